def matmul_kernel(
    a_ptr,
    b_ptr,
    c_ptr,
    M,
    N,
    K,
    stride_am,
    stride_ak,
    stride_bk,
    stride_bn,
    stride_cm,
    stride_cn,
    BLOCK_M: tl.constexpr,
    BLOCK_N: tl.constexpr,
    BLOCK_K: tl.constexpr,
    GROUP_M: tl.constexpr,
):
    pid = tl.program_id(axis=0)
    num_pid_m = tl.cdiv(M, BLOCK_M)
    num_pid_n = tl.cdiv(N, BLOCK_N)
    num_pid_in_group = GROUP_M * num_pid_n
    group_id = pid // num_pid_in_group
    first_pid_m = group_id * GROUP_M
    group_size_m = min(num_pid_m - first_pid_m, GROUP_M)
    pid_m = first_pid_m + ((pid % num_pid_in_group) % group_size_m)
    pid_n = (pid % num_pid_in_group) // group_size_m

    offs_am = (pid_m * BLOCK_M + tl.arange(0, BLOCK_M)) % M
    offs_bn = (pid_n * BLOCK_N + tl.arange(0, BLOCK_N)) % N
    offs_k = tl.arange(0, BLOCK_K)
    a_ptrs = a_ptr + offs_am[:, None] * stride_am + offs_k[None, :] * stride_ak
    b_ptrs = b_ptr + offs_k[:, None] * stride_bk + offs_bn[None, :] * stride_bn

    acc = tl.zeros((BLOCK_M, BLOCK_N), dtype=tl.float32)
    for kk in range(0, tl.cdiv(K, BLOCK_K)):
        a = tl.load(a_ptrs, mask=offs_k[None, :] < K - kk * BLOCK_K, other=0.0)
        b = tl.load(b_ptrs, mask=offs_k[:, None] < K - kk * BLOCK_K, other=0.0)
        acc = tl.dot(a, b, acc)
        a_ptrs += BLOCK_K * stride_ak
        b_ptrs += BLOCK_K * stride_bk

    c = acc.to(c_ptr.dtype.element_ty)
    offs_cm = pid_m * BLOCK_M + tl.arange(0, BLOCK_M)
    offs_cn = pid_n * BLOCK_N + tl.arange(0, BLOCK_N)
    c_ptrs = c_ptr + offs_cm[:, None] * stride_cm + offs_cn[None, :] * stride_cn
    mask = (offs_cm[:, None] < M) & (offs_cn[None, :] < N)
    tl.store(c_ptrs, c, mask=mask)

# config = {"BLOCK_K": 128, "BLOCK_M": 64, "BLOCK_N": 512, "GROUP_M": 8, "arch": "sm_100", "dtype": "fp8e4m3", "num_ctas": 1, "num_stages": 2, "num_warps": 4}
# arch = sm_100


// ===== COMPILED SASS (sm_100a) =====

	.target	sm_100a

	.elftype	@"ET_EXEC"


//--------------------- .note.nv.tkinfo           --------------------------
	.section	.note.nv.tkinfo,"",@"SHT_NOTE"
	.sectionflags	@"SHF_NOTE_NV_TKINFO"
	.tkinfo
        /*0018*/ 	.word	0x00000081
        /*0030*/ 	.string	""
        /*0030*/ 	.string	"ptxas-blackwell"
        /*0030*/ 	.string	"Cuda compilation tools, release 12.9, V12.9.86"
        /*0030*/ 	.string	"Build cuda_12.9.r12.9/compiler.36037853_0"
        /*0030*/ 	.string	"-v  -suppress-debug-info  -lineinfo  -arch sm_100a "



//--------------------- .note.nv.cuver            --------------------------
	.section	.note.nv.cuver,"",@"SHT_NOTE"
	.sectionflags	@"SHF_NOTE_NV_CUVER"
        /*0018*/ 	.short	0x0001
        /*001a*/ 	.short	0x0064
        /*001c*/ 	.short	0x0001
        /*001e*/ 	.short	0x0000
        /*0020*/ 	.short	0x0001
        /*0022*/ 	.short	0x0000


//--------------------- .nv.info                  --------------------------
	.section	.nv.info,"",@"SHT_CUDA_INFO"
	.align	4


	//----- nvinfo : EIATTR_REGCOUNT
	.align		4
        /*0000*/ 	.byte	0x04, 0x2f
        /*0002*/ 	.short	(.L_4 - .L_3)
	.align		4
.L_3:
        /*0004*/ 	.word	index@(matmul_kernel)
        /*0008*/ 	.word	0x00000060


	//----- nvinfo : EIATTR_FRAME_SIZE
	.align		4
.L_4:
        /*000c*/ 	.byte	0x04, 0x11
        /*000e*/ 	.short	(.L_6 - .L_5)
	.align		4
.L_5:
        /*0010*/ 	.word	index@($__internal_2_$__cuda_sm10x_tcgen05_guardrail_trap_unallocated_columns_being_dealloced)
        /*0014*/ 	.word	0x00001e38


	//----- nvinfo : EIATTR_FRAME_SIZE
	.align		4
.L_6:
        /*0018*/ 	.byte	0x04, 0x11
        /*001a*/ 	.short	(.L_8 - .L_7)
	.align		4
.L_7:
        /*001c*/ 	.word	index@($__internal_1_$__cuda_sm10x_tcgen05_guardrail_trap_phase_invalid_during_alloc)
        /*0020*/ 	.word	0x00001e38


	//----- nvinfo : EIATTR_FRAME_SIZE
	.align		4
.L_8:
        /*0024*/ 	.byte	0x04, 0x11
        /*0026*/ 	.short	(.L_10 - .L_9)
	.align		4
.L_9:
        /*0028*/ 	.word	index@($__internal_0_$__cuda_sm10x_tcgen05_guardrail_trap_col_being_dealloced_not_returned_by_alloc)
        /*002c*/ 	.word	0x00001e38


	//----- nvinfo : EIATTR_FRAME_SIZE
	.align		4
.L_10:
        /*0030*/ 	.byte	0x04, 0x11
        /*0032*/ 	.short	(.L_12 - .L_11)
	.align		4
.L_11:
        /*0034*/ 	.word	index@(matmul_kernel)
        /*0038*/ 	.word	0x00001e38


	//----- nvinfo : EIATTR_MIN_STACK_SIZE
	.align		4
.L_12:
        /*003c*/ 	.byte	0x04, 0x12
        /*003e*/ 	.short	(.L_14 - .L_13)
	.align		4
.L_13:
        /*0040*/ 	.word	index@(matmul_kernel)
        /*0044*/ 	.word	0x00001e38
.L_14:


//--------------------- .nv.info.matmul_kernel    --------------------------
	.section	.nv.info.matmul_kernel,"",@"SHT_CUDA_INFO"
	.sectionflags	@""
	.align	4


	//----- nvinfo : EIATTR_CUDA_API_VERSION
	.align		4
        /*0000*/ 	.byte	0x04, 0x37
        /*0002*/ 	.short	(.L_16 - .L_15)
.L_15:
        /*0004*/ 	.word	0x00000081


	//----- nvinfo : EIATTR_KPARAM_INFO
	.align		4
.L_16:
        /*0008*/ 	.byte	0x04, 0x17
        /*000a*/ 	.short	(.L_18 - .L_17)
.L_17:
        /*000c*/ 	.word	0x00000000
        /*0010*/ 	.short	0x000d
        /*0012*/ 	.short	0x0048
        /*0014*/ 	.byte	0x00, 0xf4, 0x21, 0x00


	//----- nvinfo : EIATTR_KPARAM_INFO
	.align		4
.L_18:
        /*0018*/ 	.byte	0x04, 0x17
        /*001a*/ 	.short	(.L_20 - .L_19)
.L_19:
        /*001c*/ 	.word	0x00000000
        /*0020*/ 	.short	0x000c
        /*0022*/ 	.short	0x0040
        /*0024*/ 	.byte	0x00, 0xf4, 0x21, 0x00


	//----- nvinfo : EIATTR_KPARAM_INFO
	.align		4
.L_20:
        /*0028*/ 	.byte	0x04, 0x17
        /*002a*/ 	.short	(.L_22 - .L_21)
.L_21:
        /*002c*/ 	.word	0x00000000
        /*0030*/ 	.short	0x000b
        /*0032*/ 	.short	0x0038
        /*0034*/ 	.byte	0x00, 0xf0, 0x11, 0x00


	//----- nvinfo : EIATTR_KPARAM_INFO
	.align		4
.L_22:
        /*0038*/ 	.byte	0x04, 0x17
        /*003a*/ 	.short	(.L_24 - .L_23)
.L_23:
        /*003c*/ 	.word	0x00000000
        /*0040*/ 	.short	0x000a
        /*0042*/ 	.short	0x0034
        /*0044*/ 	.byte	0x00, 0xf0, 0x11, 0x00


	//----- nvinfo : EIATTR_KPARAM_INFO
	.align		4
.L_24:
        /*0048*/ 	.byte	0x04, 0x17
        /*004a*/ 	.short	(.L_26 - .L_25)
.L_25:
        /*004c*/ 	.word	0x00000000
        /*0050*/ 	.short	0x0009
        /*0052*/ 	.short	0x0030
        /*0054*/ 	.byte	0x00, 0xf0, 0x11, 0x00


	//----- nvinfo : EIATTR_KPARAM_INFO
	.align		4
.L_26:
        /*0058*/ 	.byte	0x04, 0x17
        /*005a*/ 	.short	(.L_28 - .L_27)
.L_27:
        /*005c*/ 	.word	0x00000000
        /*0060*/ 	.short	0x0008
        /*0062*/ 	.short	0x002c
        /*0064*/ 	.byte	0x00, 0xf0, 0x11, 0x00


	//----- nvinfo : EIATTR_KPARAM_INFO
	.align		4
.L_28:
        /*0068*/ 	.byte	0x04, 0x17
        /*006a*/ 	.short	(.L_30 - .L_29)
.L_29:
        /*006c*/ 	.word	0x00000000
        /*0070*/ 	.short	0x0007
        /*0072*/ 	.short	0x0028
        /*0074*/ 	.byte	0x00, 0xf0, 0x11, 0x00


	//----- nvinfo : EIATTR_KPARAM_INFO
	.align		4
.L_30:
        /*0078*/ 	.byte	0x04, 0x17
        /*007a*/ 	.short	(.L_32 - .L_31)
.L_31:
        /*007c*/ 	.word	0x00000000
        /*0080*/ 	.short	0x0006
        /*0082*/ 	.short	0x0024
        /*0084*/ 	.byte	0x00, 0xf0, 0x11, 0x00


	//----- nvinfo : EIATTR_KPARAM_INFO
	.align		4
.L_32:
        /*0088*/ 	.byte	0x04, 0x17
        /*008a*/ 	.short	(.L_34 - .L_33)
.L_33:
        /*008c*/ 	.word	0x00000000
        /*0090*/ 	.short	0x0005
        /*0092*/ 	.short	0x0020
        /*0094*/ 	.byte	0x00, 0xf0, 0x11, 0x00


	//----- nvinfo : EIATTR_KPARAM_INFO
	.align		4
.L_34:
        /*0098*/ 	.byte	0x04, 0x17
        /*009a*/ 	.short	(.L_36 - .L_35)
.L_35:
        /*009c*/ 	.word	0x00000000
        /*00a0*/ 	.short	0x0004
        /*00a2*/ 	.short	0x001c
        /*00a4*/ 	.byte	0x00, 0xf0, 0x11, 0x00


	//----- nvinfo : EIATTR_KPARAM_INFO
	.align		4
.L_36:
        /*00a8*/ 	.byte	0x04, 0x17
        /*00aa*/ 	.short	(.L_38 - .L_37)
.L_37:
        /*00ac*/ 	.word	0x00000000
        /*00b0*/ 	.short	0x0003
        /*00b2*/ 	.short	0x0018
        /*00b4*/ 	.byte	0x00, 0xf0, 0x11, 0x00


	//----- nvinfo : EIATTR_KPARAM_INFO
	.align		4
.L_38:
        /*00b8*/ 	.byte	0x04, 0x17
        /*00ba*/ 	.short	(.L_40 - .L_39)
.L_39:
        /*00bc*/ 	.word	0x00000000
        /*00c0*/ 	.short	0x0002
        /*00c2*/ 	.short	0x0010
        /*00c4*/ 	.byte	0x00, 0xf4, 0x21, 0x00


	//----- nvinfo : EIATTR_KPARAM_INFO
	.align		4
.L_40:
        /*00c8*/ 	.byte	0x04, 0x17
        /*00ca*/ 	.short	(.L_42 - .L_41)
.L_41:
        /*00cc*/ 	.word	0x00000000
        /*00d0*/ 	.short	0x0001
        /*00d2*/ 	.short	0x0008
        /*00d4*/ 	.byte	0x00, 0xf4, 0x21, 0x00


	//----- nvinfo : EIATTR_KPARAM_INFO
	.align		4
.L_42:
        /*00d8*/ 	.byte	0x04, 0x17
        /*00da*/ 	.short	(.L_44 - .L_43)
.L_43:
        /*00dc*/ 	.word	0x00000000
        /*00e0*/ 	.short	0x0000
        /*00e2*/ 	.short	0x0000
        /*00e4*/ 	.byte	0x00, 0xf4, 0x21, 0x00


	//----- nvinfo : EIATTR_AT_ENTRY_FRAGMENTS
	.align		4
.L_44:
        /*00e8*/ 	.byte	0x04, 0x4f
        /*00ea*/ 	.short	(.L_46 - .L_45)


	//   ....[0]....
.L_45:
        /*00ec*/ 	.word	0x00000004


	//----- nvinfo : EIATTR_RESERVED_SMEM_USED
	.align		4
.L_46:
        /*00f0*/ 	.byte	0x01, 0x41
	.zero		2


	//----- nvinfo : EIATTR_SPARSE_MMA_MASK
	.align		4
        /*00f4*/ 	.byte	0x03, 0x50
        /*00f6*/ 	.short	0x0000


	//----- nvinfo : EIATTR_TCGEN05_1CTA_USED
	.align		4
        /*00f8*/ 	.byte	0x01, 0x51
	.zero		2


	//----- nvinfo : EIATTR_MAXREG_COUNT
	.align		4
        /*00fc*/ 	.byte	0x03, 0x1b
        /*00fe*/ 	.short	0x00ff


	//----- nvinfo : EIATTR_NUM_BARRIERS
	.align		4
        /*0100*/ 	.byte	0x02, 0x4c
        /*0102*/ 	.byte	0x01
	.zero		1


	//----- nvinfo : EIATTR_ANNOTATIONS
	.align		4
        /*0104*/ 	.byte	0x04, 0x55
        /*0106*/ 	.short	(.L_48 - .L_47)


	//   ....[0]....
.L_47:
        /*0108*/ 	.word	0x00000001
        /*010c*/ 	.byte	0x60, 0x0d, 0x00, 0x00, 0x01, 0x00, 0x00, 0x00, 0xf0, 0x11, 0x00, 0x00, 0x01, 0x00, 0x00, 0x00
        /* <DEDUP_REMOVED lines=1238> */
        /*4e7c*/ 	.byte	0xc0, 0xb9, 0x02, 0x00


	//----- nvinfo : EIATTR_INT_WARP_WIDE_INSTR_OFFSETS
	.align		4
.L_48:
        /*4e80*/ 	.byte	0x04, 0x31
        /*4e82*/ 	.short	(.L_50 - .L_49)


	//   ....[0]....
.L_49:
        /*4e84*/ 	.word	0x0001a220


	//   ....[1]....
        /*4e88*/ 	.word	0x0001a230


	//   ....[2]....
        /*4e8c*/ 	.word	0x000315a0


	//   ....[3]....
        /*4e90*/ 	.word	0x000784f0


	//   ....[4]....
        /*4e94*/ 	.word	0x00078540


	//----- nvinfo : EIATTR_COOP_GROUP_MASK_REGIDS
	.align		4
.L_50:
        /*4e98*/ 	.byte	0x04, 0x29
        /*4e9a*/ 	.short	(.L_52 - .L_51)


	//   ....[0]....
.L_51:
        /*4e9c*/ 	.word	0xffffffff


	//   ....[1]....
        /*4ea0*/ 	.word	0xffffffff


	//   ....[2]....
        /*4ea4*/ 	.word	0xffffffff


	//   ....[3]....
        /*4ea8*/ 	.word	0xffffffff


	//----- nvinfo : EIATTR_COOP_GROUP_INSTR_OFFSETS
	.align		4
.L_52:
        /*4eac*/ 	.byte	0x04, 0x28
        /*4eae*/ 	.short	(.L_54 - .L_53)


	//   ....[0]....
.L_53:
        /*4eb0*/ 	.word	0x00000070


	//   ....[1]....
        /*4eb4*/ 	.word	0x00000330


	//   ....[2]....
        /*4eb8*/ 	.word	0x00078380


	//   ....[3]....
        /*4ebc*/ 	.word	0x000785f0


	//----- nvinfo : EIATTR_VRC_CTA_INIT_COUNT
	.align		4
.L_54:
        /*4ec0*/ 	.byte	0x02, 0x4a
        /*4ec2*/ 	.byte	0x80
	.zero		1


	//----- nvinfo : EIATTR_MBARRIER_INSTR_OFFSETS
	.align		4
        /*4ec4*/ 	.byte	0x04, 0x39
        /*4ec6*/ 	.short	(.L_56 - .L_55)


	//   ....[0]....
.L_55:
        /*4ec8*/ 	.word	0x0001a420
        /*4ecc*/ 	.word	0x000000ff
        /*4ed0*/ 	.word	0x00000000
        /*4ed4*/ 	.short	0x0100
        /*4ed6*/ 	.byte	0x0e
	.zero		1


	//   ....[1]....
        /*4ed8*/ 	.word	0x000315e0
        /*4edc*/ 	.word	0x000000ff
        /*4ee0*/ 	.word	0x00024008
        /*4ee4*/ 	.short	0x0100
        /*4ee6*/ 	.byte	0x0a
	.zero		1


	//   ....[2]....
        /*4ee8*/ 	.word	0x000526b0
        /*4eec*/ 	.word	0x000000ff
        /*4ef0*/ 	.word	0x00000000
        /*4ef4*/ 	.short	0x010a
        /*4ef6*/ 	.byte	0x0e
	.zero		1


	//   ....[3]....
        /*4ef8*/ 	.word	0x0006b710
        /*4efc*/ 	.word	0x000000ff
        /*4f00*/ 	.word	0x00000000
        /*4f04*/ 	.short	0x010a
        /*4f06*/ 	.byte	0x0e
	.zero		1


	//   ....[4]....
        /*4f08*/ 	.word	0x0006b7c0
        /*4f0c*/ 	.word	0x000000ff
        /*4f10*/ 	.word	0x00024000
        /*4f14*/ 	.short	0x0108
        /*4f16*/ 	.byte	0x0a
	.zero		1


	//   ....[5]....
        /*4f18*/ 	.word	0x0006b860
        /*4f1c*/ 	.word	0x000000ff
        /*4f20*/ 	.word	0x00024008
        /*4f24*/ 	.short	0x0108
        /*4f26*/ 	.byte	0x0a
	.zero		1


	//   ....[6]....
        /*4f28*/ 	.word	0x00078610
        /*4f2c*/ 	.word	0x000000ff
        /*4f30*/ 	.word	0x00000000
        /*4f34*/ 	.short	0x010a
        /*4f36*/ 	.byte	0x0e
	.zero		1


	//   ....[7]....
        /*4f38*/ 	.word	0x00078640
        /*4f3c*/ 	.word	0x000000ff
        /*4f40*/ 	.word	0x00000000
        /*4f44*/ 	.short	0x010a
        /*4f46*/ 	.byte	0x0e
	.zero		1


	//----- nvinfo : EIATTR_NUM_MBARRIERS
	.align		4
.L_56:
        /*4f48*/ 	.byte	0x03, 0x38
        /*4f4a*/ 	.short	0x0002


	//----- nvinfo : EIATTR_EXIT_INSTR_OFFSETS
	.align		4
        /*4f4c*/ 	.byte	0x04, 0x1c
        /*4f4e*/ 	.short	(.L_58 - .L_57)


	//   ....[0]....
.L_57:
        /*4f50*/ 	.word	0x00078600


	//----- nvinfo : EIATTR_REQNTID
	.align		4
.L_58:
        /*4f54*/ 	.byte	0x04, 0x10
        /*4f56*/ 	.short	(.L_60 - .L_59)
.L_59:
        /*4f58*/ 	.word	0x00000080
        /*4f5c*/ 	.word	0x00000001
        /*4f60*/ 	.word	0x00000001


	//----- nvinfo : EIATTR_CRS_STACK_SIZE
	.align		4
.L_60:
        /*4f64*/ 	.byte	0x04, 0x1e
        /*4f66*/ 	.short	(.L_62 - .L_61)
.L_61:
        /*4f68*/ 	.word	0x00000000


	//----- nvinfo : EIATTR_CBANK_PARAM_SIZE
	.align		4
.L_62:
        /*4f6c*/ 	.byte	0x03, 0x19
        /*4f6e*/ 	.short	0x0050


	//----- nvinfo : EIATTR_PARAM_CBANK
	.align		4
        /*4f70*/ 	.byte	0x04, 0x0a
        /*4f72*/ 	.short	(.L_64 - .L_63)
	.align		4
.L_63:
        /*4f74*/ 	.word	index@(.nv.constant0.matmul_kernel)
        /*4f78*/ 	.short	0x0380
        /*4f7a*/ 	.short	0x0050


	//----- nvinfo : EIATTR_SW_WAR
	.align		4
.L_64:
        /*4f7c*/ 	.byte	0x04, 0x36
        /*4f7e*/ 	.short	(.L_66 - .L_65)
.L_65:
        /*4f80*/ 	.word	0x00000008
.L_66:


//--------------------- .nv.compat                --------------------------
	.section	.nv.compat,"",@"SHT_CUDA_COMPAT_INFO"
	.align	4
        /*0000*/ 	.byte	0x02, 0x02, 0x02, 0x00, 0x02, 0x05, 0x05, 0x00, 0x02, 0x03, 0x00, 0x00, 0x02, 0x06, 0x01, 0x00


//--------------------- .nv.callgraph             --------------------------
	.section	.nv.callgraph,"",@"SHT_CUDA_CALLGRAPH"
	.align	4
	.sectionentsize	8
	.align		4
        /*0000*/ 	.word	0x00000000
	.align		4
        /*0004*/ 	.word	0xffffffff
	.align		4
        /*0008*/ 	.word	0x00000000
	.align		4
        /*000c*/ 	.word	0xfffffffe
	.align		4
        /*0010*/ 	.word	0x00000000
	.align		4
        /*0014*/ 	.word	0xfffffffd
	.align		4
        /*0018*/ 	.word	0x00000000
	.align		4
        /*001c*/ 	.word	0xfffffffc


//--------------------- .text.matmul_kernel       --------------------------
	.section	.text.matmul_kernel,"ax",@progbits
	.align	128
        .global         matmul_kernel
        .type           matmul_kernel,@function
        .size           matmul_kernel,(.L_x_20 - matmul_kernel)
        .other          matmul_kernel,@"STO_CUDA_ENTRY STV_DEFAULT"
matmul_kernel:
.text.matmul_kernel:
[----:B------:R-:W0:Y:S01]  /*0000*/  LDC R1, c[0x0][0x37c] ;  /* 0x0000df00ff017b82 */ /* 0x000e220000000800 */
[----:B------:R-:W1:Y:S01]  /*0010*/  S2R R0, SR_TID.X ;  /* 0x0000000000007919 */ /* 0x000e620000002100 */
[----:B0-----:R-:W-:Y:S01]  /*0020*/  VIADD R1, R1, 0xffffe1c8 ;  /* 0xffffe1c801017836 */ /* 0x001fe20000000000 */
[----:B-1----:R-:W-:-:S13]  /*0030*/  ISETP.GE.U32.AND P0, PT, R0, 0x20, PT ;  /* 0x000000200000780c */ /* 0x002fda0003f06070 */
[----:B------:R-:W-:Y:S02]  /*0040*/  VOTEU.ANY UP0, P0 ;  /* 0x0000000000ff7886 */ /* 0x000fe40000000100 */
[----:B------:R-:W-:Y:S05]  /*0050*/  BRA.U UP0, `(.L_x_0) ;  /* 0x0000000100b87547 */ /* 0x000fea000b800000 */
[----:B------:R-:W0:Y:S01]  /*0060*/  S2UR UR6, SR_CgaCtaId ;  /* 0x00000000000679c3 */ /* 0x000e220000008800 */
[----:B------:R-:W-:Y:S01]  /*0070*/  NOP ;  /* 0x0000000000007918 */ /* 0x000fe20000000000 */
[----:B------:R-:W-:Y:S02]  /*0080*/  UMOV UR4, 0x40 ;  /* 0x0000004000047882 */ /* 0x000fe40000000000 */
[----:B0-----:R-:W-:-:S09]  /*0090*/  ULEA UR4, UR6, UR4, 0x18 ;  /* 0x0000000406047291 */ /* 0x001fd2000f8ec0ff */
[----:B------:R-:W0:Y:S01]  /*00a0*/  LDS.U8 R0, [UR4] ;  /* 0x00000004ff007984 */ /* 0x000e220008000000 */
[----:B------:R-:W-:Y:S02]  /*00b0*/  UMOV UR4, 0x400 ;  /* 0x0000040000047882 */ /* 0x000fe40000000000 */
[----:B------:R-:W-:Y:S01]  /*00c0*/  ULEA UR4, UR6, UR4, 0x18 ;  /* 0x0000000406047291 */ /* 0x000fe2000f8ec0ff */
[----:B0-----:R-:W-:-:S13]  /*00d0*/  ISETP.NE.AND P0, PT, R0, RZ, PT ;  /* 0x000000ff0000720c */ /* 0x001fda0003f05270 */
[----:B------:R-:W-:Y:S05]  /*00e0*/  @P0 BRA `(.L_x_1) ;  /* 0x00000000007c0947 */ /* 0x000fea0003800000 */
[----:B------:R-:W-:-:S13]  /*00f0*/  ELECT P0, URZ, PT ;  /* 0x0000000000ff782f */ /* 0x000fda0003800000 */
[----:B------:R-:W-:Y:S05]  /*0100*/  @!P0 BRA `(.L_x_2) ;  /* 0x0000000000848947 */ /* 0x000fea0003800000 */
[----:B------:R-:W-:Y:S01]  /*0110*/  UMOV UR5, 0x8 ;  /* 0x0000000800057882 */ /* 0x000fe20000000000 */
[----:B------:R-:W-:Y:S02]  /*0120*/  IMAD.MOV.U32 R4, RZ, RZ, 0x1 ;  /* 0x00000001ff047424 */ /* 0x000fe400078e00ff */
[----:B------:R-:W-:Y:S02]  /*0130*/  IMAD.MOV.U32 R5, RZ, RZ, 0xff ;  /* 0x000000ffff057424 */ /* 0x000fe400078e00ff */
[----:B------:R-:W-:Y:S04]  /*0140*/  DEPBAR.LE SB0, 0x36 ;  /* 0x00008d800000791a */ /* 0x000fe80000000000 */
[----:B------:R-:W0:Y:S02]  /*0150*/  UTCATOMSWS.FIND_AND_SET.ALIGN UP1, UR5, UR5 ;  /* 0x00000005000575e3 */ /* 0x000e240008020800 */
[----:B0-----:R-:W-:-:S04]  /*0160*/  PLOP3.LUT P0, PT, PT, PT, UP1, 0x80, 0x8 ;  /* 0x000000000008781c */ /* 0x001fc80003f0f018 */
[----:B------:R-:W-:-:S04]  /*0170*/  SEL R0, RZ, 0xffffffff, !P0 ;  /* 0xffffffffff007807 */ /* 0x000fc80004000000 */
[----:B------:R-:W-:Y:S01]  /*0180*/  ISETP.NE.AND P0, PT, R0, RZ, PT ;  /* 0x000000ff0000720c */ /* 0x000fe20003f05270 */
[----:B------:R-:W-:-:S12]  /*0190*/  IMAD.U32 R0, RZ, RZ, UR5 ;  /* 0x00000005ff007e24 */ /* 0x000fd8000f8e00ff */
[----:B------:R-:W-:Y:S05]  /*01a0*/  @P0 BRA `(.L_x_3) ;  /* 0x0000000000240947 */ /* 0x000fea0003800000 */
.L_x_4:
[----:B------:R-:W-:Y:S05]  /*01b0*/  NANOSLEEP 0x64 ;  /* 0x000000640000795d */ /* 0x000fea0003800000 */
[----:B------:R-:W-:-:S05]  /*01c0*/  UMOV UR5, 0x8 ;  /* 0x0000000800057882 */ /* 0x000fca0000000000 */
[----:B------:R-:W-:Y:S04]  /*01d0*/  DEPBAR.LE SB0, 0x36 ;  /* 0x00008d800000791a */ /* 0x000fe80000000000 */
[----:B------:R-:W0:Y:S02]  /*01e0*/  UTCATOMSWS.FIND_AND_SET.ALIGN UP1, UR5, UR5 ;  /* 0x00000005000575e3 */ /* 0x000e240008020800 */
[----:B0-----:R-:W-:-:S04]  /*01f0*/  PLOP3.LUT P0, PT, PT, PT, UP1, 0x80, 0x8 ;  /* 0x000000000008781c */ /* 0x001fc80003f0f018 */
[----:B------:R-:W-:-:S04]  /*0200*/  SEL R0, RZ, 0xffffffff, !P0 ;  /* 0xffffffffff007807 */ /* 0x000fc80004000000 */
[----:B------:R-:W-:Y:S01]  /*0210*/  ISETP.NE.AND P0, PT, R0, RZ, PT ;  /* 0x000000ff0000720c */ /* 0x000fe20003f05270 */
[----:B------:R-:W-:-:S12]  /*0220*/  IMAD.U32 R0, RZ, RZ, UR5 ;  /* 0x00000005ff007e24 */ /* 0x000fd8000f8e00ff */
[----:B------:R-:W-:Y:S05]  /*0230*/  @!P0 BRA `(.L_x_4) ;  /* 0xfffffffc00dc8947 */ /* 0x000fea000383ffff */
.L_x_3:
[C---:B------:R-:W-:Y:S01]  /*0240*/  VIADD R3, R0.reuse, 0x10 ;  /* 0x0000001000037836 */ /* 0x040fe20000000000 */
[----:B------:R-:W-:Y:S01]  /*0250*/  UMOV UR5, 0x50 ;  /* 0x0000005000057882 */ /* 0x000fe20000000000 */
[----:B------:R-:W-:Y:S01]  /*0260*/  SHF.L.U32 R2, R5, R0, RZ ;  /* 0x0000000005027219 */ /* 0x000fe200000006ff */
[----:B------:R-:W-:Y:S01]  /*0270*/  ULEA UR5, UR6, UR5, 0x18 ;  /* 0x0000000506057291 */ /* 0x000fe2000f8ec0ff */
[----:B------:R-:W-:Y:S01]  /*0280*/  IMAD.SHL.U32 R0, R0, 0x20, RZ ;  /* 0x0000002000007824 */ /* 0x000fe200078e00ff */
[----:B------:R-:W-:-:S04]  /*0290*/  SHF.L.U32 R3, R4, R3, RZ ;  /* 0x0000000304037219 */ /* 0x000fc800000006ff */
[----:B------:R-:W-:-:S05]  /*02a0*/  LOP3.LUT R2, R3, R2, RZ, 0xfc, !PT ;  /* 0x0000000203027212 */ /* 0x000fca00078efcff */
[----:B------:R0:W-:Y:S04]  /*02b0*/  ATOMS.OR RZ, [UR5], R2 ;  /* 0x00000002ffff798c */ /* 0x0001e8000b000005 */
[----:B------:R0:W-:Y:S01]  /*02c0*/  STS [UR4], R0 ;  /* 0x00000000ff007988 */ /* 0x0001e20008000804 */
[----:B------:R-:W-:Y:S05]  /*02d0*/  BRA `(.L_x_2) ;  /* 0x0000000000107947 */ /* 0x000fea0003800000 */
.L_x_1:
[----:B------:R-:W-:Y:S01]  /*02e0*/  IMAD.MOV.U32 R0, RZ, RZ, -0x1 ;  /* 0xffffffffff007424 */ /* 0x000fe200078e00ff */
[----:B------:R-:W-:-:S04]  /*02f0*/  MOV R2, 0x320 ;  /* 0x0000032000027802 */ /* 0x000fc80000000f00 */
[----:B------:R0:W-:Y:S03]  /*0300*/  STS [UR4], R0 ;  /* 0x00000000ff007988 */ /* 0x0001e60008000804 */
[----:B0-----:R-:W-:Y:S05]  /*0310*/  CALL.REL.NOINC `($__internal_1_$__cuda_sm10x_tcgen05_guardrail_trap_phase_invalid_during_alloc) ;  /* 0x0000078000e07944 */ /* 0x001fea0003c00000 */
.L_x_2:
[----:B------:R-:W-:Y:S05]  /*0320*/  WARPSYNC.ALL ;  /* 0x0000000000007948 */ /* 0x000fea0003800000 */
[----:B------:R-:W-:Y:S01]  /*0330*/  NOP ;  /* 0x0000000000007918 */ /* 0x000fe20000000000 */
.L_x_0:
[----:B------:R-:W1:Y:S01]  /*0340*/  LDC.64 R6, c[0x0][0x398] ;  /* 0x0000e600ff067b82 */ /* 0x000e620000000a00 */
[----:B------:R-:W2:Y:S01]  /*0350*/  S2R R5, SR_CTAID.X ;  /* 0x0000000000057919 */ /* 0x000ea20000002500 */
[----:B------:R-:W-:Y:S01]  /*0360*/  UMOV UR10, 0x400 ;  /* 0x00000400000a7882 */ /* 0x000fe20000000000 */
[----:B------:R-:W3:Y:S01]  /*0370*/  LDCU UR30, c[0x0][0x3a4] ;  /* 0x00007480ff1e77ac */ /* 0x000ee20008000800 */
[----:B------:R-:W4:Y:S01]  /*0380*/  S2R R25, SR_TID.X ;  /* 0x0000000000197919 */ /* 0x000f220000002100 */
[----:B------:R-:W5:Y:S03]  /*0390*/  LDCU.64 UR8, c[0x0][0x3a8] ;  /* 0x00007500ff0877ac */ /* 0x000f660008000a00 */
[----:B------:R-:W0:Y:S01]  /*03a0*/  S2UR UR5, SR_CgaCtaId ;  /* 0x00000000000579c3 */ /* 0x000e220000008800 */
[----:B------:R-:W0:Y:S01]  /*03b0*/  LDCU.128 UR16, c[0x0][0x380] ;  /* 0x00007000ff1077ac */ /* 0x000e220008000c00 */
[----:B------:R-:W0:Y:S02]  /*03c0*/  LDCU UR39, c[0x0][0x3b0] ;  /* 0x00007600ff2777ac */ /* 0x000e240008000800 */
[----:B01----:R-:W-:Y:S01]  /*03d0*/  VIADD R0, R7, 0x1ff ;  /* 0x000001ff07007836 */ /* 0x003fe20000000000 */
[----:B------:R-:W-:Y:S01]  /*03e0*/  ISETP.NE.AND P5, PT, R6, RZ, PT ;  /* 0x000000ff0600720c */ /* 0x000fe20003fa5270 */
[----:B-----5:R-:W-:-:S02]  /*03f0*/  IMAD.U32 R75, RZ, RZ, UR8 ;  /* 0x00000008ff4b7e24 */ /* 0x020fc4000f8e00ff */
[----:B------:R-:W-:Y:S01]  /*0400*/  IMAD.U32 R73, RZ, RZ, UR8 ;  /* 0x00000008ff497e24 */ /* 0x000fe2000f8e00ff */
[----:B------:R-:W-:Y:S01]  /*0410*/  SHF.R.S32.HI R3, RZ, 0x1f, R0 ;  /* 0x0000001fff037819 */ /* 0x000fe20000011400 */
[----:B------:R-:W-:Y:S01]  /*0420*/  IMAD.U32 R71, RZ, RZ, UR8 ;  /* 0x00000008ff477e24 */ /* 0x000fe2000f8e00ff */
[----:B------:R-:W-:Y:S02]  /*0430*/  ULEA UR10, UR5, UR10, 0x18 ;  /* 0x0000000a050a7291 */ /* 0x000fe4000f8ec0ff */
[----:B------:R-:W-:Y:S01]  /*0440*/  LEA.HI R3, R3, R0, RZ, 0x9 ;  /* 0x0000000003037211 */ /* 0x000fe200078f48ff */
[----:B------:R-:W-:Y:S01]  /*0450*/  IMAD.U32 R69, RZ, RZ, UR8 ;  /* 0x00000008ff457e24 */ /* 0x000fe2000f8e00ff */
[----:B--2---:R-:W-:Y:S01]  /*0460*/  IABS R10, R5 ;  /* 0x00000005000a7213 */ /* 0x004fe20000000000 */
[----:B------:R-:W-:Y:S01]  /*0470*/  IMAD.U32 R67, RZ, RZ, UR8 ;  /* 0x00000008ff437e24 */ /* 0x000fe2000f8e00ff */
[----:B------:R-:W-:Y:S01]  /*0480*/  SHF.R.S32.HI R3, RZ, 0x9, R3 ;  /* 0x00000009ff037819 */ /* 0x000fe20000011403 */
[----:B------:R-:W-:Y:S01]  /*0490*/  IMAD.U32 R65, RZ, RZ, UR8 ;  /* 0x00000008ff417e24 */ /* 0x000fe2000f8e00ff */
[--C-:B----4-:R-:W-:Y:S01]  /*04a0*/  SHF.R.U32.HI R14, RZ, 0x6, R25.reuse ;  /* 0x00000006ff0e7819 */ /* 0x110fe20000011619 */
[----:B------:R-:W-:Y:S01]  /*04b0*/  IMAD.U32 R63, RZ, RZ, UR8 ;  /* 0x00000008ff3f7e24 */ /* 0x000fe2000f8e00ff */
[----:B------:R-:W-:Y:S01]  /*04c0*/  SHF.R.U32.HI R15, RZ, 0x5, R25 ;  /* 0x00000005ff0f7819 */ /* 0x000fe20000011619 */
[----:B------:R-:W-:Y:S01]  /*04d0*/  IMAD.SHL.U32 R4, R3, 0x8, RZ ;  /* 0x0000000803047824 */ /* 0x000fe200078e00ff */
[----:B------:R-:W-:Y:S01]  /*04e0*/  R2UR UR12, R14 ;  /* 0x000000000e0c72ca */ /* 0x000fe200000e0000 */
[----:B------:R-:W-:Y:S01]  /*04f0*/  IMAD.U32 R61, RZ, RZ, UR8 ;  /* 0x00000008ff3d7e24 */ /* 0x000fe2000f8e00ff */
[----:B------:R-:W-:Y:S01]  /*0500*/  R2UR UR6, R15 ;  /* 0x000000000f0672ca */ /* 0x000fe200000e0000 */
[----:B------:R-:W-:Y:S01]  /*0510*/  IMAD.U32 R59, RZ, RZ, UR8 ;  /* 0x00000008ff3b7e24 */ /* 0x000fe2000f8e00ff */
[-C--:B------:R-:W-:Y:S01]  /*0520*/  IABS R9, R4.reuse ;  /* 0x0000000400097213 */ /* 0x080fe20000000000 */
[----:B------:R-:W-:Y:S01]  /*0530*/  IMAD.U32 R57, RZ, RZ, UR8 ;  /* 0x00000008ff397e24 */ /* 0x000fe2000f8e00ff */
[----:B------:R-:W-:Y:S01]  /*0540*/  IABS R12, R4 ;  /* 0x00000004000c7213 */ /* 0x000fe20000000000 */
[----:B------:R-:W-:Y:S01]  /*0550*/  IMAD.U32 R55, RZ, RZ, UR8 ;  /* 0x00000008ff377e24 */ /* 0x000fe2000f8e00ff */
[----:B------:R-:W0:Y:S01]  /*0560*/  I2F.RP R0, R9 ;  /* 0x0000000900007306 */ /* 0x000e220000209400 */
[----:B------:R-:W-:-:S02]  /*0570*/  IMAD.U32 R53, RZ, RZ, UR8 ;  /* 0x00000008ff357e24 */ /* 0x000fc4000f8e00ff */
[----:B------:R-:W-:Y:S02]  /*0580*/  IMAD.U32 R51, RZ, RZ, UR8 ;  /* 0x00000008ff337e24 */ /* 0x000fe4000f8e00ff */
[----:B------:R-:W-:Y:S01]  /*0590*/  UIADD3 UR15, UPT, UPT, UR12, 0xe, URZ ;  /* 0x0000000e0c0f7890 */ /* 0x000fe2000fffe0ff */
[----:B------:R-:W-:Y:S01]  /*05a0*/  IMAD.U32 R49, RZ, RZ, UR8 ;  /* 0x00000008ff317e24 */ /* 0x000fe2000f8e00ff */
[----:B------:R-:W-:Y:S01]  /*05b0*/  UIADD3 UR22, UPT, UPT, UR12, 0x1e, URZ ;  /* 0x0000001e0c167890 */ /* 0x000fe2000fffe0ff */
[----:B------:R-:W-:Y:S01]  /*05c0*/  IMAD.U32 R48, RZ, RZ, UR8 ;  /* 0x00000008ff307e24 */ /* 0x000fe2000f8e00ff */
[----:B------:R-:W-:Y:S02]  /*05d0*/  UIMAD UR4, UR15, UR8, URZ ;  /* 0x000000080f0472a4 */ /* 0x000fe4000f8e02ff */
[----:B------:R-:W-:Y:S01]  /*05e0*/  IMAD.U32 R47, RZ, RZ, UR8 ;  /* 0x00000008ff2f7e24 */ /* 0x000fe2000f8e00ff */
[----:B------:R-:W-:Y:S02]  /*05f0*/  UIMAD UR7, UR22, UR8, URZ ;  /* 0x00000008160772a4 */ /* 0x000fe4000f8e02ff */
[----:B------:R-:W-:Y:S01]  /*0600*/  IMAD.U32 R46, RZ, RZ, UR8 ;  /* 0x00000008ff2e7e24 */ /* 0x000fe2000f8e00ff */
[----:B------:R-:W-:Y:S01]  /*0610*/  UIADD3 UR23, UPT, UPT, UR12, 0x2e, URZ ;  /* 0x0000002e0c177890 */ /* 0x000fe2000fffe0ff */
[----:B------:R-:W-:Y:S01]  /*0620*/  IMAD.U32 R45, RZ, RZ, UR8 ;  /* 0x00000008ff2d7e24 */ /* 0x000fe2000f8e00ff */
[----:B0-----:R-:W0:Y:S01]  /*0630*/  MUFU.RCP R0, R0 ;  /* 0x0000000000007308 */ /* 0x001e220000001000 */
[----:B------:R-:W-:Y:S01]  /*0640*/  IMAD.U32 R91, RZ, RZ, UR4 ;  /* 0x00000004ff5b7e24 */ /* 0x000fe2000f8e00ff */
[----:B------:R-:W-:Y:S01]  /*0650*/  UIMAD UR13, UR23, UR8, URZ ;  /* 0x00000008170d72a4 */ /* 0x000fe2000f8e02ff */
[----:B------:R-:W-:Y:S01]  /*0660*/  IMAD.U32 R89, RZ, RZ, UR7 ;  /* 0x00000007ff597e24 */ /* 0x000fe2000f8e00ff */
[----:B------:R-:W-:Y:S01]  /*0670*/  UIADD3 UR24, UPT, UPT, UR12, 0x3e, URZ ;  /* 0x0000003e0c187890 */ /* 0x000fe2000fffe0ff */
[----:B------:R-:W-:Y:S01]  /*0680*/  IMAD.U32 R44, RZ, RZ, UR8 ;  /* 0x00000008ff2c7e24 */ /* 0x000fe2000f8e00ff */
[----:B------:R-:W-:Y:S01]  /*0690*/  UIADD3 UR25, UPT, UPT, UR12, 0x4e, URZ ;  /* 0x0000004e0c197890 */ /* 0x000fe2000fffe0ff */
[----:B------:R-:W-:Y:S01]  /*06a0*/  IMAD.U32 R43, RZ, RZ, UR8 ;  /* 0x00000008ff2b7e24 */ /* 0x000fe2000f8e00ff */
[----:B------:R-:W-:Y:S01]  /*06b0*/  UIMAD UR14, UR24, UR8, URZ ;  /* 0x00000008180e72a4 */ /* 0x000fe2000f8e02ff */
[----:B------:R-:W-:Y:S01]  /*06c0*/  IMAD.U32 R87, RZ, RZ, UR13 ;  /* 0x0000000dff577e24 */ /* 0x000fe2000f8e00ff */
[----:B------:R-:W-:Y:S01]  /*06d0*/  UIADD3 UR26, UPT, UPT, UR12, 0x5e, URZ ;  /* 0x0000005e0c1a7890 */ /* 0x000fe2000fffe0ff */
[----:B------:R-:W-:Y:S01]  /*06e0*/  IMAD.U32 R42, RZ, RZ, UR8 ;  /* 0x00000008ff2a7e24 */ /* 0x000fe2000f8e00ff */
[----:B------:R-:W-:-:S02]  /*06f0*/  UIMAD UR20, UR25, UR8, URZ ;  /* 0x00000008191472a4 */ /* 0x000fc4000f8e02ff */
[----:B------:R-:W-:Y:S01]  /*0700*/  IMAD.U32 R41, RZ, RZ, UR8 ;  /* 0x00000008ff297e24 */ /* 0x000fe2000f8e00ff */
[----:B------:R-:W-:Y:S01]  /*0710*/  UIMAD UR21, UR26, UR8, URZ ;  /* 0x000000081a1572a4 */ /* 0x000fe2000f8e02ff */
[----:B------:R-:W-:Y:S01]  /*0720*/  IMAD.U32 R85, RZ, RZ, UR14 ;  /* 0x0000000eff557e24 */ /* 0x000fe2000f8e00ff */
[----:B------:R-:W-:Y:S01]  /*0730*/  UIADD3 UR27, UPT, UPT, UR12, 0x6e, URZ ;  /* 0x0000006e0c1b7890 */ /* 0x000fe2000fffe0ff */
[----:B0-----:R-:W-:Y:S01]  /*0740*/  VIADD R2, R0, 0xffffffe ;  /* 0x0ffffffe00027836 */ /* 0x001fe20000000000 */
[----:B------:R-:W-:Y:S01]  /*0750*/  UIADD3 UR12, UPT, UPT, UR12, 0x7e, URZ ;  /* 0x0000007e0c0c7890 */ /* 0x000fe2000fffe0ff */
[----:B------:R-:W-:Y:S01]  /*0760*/  IMAD.MOV R0, RZ, RZ, -R12 ;  /* 0x000000ffff007224 */ /* 0x000fe200078e0a0c */
[----:B------:R-:W-:Y:S01]  /*0770*/  UIMAD UR28, UR27, UR8, URZ ;  /* 0x000000081b1c72a4 */ /* 0x000fe2000f8e02ff */
[----:B------:R0:W1:Y:S01]  /*0780*/  F2I.FTZ.U32.TRUNC.NTZ R3, R2 ;  /* 0x0000000200037305 */ /* 0x000062000021f000 */
[----:B------:R-:W-:Y:S01]  /*0790*/  IMAD.U32 R83, RZ, RZ, UR20 ;  /* 0x00000014ff537e24 */ /* 0x000fe2000f8e00ff */
[----:B------:R-:W-:Y:S01]  /*07a0*/  UIMAD UR29, UR12, UR8, URZ ;  /* 0x000000080c1d72a4 */ /* 0x000fe2000f8e02ff */
[----:B------:R-:W-:-:S02]  /*07b0*/  IMAD.U32 R81, RZ, RZ, UR21 ;  /* 0x00000015ff517e24 */ /* 0x000fc4000f8e00ff */
[----:B------:R-:W-:Y:S02]  /*07c0*/  IMAD.U32 R79, RZ, RZ, UR28 ;  /* 0x0000001cff4f7e24 */ /* 0x000fe4000f8e00ff */
[----:B------:R-:W-:Y:S02]  /*07d0*/  IMAD.U32 R40, RZ, RZ, UR8 ;  /* 0x00000008ff287e24 */ /* 0x000fe4000f8e00ff */
[----:B0-----:R-:W-:Y:S02]  /*07e0*/  IMAD.MOV.U32 R2, RZ, RZ, RZ ;  /* 0x000000ffff027224 */ /* 0x001fe400078e00ff */
[----:B------:R-:W-:Y:S02]  /*07f0*/  IMAD.U32 R39, RZ, RZ, UR8 ;  /* 0x00000008ff277e24 */ /* 0x000fe4000f8e00ff */
[----:B------:R-:W-:Y:S02]  /*0800*/  IMAD.U32 R30, RZ, RZ, UR8 ;  /* 0x00000008ff1e7e24 */ /* 0x000fe4000f8e00ff */
[----:B-1----:R-:W-:-:S02]  /*0810*/  IMAD.MOV R8, RZ, RZ, -R3 ;  /* 0x000000ffff087224 */ /* 0x002fc400078e0a03 */
[----:B------:R-:W-:Y:S02]  /*0820*/  IMAD.U32 R38, RZ, RZ, UR8 ;  /* 0x00000008ff267e24 */ /* 0x000fe4000f8e00ff */
[----:B------:R-:W-:Y:S02]  /*0830*/  IMAD R11, R8, R9, RZ ;  /* 0x00000009080b7224 */ /* 0x000fe400078e02ff */
[----:B------:R-:W-:Y:S02]  /*0840*/  IMAD.MOV.U32 R8, RZ, RZ, R10 ;  /* 0x000000ffff087224 */ /* 0x000fe400078e000a */
[----:B------:R-:W-:-:S04]  /*0850*/  IMAD.HI.U32 R3, R3, R11, R2 ;  /* 0x0000000b03037227 */ /* 0x000fc800078e0002 */
[----:B------:R-:W-:Y:S02]  /*0860*/  IMAD.U32 R37, RZ, RZ, UR8 ;  /* 0x00000008ff257e24 */ /* 0x000fe4000f8e00ff */
[----:B------:R-:W-:-:S04]  /*0870*/  IMAD.HI.U32 R3, R3, R8, RZ ;  /* 0x0000000803037227 */ /* 0x000fc800078e00ff */
[----:B------:R-:W-:Y:S02]  /*0880*/  IMAD R0, R3, R0, R8 ;  /* 0x0000000003007224 */ /* 0x000fe400078e0208 */
[----:B------:R-:W-:Y:S02]  /*0890*/  IMAD.U32 R29, RZ, RZ, UR8 ;  /* 0x00000008ff1d7e24 */ /* 0x000fe4000f8e00ff */
[----:B------:R-:W-:Y:S01]  /*08a0*/  IMAD.U32 R36, RZ, RZ, UR8 ;  /* 0x00000008ff247e24 */ /* 0x000fe2000f8e00ff */
[----:B------:R-:W-:Y:S01]  /*08b0*/  ISETP.GT.U32.AND P1, PT, R9, R0, PT ;  /* 0x000000000900720c */ /* 0x000fe20003f24070 */
[----:B------:R-:W-:Y:S02]  /*08c0*/  IMAD.U32 R35, RZ, RZ, UR8 ;  /* 0x00000008ff237e24 */ /* 0x000fe4000f8e00ff */
[----:B------:R-:W-:Y:S02]  /*08d0*/  IMAD.U32 R34, RZ, RZ, UR8 ;  /* 0x00000008ff227e24 */ /* 0x000fe4000f8e00ff */
[----:B------:R-:W-:-:S02]  /*08e0*/  IMAD.U32 R33, RZ, RZ, UR8 ;  /* 0x00000008ff217e24 */ /* 0x000fc4000f8e00ff */
[----:B------:R-:W-:Y:S02]  /*08f0*/  IMAD.U32 R32, RZ, RZ, UR8 ;  /* 0x00000008ff207e24 */ /* 0x000fe4000f8e00ff */
[----:B------:R-:W-:Y:S02]  /*0900*/  IMAD.U32 R31, RZ, RZ, UR8 ;  /* 0x00000008ff1f7e24 */ /* 0x000fe4000f8e00ff */
[----:B------:R-:W-:Y:S02]  /*0910*/  IMAD.U32 R50, RZ, RZ, UR8 ;  /* 0x00000008ff327e24 */ /* 0x000fe4000f8e00ff */
[----:B------:R-:W-:Y:S02]  /*0920*/  @!P1 IMAD.IADD R0, R0, 0x1, -R9 ;  /* 0x0000000100009824 */ /* 0x000fe400078e0a09 */
[----:B------:R-:W-:Y:S01]  /*0930*/  @!P1 VIADD R3, R3, 0x1 ;  /* 0x0000000103039836 */ /* 0x000fe20000000000 */
[----:B------:R-:W-:Y:S01]  /*0940*/  BAR.SYNC.DEFER_BLOCKING 0x0 ;  /* 0x0000000000007b1d */ /* 0x000fe20000010000 */
[----:B------:R-:W-:Y:S01]  /*0950*/  ISETP.NE.AND P1, PT, R4, RZ, PT ;  /* 0x000000ff0400720c */ /* 0x000fe20003f25270 */
[----:B------:R-:W-:Y:S01]  /*0960*/  IMAD.U32 R52, RZ, RZ, UR8 ;  /* 0x00000008ff347e24 */ /* 0x000fe2000f8e00ff */
[----:B------:R-:W-:Y:S01]  /*0970*/  ISETP.GE.U32.AND P0, PT, R0, R9, PT ;  /* 0x000000090000720c */ /* 0x000fe20003f06070 */
[----:B------:R-:W-:Y:S01]  /*0980*/  IMAD.U32 R56, RZ, RZ, UR8 ;  /* 0x00000008ff387e24 */ /* 0x000fe2000f8e00ff */
[----:B------:R-:W-:Y:S01]  /*0990*/  LOP3.LUT R0, R5, R4, RZ, 0x3c, !PT ;  /* 0x0000000405007212 */ /* 0x000fe200078e3cff */
[----:B------:R-:W-:-:S03]  /*09a0*/  IMAD.U32 R58, RZ, RZ, UR8 ;  /* 0x00000008ff3a7e24 */ /* 0x000fc6000f8e00ff */
[----:B------:R-:W-:Y:S01]  /*09b0*/  ISETP.GE.AND P2, PT, R0, RZ, PT ;  /* 0x000000ff0000720c */ /* 0x000fe20003f46270 */
[----:B------:R-:W-:-:S06]  /*09c0*/  VIADD R0, R6, 0x3f ;  /* 0x0000003f06007836 */ /* 0x000fcc0000000000 */
[----:B------:R-:W-:-:S04]  /*09d0*/  @P0 VIADD R3, R3, 0x1 ;  /* 0x0000000103030836 */ /* 0x000fc80000000000 */
[----:B------:R-:W-:Y:S01]  /*09e0*/  IMAD.MOV.U32 R2, RZ, RZ, R3 ;  /* 0x000000ffff027224 */ /* 0x000fe200078e0003 */
[----:B------:R-:W-:-:S03]  /*09f0*/  SHF.R.S32.HI R3, RZ, 0x1f, R0 ;  /* 0x0000001fff037819 */ /* 0x000fc60000011400 */
[----:B------:R-:W-:Y:S01]  /*0a00*/  @!P2 IMAD.MOV R2, RZ, RZ, -R2 ;  /* 0x000000ffff02a224 */ /* 0x000fe200078e0a02 */
[----:B------:R-:W-:Y:S02]  /*0a10*/  @!P1 LOP3.LUT R2, RZ, R4, RZ, 0x33, !PT ;  /* 0x00000004ff029212 */ /* 0x000fe400078e33ff */
[----:B------:R-:W-:-:S03]  /*0a20*/  LEA.HI R3, R3, R0, RZ, 0x6 ;  /* 0x0000000003037211 */ /* 0x000fc600078f30ff */
[----:B------:R-:W-:Y:S02]  /*0a30*/  IMAD.SHL.U32 R10, R2, 0x8, RZ ;  /* 0x00000008020a7824 */ /* 0x000fe400078e00ff */
[----:B------:R-:W-:-:S03]  /*0a40*/  IMAD.MOV R2, RZ, RZ, -R2 ;  /* 0x000000ffff027224 */ /* 0x000fc600078e0a02 */
[----:B------:R-:W-:Y:S01]  /*0a50*/  LEA.HI.SX32 R3, R3, -R10, 0x1a ;  /* 0x8000000a03037211 */ /* 0x000fe200078fd2ff */
[----:B------:R-:W-:-:S03]  /*0a60*/  IMAD R12, R4, R2, R5 ;  /* 0x00000002040c7224 */ /* 0x000fc600078e0205 */
[----:B------:R-:W-:Y:S02]  /*0a70*/  VIMNMX R13, PT, PT, R3, 0x8, PT ;  /* 0x00000008030d7848 */ /* 0x000fe40003fe0100 */
[----:B------:R-:W-:Y:S02]  /*0a80*/  IABS R11, R12 ;  /* 0x0000000c000b7213 */ /* 0x000fe40000000000 */
[-C--:B------:R-:W-:Y:S02]  /*0a90*/  IABS R9, R13.reuse ;  /* 0x0000000d00097213 */ /* 0x080fe40000000000 */
[----:B------:R-:W-:Y:S02]  /*0aa0*/  IABS R4, R13 ;  /* 0x0000000d00047213 */ /* 0x000fe40000000000 */
[----:B------:R-:W0:Y:S08]  /*0ab0*/  I2F.RP R0, R9 ;  /* 0x0000000900007306 */ /* 0x000e300000209400 */
[----:B0-----:R-:W0:Y:S02]  /*0ac0*/  MUFU.RCP R0, R0 ;  /* 0x0000000000007308 */ /* 0x001e240000001000 */
[----:B0-----:R-:W-:-:S02]  /*0ad0*/  VIADD R3, R0, 0xffffffe ;  /* 0x0ffffffe00037836 */ /* 0x001fc40000000000 */
[----:B------:R-:W-:-:S04]  /*0ae0*/  IMAD.MOV R0, RZ, RZ, -R4 ;  /* 0x000000ffff007224 */ /* 0x000fc800078e0a04 */
[----:B------:R-:W0:Y:S02]  /*0af0*/  F2I.FTZ.U32.TRUNC.NTZ R3, R3 ;  /* 0x0000000300037305 */ /* 0x000e24000021f000 */
[----:B0-----:R-:W-:-:S04]  /*0b00*/  IMAD.MOV R8, RZ, RZ, -R3 ;  /* 0x000000ffff087224 */ /* 0x001fc800078e0a03 */
[----:B------:R-:W-:Y:S01]  /*0b10*/  IMAD.MOV.U32 R2, RZ, RZ, R8 ;  /* 0x000000ffff027224 */ /* 0x000fe200078e0008 */
[----:B------:R-:W-:-:S03]  /*0b20*/  IABS R8, R7 ;  /* 0x0000000700087213 */ /* 0x000fc60000000000 */
[----:B------:R-:W-:Y:S01]  /*0b30*/  IMAD R5, R2, R9, RZ ;  /* 0x0000000902057224 */ /* 0x000fe200078e02ff */
[----:B------:R-:W0:Y:S01]  /*0b40*/  I2F.RP R4, R8 ;  /* 0x0000000800047306 */ /* 0x000e220000209400 */
[----:B------:R-:W-:-:S04]  /*0b50*/  IMAD.MOV.U32 R2, RZ, RZ, RZ ;  /* 0x000000ffff027224 */ /* 0x000fc800078e00ff */
[----:B------:R-:W-:Y:S01]  /*0b60*/  IMAD.HI.U32 R2, R3, R5, R2 ;  /* 0x0000000503027227 */ /* 0x000fe200078e0002 */
[----:B------:R-:W-:-:S05]  /*0b70*/  LOP3.LUT R5, R25, 0x3f, RZ, 0xc0, !PT ;  /* 0x0000003f19057812 */ /* 0x000fca00078ec0ff */
[----:B------:R-:W-:-:S04]  /*0b80*/  IMAD.HI.U32 R2, R2, R11, RZ ;  /* 0x0000000b02027227 */ /* 0x000fc800078e00ff */
[----:B------:R-:W-:Y:S01]  /*0b90*/  IMAD R0, R2, R0, R11 ;  /* 0x0000000002007224 */ /* 0x000fe200078e020b */
[----:B------:R-:W-:Y:S01]  /*0ba0*/  IABS R11, R6 ;  /* 0x00000006000b7213 */ /* 0x000fe20000000000 */
[----:B0-----:R-:W0:Y:S03]  /*0bb0*/  MUFU.RCP R4, R4 ;  /* 0x0000000400047308 */ /* 0x001e260000001000 */
[----:B------:R-:W-:-:S05]  /*0bc0*/  ISETP.GT.U32.AND P1, PT, R9, R0, PT ;  /* 0x000000000900720c */ /* 0x000fca0003f24070 */
[----:B------:R-:W1:Y:S08]  /*0bd0*/  I2F.RP R3, R11 ;  /* 0x0000000b00037306 */ /* 0x000e700000209400 */
[----:B------:R-:W-:Y:S02]  /*0be0*/  @!P1 IMAD.IADD R0, R0, 0x1, -R9 ;  /* 0x0000000100009824 */ /* 0x000fe400078e0a09 */
[----:B------:R-:W-:Y:S01]  /*0bf0*/  @!P1 VIADD R2, R2, 0x1 ;  /* 0x0000000102029836 */ /* 0x000fe20000000000 */
[----:B------:R-:W-:Y:S01]  /*0c00*/  ISETP.NE.AND P1, PT, R13, RZ, PT ;  /* 0x000000ff0d00720c */ /* 0x000fe20003f25270 */
[----:B0-----:R-:W-:Y:S01]  /*0c10*/  VIADD R4, R4, 0xffffffe ;  /* 0x0ffffffe04047836 */ /* 0x001fe20000000000 */
[----:B------:R-:W-:Y:S01]  /*0c20*/  ISETP.GE.U32.AND P0, PT, R0, R9, PT ;  /* 0x000000090000720c */ /* 0x000fe20003f06070 */
[----:B-1----:R-:W0:Y:S01]  /*0c30*/  MUFU.RCP R3, R3 ;  /* 0x0000000300037308 */ /* 0x002e220000001000 */
[----:B------:R-:W-:-:S04]  /*0c40*/  LOP3.LUT R0, R12, R13, RZ, 0x3c, !PT ;  /* 0x0000000d0c007212 */ /* 0x000fc800078e3cff */
[----:B------:R-:W-:-:S07]  /*0c50*/  ISETP.GE.AND P2, PT, R0, RZ, PT ;  /* 0x000000ff0000720c */ /* 0x000fce0003f46270 */
[----:B------:R-:W-:-:S04]  /*0c60*/  @P0 VIADD R2, R2, 0x1 ;  /* 0x0000000102020836 */ /* 0x000fc80000000000 */
[----:B------:R-:W-:Y:S02]  /*0c70*/  IMAD.MOV.U32 R9, RZ, RZ, R2 ;  /* 0x000000ffff097224 */ /* 0x000fe400078e0002 */
[----:B0-----:R-:W-:Y:S02]  /*0c80*/  VIADD R2, R3, 0xffffffe ;  /* 0x0ffffffe03027836 */ /* 0x001fe40000000000 */
[----:B------:R-:W-:Y:S01]  /*0c90*/  @!P2 IMAD.MOV R9, RZ, RZ, -R9 ;  /* 0x000000ffff09a224 */ /* 0x000fe200078e0a09 */
[----:B------:R-:W-:Y:S01]  /*0ca0*/  @!P1 LOP3.LUT R9, RZ, R13, RZ, 0x33, !PT ;  /* 0x0000000dff099212 */ /* 0x000fe200078e33ff */
[----:B------:R0:W1:Y:S04]  /*0cb0*/  F2I.FTZ.U32.TRUNC.NTZ R3, R2 ;  /* 0x0000000200037305 */ /* 0x000068000021f000 */
[----:B------:R-:W-:-:S04]  /*0cc0*/  IMAD.MOV R0, RZ, RZ, -R9 ;  /* 0x000000ffff007224 */ /* 0x000fc800078e0a09 */
[----:B------:R-:W-:Y:S02]  /*0cd0*/  IMAD R0, R13, R0, R12 ;  /* 0x000000000d007224 */ /* 0x000fe400078e020c */
[----:B0-----:R-:W-:Y:S02]  /*0ce0*/  IMAD.MOV.U32 R2, RZ, RZ, RZ ;  /* 0x000000ffff027224 */ /* 0x001fe400078e00ff */
[----:B------:R-:W-:Y:S02]  /*0cf0*/  IMAD.IADD R0, R10, 0x1, R0 ;  /* 0x000000010a007824 */ /* 0x000fe400078e0200 */
[----:B------:R-:W0:Y:S01]  /*0d00*/  LDS R10, [UR10] ;  /* 0x0000000aff0a7984 */ /* 0x000e220008000800 */
[----:B-1----:R-:W-:Y:S02]  /*0d10*/  IMAD.MOV R7, RZ, RZ, -R3 ;  /* 0x000000ffff077224 */ /* 0x002fe400078e0a03 */
[----:B------:R-:W-:Y:S02]  /*0d20*/  IMAD R16, R0, 0x40, R5 ;  /* 0x0000004000107824 */ /* 0x000fe400078e0205 */
[----:B------:R-:W1:Y:S01]  /*0d30*/  F2I.FTZ.U32.TRUNC.NTZ R5, R4 ;  /* 0x0000000400057305 */ /* 0x000e62000021f000 */
[----:B------:R-:W-:-:S02]  /*0d40*/  IMAD.MOV.U32 R0, RZ, RZ, R7 ;  /* 0x000000ffff007224 */ /* 0x000fc400078e0007 */
[----:B------:R-:W-:Y:S01]  /*0d50*/  IABS R20, R16 ;  /* 0x0000001000147213 */ /* 0x000fe20000000000 */
[----:B------:R2:W-:Y:S01]  /*0d60*/  STL [R1+0x1794], R16 ;  /* 0x0017941001007387 */ /* 0x0005e20000100800 */
[----:B------:R-:W-:Y:S01]  /*0d70*/  IMAD R7, R0, R11, RZ ;  /* 0x0000000b00077224 */ /* 0x000fe200078e02ff */
[----:B------:R-:W-:Y:S03]  /*0d80*/  BAR.SYNC.DEFER_BLOCKING 0x0 ;  /* 0x0000000000007b1d */ /* 0x000fe60000010000 */
[----:B------:R-:W-:Y:S01]  /*0d90*/  IMAD.HI.U32 R2, R3, R7, R2 ;  /* 0x0000000703027227 */ /* 0x000fe200078e0002 */
[----:B------:R-:W-:-:S03]  /*0da0*/  ISETP.GE.AND P2, PT, R16, RZ, PT ;  /* 0x000000ff1000720c */ /* 0x000fc60003f46270 */
[----:B------:R-:W-:Y:S02]  /*0db0*/  IMAD.SHL.U32 R0, R9, 0x200, RZ ;  /* 0x0000020009007824 */ /* 0x000fe400078e00ff */
[----:B------:R-:W-:-:S04]  /*0dc0*/  IMAD.HI.U32 R2, R2, R20, RZ ;  /* 0x0000001402027227 */ /* 0x000fc800078e00ff */
[----:B-1----:R-:W-:Y:S02]  /*0dd0*/  IMAD.MOV R3, RZ, RZ, -R5 ;  /* 0x000000ffff037224 */ /* 0x002fe400078e0a05 */
[----:B------:R-:W-:Y:S02]  /*0de0*/  IMAD.MOV R2, RZ, RZ, -R2 ;  /* 0x000000ffff027224 */ /* 0x000fe400078e0a02 */
[----:B------:R-:W-:Y:S02]  /*0df0*/  IMAD.MOV.U32 R9, RZ, RZ, R3 ;  /* 0x000000ffff097224 */ /* 0x000fe400078e0003 */
[C---:B------:R-:W-:Y:S02]  /*0e00*/  VIADD R12, R0.reuse, 0x1 ;  /* 0x00000001000c7836 */ /* 0x040fe40000000000 */
[----:B------:R-:W-:Y:S02]  /*0e10*/  IMAD R20, R11, R2, R20 ;  /* 0x000000020b147224 */ /* 0x000fe400078e0214 */
[----:B------:R-:W-:Y:S01]  /*0e20*/  IMAD R9, R9, R8, RZ ;  /* 0x0000000809097224 */ /* 0x000fe200078e02ff */
[----:B------:R-:W-:Y:S01]  /*0e30*/  IABS R2, R12 ;  /* 0x0000000c00027213 */ /* 0x000fe20000000000 */
[----:B------:R-:W-:Y:S01]  /*0e40*/  IMAD.MOV.U32 R4, RZ, RZ, RZ ;  /* 0x000000ffff047224 */ /* 0x000fe200078e00ff */
[----:B------:R-:W-:Y:S01]  /*0e50*/  ISETP.GT.U32.AND P0, PT, R11, R20, PT ;  /* 0x000000140b00720c */ /* 0x000fe20003f04070 */
[----:B------:R-:W-:Y:S01]  /*0e60*/  VIADD R13, R0, 0x2 ;  /* 0x00000002000d7836 */ /* 0x000fe20000000000 */
[----:B------:R-:W-:Y:S01]  /*0e70*/  ISETP.GE.AND P3, PT, R12, RZ, PT ;  /* 0x000000ff0c00720c */ /* 0x000fe20003f66270 */
[----:B------:R-:W-:Y:S01]  /*0e80*/  IMAD.HI.U32 R9, R5, R9, R4 ;  /* 0x0000000905097227 */ /* 0x000fe200078e0004 */
[----:B0-----:R-:W-:-:S02]  /*0e90*/  R2UR UR11, R10 ;  /* 0x000000000a0b72ca */ /* 0x001fc400000e0000 */
[----:B------:R-:W-:Y:S01]  /*0ea0*/  IABS R7, R13 ;  /* 0x0000000d00077213 */ /* 0x000fe20000000000 */
[----:B------:R-:W-:Y:S02]  /*0eb0*/  IMAD.MOV.U32 R4, RZ, RZ, R2 ;  /* 0x000000ffff047224 */ /* 0x000fe400078e0002 */
[----:B------:R-:W-:Y:S02]  /*0ec0*/  VIADD R14, R0, 0x3 ;  /* 0x00000003000e7836 */ /* 0x000fe40000000000 */
[----:B------:R-:W-:-:S04]  /*0ed0*/  IMAD.HI.U32 R2, R9, R4, RZ ;  /* 0x0000000409027227 */ /* 0x000fc800078e00ff */
[----:B------:R-:W-:-:S04]  /*0ee0*/  IMAD.HI.U32 R3, R9, R7, RZ ;  /* 0x0000000709037227 */ /* 0x000fc800078e00ff */
[----:B------:R-:W-:Y:S02]  /*0ef0*/  IMAD.MOV R5, RZ, RZ, -R2 ;  /* 0x000000ffff057224 */ /* 0x000fe400078e0a02 */
[----:B------:R-:W-:Y:S02]  /*0f00*/  IMAD.MOV R2, RZ, RZ, -R3 ;  /* 0x000000ffff027224 */ /* 0x000fe400078e0a03 */
[----:B------:R-:W-:Y:S02]  /*0f10*/  IMAD R3, R8, R5, R4 ;  /* 0x0000000508037224 */ /* 0x000fe400078e0204 */
[----:B------:R-:W-:Y:S01]  /*0f20*/  @!P0 IMAD.IADD R20, R20, 0x1, -R11 ;  /* 0x0000000114148824 */ /* 0x000fe200078e0a0b */
[----:B------:R-:W-:Y:S01]  /*0f30*/  ISETP.GE.AND P0, PT, R13, RZ, PT ;  /* 0x000000ff0d00720c */ /* 0x000fe20003f06270 */
[C---:B------:R-:W-:Y:S01]  /*0f40*/  IMAD R5, R8.reuse, R2, R7 ;  /* 0x0000000208057224 */ /* 0x040fe200078e0207 */
[----:B------:R-:W-:Y:S01]  /*0f50*/  ISETP.GT.U32.AND P4, PT, R8, R3, PT ;  /* 0x000000030800720c */ /* 0x000fe20003f84070 */
[C---:B------:R-:W-:Y:S01]  /*0f60*/  VIADD R15, R0.reuse, 0x4 ;  /* 0x00000004000f7836 */ /* 0x040fe20000000000 */
[----:B------:R-:W-:Y:S01]  /*0f70*/  ISETP.GT.U32.AND P1, PT, R11, R20, PT ;  /* 0x000000140b00720c */ /* 0x000fe20003f24070 */
[C---:B--2---:R-:W-:Y:S01]  /*0f80*/  VIADD R16, R0.reuse, 0xb ;  /* 0x0000000b00107836 */ /* 0x044fe20000000000 */
[----:B------:R-:W-:Y:S01]  /*0f90*/  IABS R7, R14 ;  /* 0x0000000e00077213 */ /* 0x000fe20000000000 */
[----:B------:R-:W-:Y:S01]  /*0fa0*/  VIADD R18, R0, 0xe ;  /* 0x0000000e00127836 */ /* 0x000fe20000000000 */
[----:B------:R-:W-:Y:S01]  /*0fb0*/  ISETP.GT.U32.AND P6, PT, R8, R5, PT ;  /* 0x000000050800720c */ /* 0x000fe20003fc4070 */
[----:B------:R-:W-:Y:S01]  /*0fc0*/  VIADD R24, R0, 0x2e ;  /* 0x0000002e00187836 */ /* 0x000fe20000000000 */
[----:B------:R-:W-:Y:S01]  /*0fd0*/  IABS R10, R15 ;  /* 0x0000000f000a7213 */ /* 0x000fe20000000000 */
[----:B------:R-:W-:Y:S01]  /*0fe0*/  IMAD.HI.U32 R2, R9, R7, RZ ;  /* 0x0000000709027227 */ /* 0x000fe200078e00ff */
[----:B------:R-:W-:-:S03]  /*0ff0*/  IABS R19, R18 ;  /* 0x0000001200137213 */ /* 0x000fc60000000000 */
[----:B------:R-:W-:Y:S02]  /*1000*/  @!P4 IMAD.IADD R3, R3, 0x1, -R8 ;  /* 0x000000010303c824 */ /* 0x000fe400078e0a08 */
[----:B------:R-:W-:-:S04]  /*1010*/  IMAD.HI.U32 R4, R9, R10, RZ ;  /* 0x0000000a09047227 */ /* 0x000fc800078e00ff */
[----:B------:R-:W-:Y:S02]  /*1020*/  IMAD.MOV R2, RZ, RZ, -R2 ;  /* 0x000000ffff027224 */ /* 0x000fe400078e0a02 */
[----:B------:R-:W-:Y:S01]  /*1030*/  @!P1 IMAD.IADD R20, R20, 0x1, -R11 ;  /* 0x0000000114149824 */ /* 0x000fe200078e0a0b */
[C---:B------:R-:W-:Y:S01]  /*1040*/  ISETP.GT.U32.AND P1, PT, R8.reuse, R3, PT ;  /* 0x000000030800720c */ /* 0x040fe20003f24070 */
[----:B------:R-:W-:Y:S02]  /*1050*/  IMAD.MOV R11, RZ, RZ, -R4 ;  /* 0x000000ffff0b7224 */ /* 0x000fe400078e0a04 */
[----:B------:R-:W-:Y:S02]  /*1060*/  IMAD R7, R8, R2, R7 ;  /* 0x0000000208077224 */ /* 0x000fe400078e0207 */
[----:B------:R-:W-:Y:S01]  /*1070*/  @!P6 IMAD.IADD R5, R5, 0x1, -R8 ;  /* 0x000000010505e824 */ /* 0x000fe200078e0a08 */
[----:B------:R-:W-:Y:S01]  /*1080*/  ISETP.GE.AND P6, PT, R14, RZ, PT ;  /* 0x000000ff0e00720c */ /* 0x000fe20003fc6270 */
[----:B------:R-:W-:Y:S01]  /*1090*/  @!P2 IMAD.MOV R20, RZ, RZ, -R20 ;  /* 0x000000ffff14a224 */ /* 0x000fe200078e0a14 */
[C---:B------:R-:W-:Y:S01]  /*10a0*/  ISETP.GT.U32.AND P2, PT, R8.reuse, R7, PT ;  /* 0x000000070800720c */ /* 0x040fe20003f44070 */
[----:B------:R-:W-:Y:S01]  /*10b0*/  IMAD R11, R8, R11, R10 ;  /* 0x0000000b080b7224 */ /* 0x000fe200078e020a */
[----:B------:R-:W-:Y:S01]  /*10c0*/  @!P5 LOP3.LUT R20, RZ, R6, RZ, 0x33, !PT ;  /* 0x00000006ff14d212 */ /* 0x000fe200078e33ff */
[----:B------:R-:W-:Y:S01]  /*10d0*/  VIADD R2, R0, 0x5 ;  /* 0x0000000500027836 */ /* 0x000fe20000000000 */
[C---:B------:R-:W-:Y:S01]  /*10e0*/  ISETP.GT.U32.AND P4, PT, R8.reuse, R5, PT ;  /* 0x000000050800720c */ /* 0x040fe20003f84070 */
[--C-:B------:R-:W-:Y:S01]  /*10f0*/  @!P1 IMAD.IADD R3, R3, 0x1, -R8.reuse ;  /* 0x0000000103039824 */ /* 0x100fe200078e0a08 */
[----:B------:R-:W-:Y:S01]  /*1100*/  ISETP.GT.U32.AND P5, PT, R8, R11, PT ;  /* 0x0000000b0800720c */ /* 0x000fe20003fa4070 */
[C---:B------:R-:W-:Y:S01]  /*1110*/  VIADD R10, R0.reuse, 0x6 ;  /* 0x00000006000a7836 */ /* 0x040fe20000000000 */
[----:B------:R-:W-:Y:S01]  /*1120*/  IABS R4, R2 ;  /* 0x0000000200047213 */ /* 0x000fe20000000000 */
[----:B------:R-:W-:Y:S01]  /*1130*/  IMAD.MOV.U32 R12, RZ, RZ, R3 ;  /* 0x000000ffff0c7224 */ /* 0x000fe200078e0003 */
[----:B------:R-:W-:Y:S01]  /*1140*/  ISETP.GE.AND P1, PT, R15, RZ, PT ;  /* 0x000000ff0f00720c */ /* 0x000fe20003f26270 */
[----:B------:R-:W-:Y:S01]  /*1150*/  VIADD R14, R0, 0xa ;  /* 0x0000000a000e7836 */ /* 0x000fe20000000000 */
[----:B------:R-:W-:Y:S01]  /*1160*/  IABS R6, R10 ;  /* 0x0000000a00067213 */ /* 0x000fe20000000000 */
[----:B------:R-:W-:Y:S01]  /*1170*/  @!P2 IMAD.IADD R7, R7, 0x1, -R8 ;  /* 0x000000010707a824 */ /* 0x000fe200078e0a08 */
[----:B------:R-:W-:Y:S01]  /*1180*/  ISETP.GE.AND P2, PT, R10, RZ, PT ;  /* 0x000000ff0a00720c */ /* 0x000fe20003f46270 */
[----:B------:R-:W-:-:S02]  /*1190*/  @!P3 IMAD.MOV R12, RZ, RZ, -R12 ;  /* 0x000000ffff0cb224 */ /* 0x000fc400078e0a0c */
[--C-:B------:R-:W-:Y:S01]  /*11a0*/  @!P4 IMAD.IADD R5, R5, 0x1, -R8.reuse ;  /* 0x000000010505c824 */ /* 0x100fe200078e0a08 */
[----:B------:R-:W-:Y:S01]  /*11b0*/  ISETP.GE.AND P4, PT, R2, RZ, PT ;  /* 0x000000ff0200720c */ /* 0x000fe20003f86270 */
[----:B------:R-:W-:Y:S01]  /*11c0*/  @!P5 IMAD.IADD R11, R11, 0x1, -R8 ;  /* 0x000000010b0bd824 */ /* 0x000fe200078e0a08 */
[C---:B------:R-:W-:Y:S01]  /*11d0*/  ISETP.GT.U32.AND P5, PT, R8.reuse, R7, PT ;  /* 0x000000070800720c */ /* 0x040fe20003fa4070 */
[C---:B------:R-:W-:Y:S01]  /*11e0*/  IMAD.HI.U32 R2, R9.reuse, R4, RZ ;  /* 0x0000000409027227 */ /* 0x040fe200078e00ff */
[----:B------:R0:W-:Y:S02]  /*11f0*/  STL [R1+0x78], R12 ;  /* 0x0000780c01007387 */ /* 0x0001e40000100800 */
[----:B------:R-:W-:Y:S01]  /*1200*/  ISETP.GT.U32.AND P3, PT, R8, R11, PT ;  /* 0x0000000b0800720c */ /* 0x000fe20003f64070 */
[----:B------:R-:W-:-:S04]  /*1210*/  IMAD.HI.U32 R3, R9, R6, RZ ;  /* 0x0000000609037227 */ /* 0x000fc800078e00ff */
[----:B------:R-:W-:Y:S02]  /*1220*/  IMAD.MOV R13, RZ, RZ, -R3 ;  /* 0x000000ffff0d7224 */ /* 0x000fe400078e0a03 */
[----:B------:R-:W-:Y:S02]  /*1230*/  VIADD R10, R0, 0x7 ;  /* 0x00000007000a7836 */ /* 0x000fe40000000000 */
[----:B0-----:R-:W-:Y:S02]  /*1240*/  IMAD.MOV.U32 R12, RZ, RZ, R5 ;  /* 0x000000ffff0c7224 */ /* 0x001fe400078e0005 */
[----:B------:R-:W-:Y:S02]  /*1250*/  IMAD.MOV R5, RZ, RZ, -R2 ;  /* 0x000000ffff057224 */ /* 0x000fe400078e0a02 */
[----:B------:R-:W-:Y:S02]  /*1260*/  @!P5 IMAD.IADD R7, R7, 0x1, -R8 ;  /* 0x000000010707d824 */ /* 0x000fe400078e0a08 */
[----:B------:R-:W-:-:S02]  /*1270*/  IMAD R3, R8, R5, R4 ;  /* 0x0000000508037224 */ /* 0x000fc400078e0204 */
[C---:B------:R-:W-:Y:S02]  /*1280*/  IMAD R5, R8.reuse, R13, R6 ;  /* 0x0000000d08057224 */ /* 0x040fe400078e0206 */
[----:B------:R-:W-:Y:S01]  /*1290*/  IMAD.MOV.U32 R15, RZ, RZ, R7 ;  /* 0x000000ffff0f7224 */ /* 0x000fe200078e0007 */
[----:B------:R-:W-:Y:S01]  /*12a0*/  ISETP.GT.U32.AND P5, PT, R8, R3, PT ;  /* 0x000000030800720c */ /* 0x000fe20003fa4070 */
[----:B------:R-:W-:Y:S01]  /*12b0*/  @!P0 IMAD.MOV R12, RZ, RZ, -R12 ;  /* 0x000000ffff0c8224 */ /* 0x000fe200078e0a0c */
[----:B------:R-:W-:Y:S01]  /*12c0*/  ISETP.GE.AND P0, PT, R10, RZ, PT ;  /* 0x000000ff0a00720c */ /* 0x000fe20003f06270 */
[----:B------:R-:W-:Y:S01]  /*12d0*/  @!P6 IMAD.MOV R15, RZ, RZ, -R15 ;  /* 0x000000ffff0fe224 */ /* 0x000fe200078e0a0f */
[----:B------:R-:W-:Y:S01]  /*12e0*/  IABS R10, R10 ;  /* 0x0000000a000a7213 */ /* 0x000fe20000000000 */
[----:B------:R-:W-:Y:S01]  /*12f0*/  VIADD R2, R0, 0x8 ;  /* 0x0000000800027836 */ /* 0x000fe20000000000 */
[----:B------:R-:W-:Y:S01]  /*1300*/  ISETP.GT.U32.AND P6, PT, R8, R5, PT ;  /* 0x000000050800720c */ /* 0x000fe20003fc4070 */
[----:B------:R-:W-:Y:S01]  /*1310*/  @!P3 IMAD.IADD R11, R11, 0x1, -R8 ;  /* 0x000000010b0bb824 */ /* 0x000fe200078e0a08 */
[----:B------:R0:W-:Y:S01]  /*1320*/  STL [R1+0x74], R12 ;  /* 0x0000740c01007387 */ /* 0x0001e20000100800 */
[----:B------:R-:W-:Y:S01]  /*1330*/  IMAD.MOV.U32 R4, RZ, RZ, R10 ;  /* 0x000000ffff047224 */ /* 0x000fe200078e000a */
[----:B------:R-:W-:Y:S01]  /*1340*/  ISETP.GE.AND P3, PT, R2, RZ, PT ;  /* 0x000000ff0200720c */ /* 0x000fe20003f66270 */
[----:B------:R-:W-:Y:S01]  /*1350*/  VIADD R10, R0, 0x9 ;  /* 0x00000009000a7836 */ /* 0x000fe20000000000 */
[----:B------:R-:W-:Y:S01]  /*1360*/  IABS R6, R2 ;  /* 0x0000000200067213 */ /* 0x000fe20000000000 */
[----:B------:R-:W-:Y:S01]  /*1370*/  @!P5 IMAD.IADD R3, R3, 0x1, -R8 ;  /* 0x000000010303d824 */ /* 0x000fe200078e0a08 */
[----:B------:R-:W-:Y:S01]  /*1380*/  STL [R1+0x254], R15 ;  /* 0x0002540f01007387 */ /* 0x000fe20000100800 */
[----:B------:R-:W-:-:S03]  /*1390*/  IMAD.HI.U32 R2, R9, R4, RZ ;  /* 0x0000000409027227 */ /* 0x000fc600078e00ff */
[----:B------:R-:W-:Y:S01]  /*13a0*/  ISETP.GT.U32.AND P5, PT, R8, R3, PT ;  /* 0x000000030800720c */ /* 0x000fe20003fa4070 */
[----:B0-----:R-:W-:Y:S02]  /*13b0*/  IMAD.MOV.U32 R12, RZ, RZ, R11 ;  /* 0x000000ffff0c7224 */ /* 0x001fe400078e000b */
[----:B------:R-:W-:Y:S02]  /*13c0*/  IMAD.MOV R7, RZ, RZ, -R2 ;  /* 0x000000ffff077224 */ /* 0x000fe400078e0a02 */
[----:B------:R-:W-:Y:S01]  /*13d0*/  @!P1 IMAD.MOV R12, RZ, RZ, -R12 ;  /* 0x000000ffff0c9224 */ /* 0x000fe200078e0a0c */
[----:B------:R-:W-:Y:S01]  /*13e0*/  ISETP.GE.AND P1, PT, R10, RZ, PT ;  /* 0x000000ff0a00720c */ /* 0x000fe20003f26270 */
[----:B------:R-:W-:Y:S01]  /*13f0*/  @!P6 IMAD.IADD R5, R5, 0x1, -R8 ;  /* 0x000000010505e824 */ /* 0x000fe200078e0a08 */
[----:B------:R-:W-:Y:S01]  /*1400*/  IABS R10, R10 ;  /* 0x0000000a000a7213 */ /* 0x000fe20000000000 */
[----:B------:R-:W-:Y:S01]  /*1410*/  IMAD.HI.U32 R2, R9, R6, RZ ;  /* 0x0000000609027227 */ /* 0x000fe200078e00ff */
[----:B------:R0:W-:Y:S02]  /*1420*/  STL [R1+0x258], R12 ;  /* 0x0002580c01007387 */ /* 0x0001e40000100800 */
[C---:B------:R-:W-:Y:S01]  /*1430*/  ISETP.GT.U32.AND P6, PT, R8.reuse, R5, PT ;  /* 0x000000050800720c */ /* 0x040fe20003fc4070 */
[----:B------:R-:W-:-:S02]  /*1440*/  IMAD R7, R8, R7, R4 ;  /* 0x0000000708077224 */ /* 0x000fc400078e0204 */
[----:B------:R-:W-:Y:S02]  /*1450*/  IMAD.MOV R11, RZ, RZ, -R2 ;  /* 0x000000ffff0b7224 */ /* 0x000fe400078e0a02 */
[----:B------:R-:W-:Y:S01]  /*1460*/  IMAD.HI.U32 R2, R9, R10, RZ ;  /* 0x0000000a09027227 */ /* 0x000fe200078e00ff */
[----:B0-----:R-:W-:-:S03]  /*1470*/  IABS R12, R14 ;  /* 0x0000000e000c7213 */ /* 0x001fc60000000000 */
[----:B------:R-:W-:Y:S01]  /*1480*/  @!P5 IMAD.IADD R3, R3, 0x1, -R8 ;  /* 0x000000010303d824 */ /* 0x000fe200078e0a08 */
[----:B------:R-:W-:Y:S01]  /*1490*/  ISETP.GT.U32.AND P5, PT, R8, R7, PT ;  /* 0x000000070800720c */ /* 0x000fe20003fa4070 */
[----:B------:R-:W-:Y:S02]  /*14a0*/  IMAD.MOV R13, RZ, RZ, -R2 ;  /* 0x000000ffff0d7224 */ /* 0x000fe400078e0a02 */
[----:B------:R-:W-:-:S04]  /*14b0*/  IMAD.HI.U32 R4, R9, R12, RZ ;  /* 0x0000000c09047227 */ /* 0x000fc800078e00ff */
[----:B------:R-:W-:Y:S02]  /*14c0*/  IMAD.MOV.U32 R17, RZ, RZ, R3 ;  /* 0x000000ffff117224 */ /* 0x000fe400078e0003 */
[----:B------:R-:W-:Y:S02]  /*14d0*/  IMAD.MOV R15, RZ, RZ, -R4 ;  /* 0x000000ffff0f7224 */ /* 0x000fe400078e0a04 */
[C---:B------:R-:W-:Y:S02]  /*14e0*/  IMAD R3, R8.reuse, R13, R10 ;  /* 0x0000000d08037224 */ /* 0x040fe400078e020a */
[C---:B------:R-:W-:Y:S02]  /*14f0*/  IMAD R13, R8.reuse, R15, R12 ;  /* 0x0000000f080d7224 */ /* 0x040fe400078e020c */
[----:B------:R-:W-:Y:S01]  /*1500*/  @!P6 IMAD.IADD R5, R5, 0x1, -R8 ;  /* 0x000000010505e824 */ /* 0x000fe200078e0a08 */
[C---:B------:R-:W-:Y:S01]  /*1510*/  ISETP.GT.U32.AND P6, PT, R8.reuse, R3, PT ;  /* 0x000000030800720c */ /* 0x040fe20003fc4070 */
[C---:B------:R-:W-:Y:S01]  /*1520*/  IMAD R11, R8.reuse, R11, R6 ;  /* 0x0000000b080b7224 */ /* 0x040fe200078e0206 */
[----:B------:R-:W-:Y:S01]  /*1530*/  IABS R6, R16 ;  /* 0x0000001000067213 */ /* 0x000fe20000000000 */
[----:B------:R-:W-:Y:S01]  /*1540*/  @!P5 IMAD.IADD R7, R7, 0x1, -R8 ;  /* 0x000000010707d824 */ /* 0x000fe200078e0a08 */
[C---:B------:R-:W-:Y:S01]  /*1550*/  ISETP.GT.U32.AND P5, PT, R8.reuse, R13, PT ;  /* 0x0000000d0800720c */ /* 0x040fe20003fa4070 */
[----:B------:R-:W-:Y:S01]  /*1560*/  @!P4 IMAD.MOV R17, RZ, RZ, -R17 ;  /* 0x000000ffff11c224 */ /* 0x000fe200078e0a11 */
[----:B------:R-:W-:Y:S01]  /*1570*/  ISETP.GT.U32.AND P4, PT, R8, R11, PT ;  /* 0x0000000b0800720c */ /* 0x000fe20003f84070 */
[----:B------:R-:W-:-:S02]  /*1580*/  VIADD R10, R0, 0xc ;  /* 0x0000000c000a7836 */ /* 0x000fc40000000000 */
[----:B------:R-:W-:Y:S01]  /*1590*/  IMAD.HI.U32 R2, R9, R6, RZ ;  /* 0x0000000609027227 */ /* 0x000fe200078e00ff */
[----:B------:R0:W-:Y:S02]  /*15a0*/  STL [R1+0x25c], R17 ;  /* 0x00025c1101007387 */ /* 0x0001e40000100800 */
[----:B------:R-:W-:Y:S01]  /*15b0*/  IABS R4, R10 ;  /* 0x0000000a00047213 */ /* 0x000fe20000000000 */
[----:B------:R-:W-:Y:S02]  /*15c0*/  @!P6 IMAD.IADD R3, R3, 0x1, -R8 ;  /* 0x000000010303e824 */ /* 0x000fe400078e0a08 */
[----:B------:R-:W-:Y:S02]  /*15d0*/  IMAD.MOV R15, RZ, RZ, -R2 ;  /* 0x000000ffff0f7224 */ /* 0x000fe400078e0a02 */
[----:B------:R-:W-:Y:S01]  /*15e0*/  @!P5 IMAD.IADD R13, R13, 0x1, -R8 ;  /* 0x000000010d0dd824 */ /* 0x000fe200078e0a08 */
[----:B------:R-:W-:Y:S01]  /*15f0*/  ISETP.GT.U32.AND P5, PT, R8, R3, PT ;  /* 0x000000030800720c */ /* 0x000fe20003fa4070 */
[----:B------:R-:W-:-:S04]  /*1600*/  IMAD.HI.U32 R2, R9, R4, RZ ;  /* 0x0000000409027227 */ /* 0x000fc800078e00ff */
[----:B------:R-:W-:Y:S01]  /*1610*/  @!P4 IMAD.IADD R11, R11, 0x1, -R8 ;  /* 0x000000010b0bc824 */ /* 0x000fe200078e0a08 */
[C---:B------:R-:W-:Y:S01]  /*1620*/  ISETP.GT.U32.AND P4, PT, R8.reuse, R7, PT ;  /* 0x000000070800720c */ /* 0x040fe20003f84070 */
[----:B------:R-:W-:Y:S02]  /*1630*/  IMAD.MOV.U32 R21, RZ, RZ, R5 ;  /* 0x000000ffff157224 */ /* 0x000fe400078e0005 */
[----:B------:R-:W-:Y:S01]  /*1640*/  IMAD.MOV R5, RZ, RZ, -R2 ;  /* 0x000000ffff057224 */ /* 0x000fe200078e0a02 */
[----:B------:R-:W-:Y:S01]  /*1650*/  ISETP.GT.U32.AND P6, PT, R8, R11, PT ;  /* 0x0000000b0800720c */ /* 0x000fe20003fc4070 */
[----:B------:R-:W-:Y:S02]  /*1660*/  VIADD R12, R0, 0xd ;  /* 0x0000000d000c7836 */ /* 0x000fe40000000000 */
[C---:B------:R-:W-:Y:S02]  /*1670*/  IMAD R5, R8.reuse, R5, R4 ;  /* 0x0000000508057224 */ /* 0x040fe400078e0204 */
[----:B------:R-:W-:Y:S01]  /*1680*/  @!P5 IMAD.IADD R3, R3, 0x1, -R8 ;  /* 0x000000010303d824 */ /* 0x000fe200078e0a08 */
[----:B0-----:R-:W-:Y:S01]  /*1690*/  IABS R17, R12 ;  /* 0x0000000c00117213 */ /* 0x001fe20000000000 */
[C---:B------:R-:W-:Y:S01]  /*16a0*/  IMAD R15, R8.reuse, R15, R6 ;  /* 0x0000000f080f7224 */ /* 0x040fe200078e0206 */
[----:B------:R-:W-:Y:S01]  /*16b0*/  ISETP.GT.U32.AND P5, PT, R8, R5, PT ;  /* 0x000000050800720c */ /* 0x000fe20003fa4070 */
[----:B------:R-:W-:-:S02]  /*16c0*/  @!P4 IMAD.IADD R7, R7, 0x1, -R8 ;  /* 0x000000010707c824 */ /* 0x000fc400078e0a08 */
[----:B------:R-:W-:Y:S01]  /*16d0*/  @!P2 IMAD.MOV R21, RZ, RZ, -R21 ;  /* 0x000000ffff15a224 */ /* 0x000fe200078e0a15 */
[----:B------:R-:W-:Y:S01]  /*16e0*/  ISETP.GT.U32.AND P4, PT, R8, R15, PT ;  /* 0x0000000f0800720c */ /* 0x000fe20003f84070 */
[--C-:B------:R-:W-:Y:S01]  /*16f0*/  @!P6 IMAD.IADD R11, R11, 0x1, -R8.reuse ;  /* 0x000000010b0be824 */ /* 0x100fe200078e0a08 */
[----:B------:R-:W-:Y:S01]  /*1700*/  ISETP.GE.AND P6, PT, R14, RZ, PT ;  /* 0x000000ff0e00720c */ /* 0x000fe20003fc6270 */
[----:B------:R-:W-:Y:S01]  /*1710*/  VIADD R14, R0, 0xf ;  /* 0x0000000f000e7836 */ /* 0x000fe20000000000 */
[----:B------:R0:W-:Y:S01]  /*1720*/  STL [R1+0x26c], R21 ;  /* 0x00026c1501007387 */ /* 0x0001e20000100800 */
[----:B------:R-:W-:Y:S01]  /*1730*/  IMAD.HI.U32 R2, R9, R17, RZ ;  /* 0x0000001109027227 */ /* 0x000fe200078e00ff */
[----:B------:R-:W-:Y:S02]  /*1740*/  ISETP.GT.U32.AND P2, PT, R8, R13, PT ;  /* 0x0000000d0800720c */ /* 0x000fe40003f44070 */
[----:B------:R-:W-:Y:S01]  /*1750*/  IABS R6, R14 ;  /* 0x0000000e00067213 */ /* 0x000fe20000000000 */
[----:B------:R-:W-:-:S02]  /*1760*/  @!P5 IMAD.IADD R5, R5, 0x1, -R8 ;  /* 0x000000010505d824 */ /* 0x000fc400078e0a08 */
[----:B------:R-:W-:Y:S02]  /*1770*/  IMAD.MOV R2, RZ, RZ, -R2 ;  /* 0x000000ffff027224 */ /* 0x000fe400078e0a02 */
[----:B------:R-:W-:Y:S01]  /*1780*/  IMAD.MOV.U32 R22, RZ, RZ, R7 ;  /* 0x000000ffff167224 */ /* 0x000fe200078e0007 */
[----:B------:R-:W-:Y:S01]  /*1790*/  ISETP.GT.U32.AND P5, PT, R8, R5, PT ;  /* 0x000000050800720c */ /* 0x000fe20003fa4070 */
[----:B0-----:R-:W-:Y:S02]  /*17a0*/  IMAD.MOV.U32 R21, RZ, RZ, R11 ;  /* 0x000000ffff157224 */ /* 0x001fe400078e000b */
[----:B------:R-:W-:Y:S01]  /*17b0*/  @!P4 IMAD.IADD R15, R15, 0x1, -R8 ;  /* 0x000000010f0fc824 */ /* 0x000fe200078e0a08 */
[----:B------:R-:W-:Y:S01]  /*17c0*/  ISETP.GE.AND P4, PT, R10, RZ, PT ;  /* 0x000000ff0a00720c */ /* 0x000fe20003f86270 */
[----:B------:R-:W-:Y:S02]  /*17d0*/  IMAD R17, R8, R2, R17 ;  /* 0x0000000208117224 */ /* 0x000fe400078e0211 */
[----:B------:R-:W-:-:S04]  /*17e0*/  IMAD.HI.U32 R2, R9, R6, RZ ;  /* 0x0000000609027227 */ /* 0x000fc800078e00ff */
[----:B------:R-:W-:Y:S01]  /*17f0*/  @!P0 IMAD.MOV R22, RZ, RZ, -R22 ;  /* 0x000000ffff168224 */ /* 0x000fe200078e0a16 */
[C---:B------:R-:W-:Y:S01]  /*1800*/  ISETP.GT.U32.AND P0, PT, R8.reuse, R15, PT ;  /* 0x0000000f0800720c */ /* 0x040fe20003f04070 */
[----:B------:R-:W-:Y:S01]  /*1810*/  @!P3 IMAD.MOV R21, RZ, RZ, -R21 ;  /* 0x000000ffff15b224 */ /* 0x000fe200078e0a15 */
[----:B------:R-:W-:Y:S01]  /*1820*/  ISETP.GT.U32.AND P3, PT, R8, R17, PT ;  /* 0x000000110800720c */ /* 0x000fe20003f64070 */
[----:B------:R-:W-:Y:S01]  /*1830*/  @!P1 IMAD.MOV R3, RZ, RZ, -R3 ;  /* 0x000000ffff039224 */ /* 0x000fe200078e0a03 */
[----:B------:R-:W-:Y:S01]  /*1840*/  STL [R1+0x274], R22 ;  /* 0x0002741601007387 */ /* 0x000fe20000100800 */
[----:B------:R-:W-:Y:S01]  /*1850*/  IMAD.MOV R7, RZ, RZ, -R2 ;  /* 0x000000ffff077224 */ /* 0x000fe200078e0a02 */
[----:B------:R-:W-:Y:S01]  /*1860*/  ISETP.GE.AND P1, PT, R12, RZ, PT ;  /* 0x000000ff0c00720c */ /* 0x000fe20003f26270 */
[----:B------:R-:W-:Y:S01]  /*1870*/  IMAD.HI.U32 R4, R9, R19, RZ ;  /* 0x0000001309047227 */ /* 0x000fe200078e00ff */
[----:B------:R-:W-:Y:S03]  /*1880*/  STL [R1+0x70], R21 ;  /* 0x0000701501007387 */ /* 0x000fe60000100800 */
[----:B------:R-:W-:Y:S01]  /*1890*/  @!P2 IMAD.IADD R13, R13, 0x1, -R8 ;  /* 0x000000010d0da824 */ /* 0x000fe200078e0a08 */
[----:B------:R0:W-:Y:S01]  /*18a0*/  STL [R1+0x6c], R3 ;  /* 0x00006c0301007387 */ /* 0x0001e20000100800 */
[----:B------:R-:W-:Y:S01]  /*18b0*/  ISETP.GE.AND P2, PT, R16, RZ, PT ;  /* 0x000000ff1000720c */ /* 0x000fe20003f46270 */
[----:B------:R-:W-:-:S02]  /*18c0*/  IMAD.MOV R4, RZ, RZ, -R4 ;  /* 0x000000ffff047224 */ /* 0x000fc400078e0a04 */
[----:B------:R-:W-:Y:S02]  /*18d0*/  @!P5 IMAD.IADD R5, R5, 0x1, -R8 ;  /* 0x000000010505d824 */ /* 0x000fe400078e0a08 */
[C---:B------:R-:W-:Y:S02]  /*18e0*/  IMAD R19, R8.reuse, R4, R19 ;  /* 0x0000000408137224 */ /* 0x040fe400078e0213 */
[----:B------:R-:W-:Y:S02]  /*18f0*/  IMAD.MOV.U32 R2, RZ, RZ, R13 ;  /* 0x000000ffff027224 */ /* 0x000fe400078e000d */
[----:B0-----:R-:W-:Y:S02]  /*1900*/  IMAD R3, R8, R7, R6 ;  /* 0x0000000708037224 */ /* 0x001fe400078e0206 */
[----:B------:R-:W-:Y:S02]  /*1910*/  VIADD R10, R0, 0x10 ;  /* 0x00000010000a7836 */ /* 0x000fe40000000000 */
[----:B------:R-:W-:Y:S01]  /*1920*/  @!P0 IMAD.IADD R15, R15, 0x1, -R8 ;  /* 0x000000010f0f8824 */ /* 0x000fe200078e0a08 */
[C---:B------:R-:W-:Y:S01]  /*1930*/  ISETP.GT.U32.AND P5, PT, R8.reuse, R3, PT ;  /* 0x000000030800720c */ /* 0x040fe20003fa4070 */
[----:B------:R-:W-:Y:S01]  /*1940*/  @!P6 IMAD.MOV R2, RZ, RZ, -R2 ;  /* 0x000000ffff02e224 */ /* 0x000fe200078e0a02 */
[----:B------:R-:W-:Y:S01]  /*1950*/  ISETP.GT.U32.AND P6, PT, R8, R19, PT ;  /* 0x000000130800720c */ /* 0x000fe20003fc4070 */
[----:B------:R-:W-:Y:S01]  /*1960*/  IMAD.MOV.U32 R4, RZ, RZ, R15 ;  /* 0x000000ffff047224 */ /* 0x000fe200078e000f */
[----:B------:R-:W-:Y:S01]  /*1970*/  IABS R7, R10 ;  /* 0x0000000a00077213 */ /* 0x000fe20000000000 */
[----:B------:R-:W-:Y:S01]  /*1980*/  VIADD R12, R0, 0x11 ;  /* 0x00000011000c7836 */ /* 0x000fe20000000000 */
[----:B------:R0:W-:Y:S01]  /*1990*/  STL [R1+0x68], R2 ;  /* 0x0000680201007387 */ /* 0x0001e20000100800 */
[----:B------:R-:W-:Y:S01]  /*19a0*/  @!P2 IMAD.MOV R4, RZ, RZ, -R4 ;  /* 0x000000ffff04a224 */ /* 0x000fe200078e0a04 */
[----:B------:R-:W-:Y:S01]  /*19b0*/  ISETP.GE.AND P0, PT, R18, RZ, PT ;  /* 0x000000ff1200720c */ /* 0x000fe20003f06270 */
[--C-:B------:R-:W-:Y:S01]  /*19c0*/  @!P3 IMAD.IADD R17, R17, 0x1, -R8.reuse ;  /* 0x000000011111b824 */ /* 0x100fe200078e0a08 */
[----:B------:R-:W-:Y:S01]  /*19d0*/  IABS R11, R12 ;  /* 0x0000000c000b7213 */ /* 0x000fe20000000000 */
[----:B------:R-:W-:Y:S01]  /*19e0*/  VIADD R16, R0, 0x13 ;  /* 0x0000001300107836 */ /* 0x000fe20000000000 */
[----:B------:R1:W-:Y:S01]  /*19f0*/  STL [R1+0x27c], R4 ;  /* 0x00027c0401007387 */ /* 0x0003e20000100800 */
[--C-:B------:R-:W-:Y:S01]  /*1a00*/  @!P5 IMAD.IADD R3, R3, 0x1, -R8.reuse ;  /* 0x000000010303d824 */ /* 0x100fe200078e0a08 */
[----:B------:R-:W-:Y:S01]  /*1a10*/  ISETP.GE.AND P3, PT, R14, RZ, PT ;  /* 0x000000ff0e00720c */ /* 0x000fe20003f66270 */
[----:B------:R-:W-:Y:S01]  /*1a20*/  @!P6 IMAD.IADD R19, R19, 0x1, -R8 ;  /* 0x000000011313e824 */ /* 0x000fe200078e0a08 */
[C---:B------:R-:W-:Y:S01]  /*1a30*/  ISETP.GT.U32.AND P6, PT, R8.reuse, R17, PT ;  /* 0x000000110800720c */ /* 0x040fe20003fc4070 */
[----:B0-----:R-:W-:Y:S01]  /*1a40*/  IMAD.HI.U32 R2, R9, R7, RZ ;  /* 0x0000000709027227 */ /* 0x001fe200078e00ff */
[----:B------:R-:W-:-:S02]  /*1a50*/  ISETP.GT.U32.AND P5, PT, R8, R3, PT ;  /* 0x000000030800720c */ /* 0x000fc40003fa4070 */
[----:B------:R-:W-:Y:S01]  /*1a60*/  ISETP.GT.U32.AND P2, PT, R8, R19, PT ;  /* 0x000000130800720c */ /* 0x000fe20003f44070 */
[----:B------:R-:W-:Y:S01]  /*1a70*/  VIADD R14, R0, 0x12 ;  /* 0x00000012000e7836 */ /* 0x000fe20000000000 */
[----:B------:R-:W-:Y:S01]  /*1a80*/  IABS R15, R16 ;  /* 0x00000010000f7213 */ /* 0x000fe20000000000 */
[----:B-1----:R-:W-:Y:S02]  /*1a90*/  IMAD.MOV R4, RZ, RZ, -R2 ;  /* 0x000000ffff047224 */ /* 0x002fe400078e0a02 */
[----:B------:R-:W-:Y:S01]  /*1aa0*/  IMAD.HI.U32 R2, R9, R11, RZ ;  /* 0x0000000b09027227 */ /* 0x000fe200078e00ff */
[----:B------:R-:W-:-:S03]  /*1ab0*/  IABS R13, R14 ;  /* 0x0000000e000d7213 */ /* 0x000fc60000000000 */
[----:B------:R-:W-:Y:S02]  /*1ac0*/  IMAD.MOV R2, RZ, RZ, -R2 ;  /* 0x000000ffff027224 */ /* 0x000fe400078e0a02 */
[--C-:B------:R-:W-:Y:S02]  /*1ad0*/  @!P5 IMAD.IADD R3, R3, 0x1, -R8.reuse ;  /* 0x000000010303d824 */ /* 0x100fe400078e0a08 */
[C---:B------:R-:W-:Y:S02]  /*1ae0*/  IMAD R11, R8.reuse, R2, R11 ;  /* 0x00000002080b7224 */ /* 0x040fe400078e020b */
[C---:B------:R-:W-:Y:S02]  /*1af0*/  IMAD R7, R8.reuse, R4, R7 ;  /* 0x0000000408077224 */ /* 0x040fe400078e0207 */
[--C-:B------:R-:W-:Y:S01]  /*1b00*/  @!P2 IMAD.IADD R19, R19, 0x1, -R8.reuse ;  /* 0x000000011313a824 */ /* 0x100fe200078e0a08 */
[----:B------:R-:W-:Y:S01]  /*1b10*/  ISETP.GT.U32.AND P5, PT, R8, R11, PT ;  /* 0x0000000b0800720c */ /* 0x000fe20003fa4070 */
[----:B------:R-:W-:Y:S01]  /*1b20*/  @!P6 IMAD.IADD R17, R17, 0x1, -R8 ;  /* 0x000000011111e824 */ /* 0x000fe200078e0a08 */
[----:B------:R-:W-:Y:S01]  /*1b30*/  ISETP.GE.AND P2, PT, R10, RZ, PT ;  /* 0x000000ff0a00720c */ /* 0x000fe20003f46270 */
[----:B------:R-:W-:Y:S01]  /*1b40*/  VIADD R10, R0, 0x14 ;  /* 0x00000014000a7836 */ /* 0x000fe20000000000 */
[----:B------:R-:W-:Y:S01]  /*1b50*/  ISETP.GT.U32.AND P6, PT, R8, R7, PT ;  /* 0x000000070800720c */ /* 0x000fe20003fc4070 */
[----:B------:R-:W-:-:S03]  /*1b60*/  IMAD.HI.U32 R2, R9, R13, RZ ;  /* 0x0000000d09027227 */ /* 0x000fc600078e00ff */
[----:B------:R-:W-:Y:S01]  /*1b70*/  IABS R6, R10 ;  /* 0x0000000a00067213 */ /* 0x000fe20000000000 */
[----:B------:R-:W-:Y:S02]  /*1b80*/  IMAD.MOV R2, RZ, RZ, -R2 ;  /* 0x000000ffff027224 */ /* 0x000fe400078e0a02 */
[----:B------:R-:W-:Y:S02]  /*1b90*/  @!P4 IMAD.MOV R5, RZ, RZ, -R5 ;  /* 0x000000ffff05c224 */ /* 0x000fe400078e0a05 */
[----:B------:R-:W-:Y:S02]  /*1ba0*/  @!P5 IMAD.IADD R11, R11, 0x1, -R8 ;  /* 0x000000010b0bd824 */ /* 0x000fe400078e0a08 */
[C---:B------:R-:W-:Y:S01]  /*1bb0*/  IMAD R13, R8.reuse, R2, R13 ;  /* 0x00000002080d7224 */ /* 0x040fe200078e020d */
[----:B------:R0:W-:Y:S01]  /*1bc0*/  STL [R1+0x280], R5 ;  /* 0x0002800501007387 */ /* 0x0001e20000100800 */
[----:B------:R-:W-:Y:S01]  /*1bd0*/  IMAD.HI.U32 R2, R9, R6, RZ ;  /* 0x0000000609027227 */ /* 0x000fe200078e00ff */
[----:B------:R-:W-:-:S03]  /*1be0*/  ISETP.GT.U32.AND P5, PT, R8, R11, PT ;  /* 0x0000000b0800720c */ /* 0x000fc60003fa4070 */
[----:B------:R-:W-:Y:S01]  /*1bf0*/  @!P6 IMAD.IADD R7, R7, 0x1, -R8 ;  /* 0x000000010707e824 */ /* 0x000fe200078e0a08 */
[----:B------:R-:W-:Y:S01]  /*1c00*/  ISETP.GE.AND P6, PT, R12, RZ, PT ;  /* 0x000000ff0c00720c */ /* 0x000fe20003fc6270 */
[----:B------:R-:W-:-:S03]  /*1c10*/  IMAD.HI.U32 R4, R9, R15, RZ ;  /* 0x0000000f09047227 */ /* 0x000fc600078e00ff */
[C---:B------:R-:W-:Y:S01]  /*1c20*/  ISETP.GT.U32.AND P4, PT, R8.reuse, R7, PT ;  /* 0x000000070800720c */ /* 0x040fe20003f84070 */
[----:B0-----:R-:W-:Y:S02]  /*1c30*/  IMAD.MOV R5, RZ, RZ, -R2 ;  /* 0x000000ffff057224 */ /* 0x001fe400078e0a02 */
[----:B------:R-:W-:Y:S02]  /*1c40*/  IMAD.MOV.U32 R2, RZ, RZ, R3 ;  /* 0x000000ffff027224 */ /* 0x000fe400078e0003 */
[----:B------:R-:W-:Y:S02]  /*1c50*/  IMAD R3, R8, R5, R6 ;  /* 0x0000000508037224 */ /* 0x000fe400078e0206 */
[----:B------:R-:W-:Y:S02]  /*1c60*/  IMAD.MOV R4, RZ, RZ, -R4 ;  /* 0x000000ffff047224 */ /* 0x000fe400078e0a04 */
[----:B------:R-:W-:Y:S02]  /*1c70*/  VIADD R12, R0, 0x15 ;  /* 0x00000015000c7836 */ /* 0x000fe40000000000 */
[----:B------:R-:W-:-:S02]  /*1c80*/  IMAD.MOV.U32 R18, RZ, RZ, R17 ;  /* 0x000000ffff127224 */ /* 0x000fc400078e0011 */
[----:B------:R-:W-:Y:S02]  /*1c90*/  IMAD.MOV.U32 R17, RZ, RZ, R19 ;  /* 0x000000ffff117224 */ /* 0x000fe400078e0013 */
[----:B------:R-:W-:Y:S01]  /*1ca0*/  @!P5 IMAD.IADD R11, R11, 0x1, -R8 ;  /* 0x000000010b0bd824 */ /* 0x000fe200078e0a08 */
[C---:B------:R-:W-:Y:S01]  /*1cb0*/  ISETP.GT.U32.AND P5, PT, R8.reuse, R3, PT ;  /* 0x000000030800720c */ /* 0x040fe20003fa4070 */
[C---:B------:R-:W-:Y:S01]  /*1cc0*/  IMAD R15, R8.reuse, R4, R15 ;  /* 0x00000004080f7224 */ /* 0x040fe200078e020f */
[----:B------:R-:W-:Y:S01]  /*1cd0*/  IABS R4, R12 ;  /* 0x0000000c00047213 */ /* 0x000fe20000000000 */
[----:B------:R-:W-:Y:S01]  /*1ce0*/  @!P1 IMAD.MOV R18, RZ, RZ, -R18 ;  /* 0x000000ffff129224 */ /* 0x000fe200078e0a12 */
[----:B------:R-:W-:Y:S01]  /*1cf0*/  ISETP.GT.U32.AND P1, PT, R8, R13, PT ;  /* 0x0000000d0800720c */ /* 0x000fe20003f24070 */
[----:B------:R-:W-:Y:S01]  /*1d00*/  @!P0 IMAD.MOV R17, RZ, RZ, -R17 ;  /* 0x000000ffff118224 */ /* 0x000fe200078e0a11 */
[----:B------:R-:W-:Y:S01]  /*1d10*/  ISETP.GE.AND P0, PT, R14, RZ, PT ;  /* 0x000000ff0e00720c */ /* 0x000fe20003f06270 */
[----:B------:R-:W-:Y:S01]  /*1d20*/  @!P3 IMAD.MOV R2, RZ, RZ, -R2 ;  /* 0x000000ffff02b224 */ /* 0x000fe200078e0a02 */
[----:B------:R-:W-:Y:S01]  /*1d30*/  STL [R1+0x28c], R18 ;  /* 0x00028c1201007387 */ /* 0x000fe20000100800 */
[----:B------:R-:W-:Y:S01]  /*1d40*/  IMAD.MOV.U32 R5, RZ, RZ, R4 ;  /* 0x000000ffff057224 */ /* 0x000fe200078e0004 */
[----:B------:R-:W-:Y:S01]  /*1d50*/  ISETP.GT.U32.AND P3, PT, R8, R15, PT ;  /* 0x0000000f0800720c */ /* 0x000fe20003f64070 */
[--C-:B------:R-:W-:Y:S01]  /*1d60*/  @!P4 IMAD.IADD R7, R7, 0x1, -R8.reuse ;  /* 0x000000010707c824 */ /* 0x100fe200078e0a08 */
[----:B------:R-:W-:Y:S01]  /*1d70*/  STL [R1+0x290], R17 ;  /* 0x0002901101007387 */ /* 0x000fe20000100800 */
[----:B------:R-:W-:Y:S01]  /*1d80*/  VIADD R4, R0, 0x16 ;  /* 0x0000001600047836 */ /* 0x000fe20000000000 */
[----:B------:R-:W-:Y:S01]  /*1d90*/  ISETP.GE.AND P4, PT, R16, RZ, PT ;  /* 0x000000ff1000720c */ /* 0x000fe20003f86270 */
[----:B------:R-:W-:Y:S01]  /*1da0*/  IMAD.MOV.U32 R6, RZ, RZ, R7 ;  /* 0x000000ffff067224 */ /* 0x000fe200078e0007 */
[----:B------:R0:W-:Y:S01]  /*1db0*/  STL [R1+0x298], R2 ;  /* 0x0002980201007387 */ /* 0x0001e20000100800 */
[--C-:B------:R-:W-:Y:S01]  /*1dc0*/  @!P5 IMAD.IADD R3, R3, 0x1, -R8.reuse ;  /* 0x000000010303d824 */ /* 0x100fe200078e0a08 */
[----:B------:R-:W-:Y:S01]  /*1dd0*/  IABS R7, R4 ;  /* 0x0000000400077213 */ /* 0x000fe20000000000 */
[----:B------:R-:W-:Y:S01]  /*1de0*/  @!P1 IMAD.IADD R13, R13, 0x1, -R8 ;  /* 0x000000010d0d9824 */ /* 0x000fe200078e0a08 */
[----:B------:R-:W-:Y:S01]  /*1df0*/  ISETP.GE.AND P1, PT, R10, RZ, PT ;  /* 0x000000ff0a00720c */ /* 0x000fe20003f26270 */
[----:B------:R-:W-:Y:S01]  /*1e00*/  @!P2 IMAD.MOV R6, RZ, RZ, -R6 ;  /* 0x000000ffff06a224 */ /* 0x000fe200078e0a06 */
[C---:B------:R-:W-:Y:S01]  /*1e10*/  ISETP.GT.U32.AND P5, PT, R8.reuse, R3, PT ;  /* 0x000000030800720c */ /* 0x040fe20003fa4070 */
[----:B------:R-:W-:Y:S01]  /*1e20*/  @!P3 IMAD.IADD R15, R15, 0x1, -R8 ;  /* 0x000000010f0fb824 */ /* 0x000fe200078e0a08 */
[----:B------:R-:W-:Y:S01]  /*1e30*/  ISETP.GT.U32.AND P2, PT, R8, R13, PT ;  /* 0x0000000d0800720c */ /* 0x000fe20003f44070 */
[----:B------:R-:W-:Y:S01]  /*1e40*/  VIADD R10, R0, 0x17 ;  /* 0x00000017000a7836 */ /* 0x000fe20000000000 */
[----:B------:R1:W-:Y:S01]  /*1e50*/  STL [R1+0x64], R6 ;  /* 0x0000640601007387 */ /* 0x0003e20000100800 */
[----:B0-----:R-:W-:Y:S01]  /*1e60*/  IMAD.HI.U32 R2, R9, R5, RZ ;  /* 0x0000000509027227 */ /* 0x001fe200078e00ff */
[----:B------:R-:W-:-:S03]  /*1e70*/  ISETP.GT.U32.AND P3, PT, R8, R15, PT ;  /* 0x0000000f0800720c */ /* 0x000fc60003f64070 */
[----:B------:R-:W-:Y:S02]  /*1e80*/  IMAD.MOV R2, RZ, RZ, -R2 ;  /* 0x000000ffff027224 */ /* 0x000fe400078e0a02 */
[----:B------:R-:W-:Y:S02]  /*1e90*/  VIADD R14, R0, 0x19 ;  /* 0x00000019000e7836 */ /* 0x000fe40000000000 */
[----:B------:R-:W-:Y:S02]  /*1ea0*/  IMAD R5, R8, R2, R5 ;  /* 0x0000000208057224 */ /* 0x000fe400078e0205 */
[----:B------:R-:W-:-:S04]  /*1eb0*/  IMAD.HI.U32 R2, R9, R7, RZ ;  /* 0x0000000709027227 */ /* 0x000fc800078e00ff */
[----:B------:R-:W-:Y:S02]  /*1ec0*/  IMAD.MOV R2, RZ, RZ, -R2 ;  /* 0x000000ffff027224 */ /* 0x000fe400078e0a02 */
[--C-:B------:R-:W-:Y:S02]  /*1ed0*/  @!P5 IMAD.IADD R3, R3, 0x1, -R8.reuse ;  /* 0x000000010303d824 */ /* 0x100fe400078e0a08 */
[C---:B------:R-:W-:Y:S02]  /*1ee0*/  IMAD R7, R8.reuse, R2, R7 ;  /* 0x0000000208077224 */ /* 0x040fe400078e0207 */
[----:B------:R-:W-:Y:S01]  /*1ef0*/  @!P2 IMAD.IADD R13, R13, 0x1, -R8 ;  /* 0x000000010d0da824 */ /* 0x000fe200078e0a08 */
[C---:B------:R-:W-:Y:S01]  /*1f00*/  ISETP.GT.U32.AND P2, PT, R8.reuse, R5, PT ;  /* 0x000000050800720c */ /* 0x040fe20003f44070 */
[----:B-1----:R-:W-:Y:S01]  /*1f10*/  IMAD.MOV.U32 R6, RZ, RZ, R11 ;  /* 0x000000ffff067224 */ /* 0x002fe200078e000b */
[----:B------:R-:W-:Y:S01]  /*1f20*/  ISETP.GT.U32.AND P5, PT, R8, R7, PT ;  /* 0x000000070800720c */ /* 0x000fe20003fa4070 */
[----:B------:R-:W-:Y:S01]  /*1f30*/  IMAD.MOV.U32 R16, RZ, RZ, R13 ;  /* 0x000000ffff107224 */ /* 0x000fe200078e000d */
[----:B------:R-:W-:Y:S01]  /*1f40*/  IABS R11, R10 ;  /* 0x0000000a000b7213 */ /* 0x000fe20000000000 */
[----:B------:R-:W-:Y:S01]  /*1f50*/  @!P6 IMAD.MOV R6, RZ, RZ, -R6 ;  /* 0x000000ffff06e224 */ /* 0x000fe200078e0a06 */
[----:B------:R-:W-:Y:S01]  /*1f60*/  ISETP.GE.AND P6, PT, R12, RZ, PT ;  /* 0x000000ff0c00720c */ /* 0x000fe20003fc6270 */
[----:B------:R-:W-:-:S02]  /*1f70*/  VIADD R12, R0, 0x18 ;  /* 0x00000018000c7836 */ /* 0x000fc40000000000 */
[----:B------:R-:W-:Y:S01]  /*1f80*/  IMAD.HI.U32 R2, R9, R11, RZ ;  /* 0x0000000b09027227 */ /* 0x000fe200078e00ff */
[----:B------:R0:W-:Y:S03]  /*1f90*/  STL [R1+0x60], R6 ;  /* 0x0000600601007387 */ /* 0x0001e60000100800 */
[--C-:B------:R-:W-:Y:S01]  /*1fa0*/  @!P3 IMAD.IADD R15, R15, 0x1, -R8.reuse ;  /* 0x000000010f0fb824 */ /* 0x100fe200078e0a08 */
[----:B------:R-:W-:Y:S01]  /*1fb0*/  ISETP.GE.AND P3, PT, R4, RZ, PT ;  /* 0x000000ff0400720c */ /* 0x000fe20003f66270 */
[----:B------:R-:W-:Y:S01]  /*1fc0*/  @!P5 IMAD.IADD R7, R7, 0x1, -R8 ;  /* 0x000000010707d824 */ /* 0x000fe200078e0a08 */
[----:B------:R-:W-:Y:S01]  /*1fd0*/  IABS R4, R14 ;  /* 0x0000000e00047213 */ /* 0x000fe20000000000 */
[----:B------:R-:W-:Y:S02]  /*1fe0*/  IMAD.MOV R2, RZ, RZ, -R2 ;  /* 0x000000ffff027224 */ /* 0x000fe400078e0a02 */
[----:B------:R-:W-:Y:S01]  /*1ff0*/  @!P2 IMAD.IADD R5, R5, 0x1, -R8 ;  /* 0x000000010505a824 */ /* 0x000fe200078e0a08 */
[----:B0-----:R-:W-:Y:S01]  /*2000*/  IABS R6, R12 ;  /* 0x0000000c00067213 */ /* 0x001fe20000000000 */
[----:B------:R-:W-:Y:S01]  /*2010*/  @!P0 IMAD.MOV R16, RZ, RZ, -R16 ;  /* 0x000000ffff108224 */ /* 0x000fe200078e0a10 */
[C---:B------:R-:W-:Y:S01]  /*2020*/  ISETP.GT.U32.AND P5, PT, R8.reuse, R7, PT ;  /* 0x000000070800720c */ /* 0x040fe20003fa4070 */
[----:B------:R-:W-:Y:S01]  /*2030*/  @!P4 IMAD.MOV R15, RZ, RZ, -R15 ;  /* 0x000000ffff0fc224 */ /* 0x000fe200078e0a0f */
[C---:B------:R-:W-:Y:S01]  /*2040*/  ISETP.GT.U32.AND P0, PT, R8.reuse, R5, PT ;  /* 0x000000050800720c */ /* 0x040fe20003f04070 */
[----:B------:R-:W-:Y:S01]  /*2050*/  @!P1 IMAD.MOV R3, RZ, RZ, -R3 ;  /* 0x000000ffff039224 */ /* 0x000fe200078e0a03 */
[----:B------:R-:W-:Y:S01]  /*2060*/  STL [R1+0x5c], R16 ;  /* 0x00005c1001007387 */ /* 0x000fe20000100800 */
[----:B------:R-:W-:Y:S01]  /*2070*/  IMAD R11, R8, R2, R11 ;  /* 0x00000002080b7224 */ /* 0x000fe200078e020b */
[----:B------:R-:W-:Y:S01]  /*2080*/  ISETP.GE.AND P1, PT, R12, RZ, PT ;  /* 0x000000ff0c00720c */ /* 0x000fe20003f26270 */
[----:B------:R-:W-:Y:S01]  /*2090*/  IMAD.HI.U32 R2, R9, R6, RZ ;  /* 0x0000000609027227 */ /* 0x000fe200078e00ff */
[----:B------:R-:W-:Y:S01]  /*20a0*/  STL [R1+0x2a0], R15 ;  /* 0x0002a00f01007387 */ /* 0x000fe20000100800 */
[----:B------:R-:W-:-:S02]  /*20b0*/  ISETP.GE.AND P2, PT, R10, RZ, PT ;  /* 0x000000ff0a00720c */ /* 0x000fc40003f46270 */
[----:B------:R-:W-:Y:S01]  /*20c0*/  IMAD.MOV.U32 R13, RZ, RZ, R4 ;  /* 0x000000ffff0d7224 */ /* 0x000fe200078e0004 */
[----:B------:R0:W-:Y:S01]  /*20d0*/  STL [R1+0x2a8], R3 ;  /* 0x0002a80301007387 */ /* 0x0001e20000100800 */
[----:B------:R-:W-:Y:S01]  /*20e0*/  ISETP.GT.U32.AND P4, PT, R8, R11, PT ;  /* 0x0000000b0800720c */ /* 0x000fe20003f84070 */
[----:B------:R-:W-:Y:S02]  /*20f0*/  @!P5 IMAD.IADD R7, R7, 0x1, -R8 ;  /* 0x000000010707d824 */ /* 0x000fe400078e0a08 */
[----:B------:R-:W-:-:S04]  /*2100*/  IMAD.HI.U32 R4, R9, R13, RZ ;  /* 0x0000000d09047227 */ /* 0x000fc800078e00ff */
[----:B------:R-:W-:Y:S02]  /*2110*/  IMAD.MOV R4, RZ, RZ, -R4 ;  /* 0x000000ffff047224 */ /* 0x000fe400078e0a04 */
[----:B0-----:R-:W-:Y:S02]  /*2120*/  IMAD.MOV R3, RZ, RZ, -R2 ;  /* 0x000000ffff037224 */ /* 0x001fe400078e0a02 */
[----:B------:R-:W-:Y:S01]  /*2130*/  @!P0 IMAD.IADD R5, R5, 0x1, -R8 ;  /* 0x0000000105058824 */ /* 0x000fe200078e0a08 */
[----:B------:R-:W-:Y:S01]  /*2140*/  ISETP.GE.AND P0, PT, R14, RZ, PT ;  /* 0x000000ff0e00720c */ /* 0x000fe20003f06270 */
[C---:B------:R-:W-:Y:S02]  /*2150*/  IMAD R3, R8.reuse, R3, R6 ;  /* 0x0000000308037224 */ /* 0x040fe400078e0206 */
[C---:B------:R-:W-:Y:S02]  /*2160*/  IMAD R13, R8.reuse, R4, R13 ;  /* 0x00000004080d7224 */ /* 0x040fe400078e020d */
[----:B------:R-:W-:Y:S01]  /*2170*/  IMAD.MOV.U32 R17, RZ, RZ, R5 ;  /* 0x000000ffff117224 */ /* 0x000fe200078e0005 */
[----:B------:R-:W-:Y:S01]  /*2180*/  ISETP.GT.U32.AND P5, PT, R8, R3, PT ;  /* 0x000000030800720c */ /* 0x000fe20003fa4070 */
[----:B------:R-:W-:-:S02]  /*2190*/  @!P4 IMAD.IADD R11, R11, 0x1, -R8 ;  /* 0x000000010b0bc824 */ /* 0x000fc400078e0a08 */
[----:B------:R-:W-:Y:S01]  /*21a0*/  @!P6 IMAD.MOV R17, RZ, RZ, -R17 ;  /* 0x000000ffff11e224 */ /* 0x000fe200078e0a11 */
[----:B------:R-:W-:Y:S01]  /*21b0*/  ISETP.GT.U32.AND P6, PT, R8, R13, PT ;  /* 0x0000000d0800720c */ /* 0x000fe20003fc4070 */
[----:B------:R-:W-:Y:S01]  /*21c0*/  VIADD R12, R0, 0x1a ;  /* 0x0000001a000c7836 */ /* 0x000fe20000000000 */
[----:B------:R-:W-:Y:S01]  /*21d0*/  ISETP.GT.U32.AND P4, PT, R8, R11, PT ;  /* 0x0000000b0800720c */ /* 0x000fe20003f84070 */
[C---:B------:R-:W-:Y:S01]  /*21e0*/  VIADD R14, R0.reuse, 0x1b ;  /* 0x0000001b000e7836 */ /* 0x040fe20000000000 */
[----:B------:R-:W-:Y:S01]  /*21f0*/  STL [R1+0x2b0], R17 ;  /* 0x0002b01101007387 */ /* 0x000fe20000100800 */
[----:B------:R-:W-:Y:S01]  /*2200*/  VIADD R15, R0, 0x1c ;  /* 0x0000001c000f7836 */ /* 0x000fe20000000000 */
[----:B------:R-:W-:Y:S01]  /*2210*/  IABS R6, R12 ;  /* 0x0000000c00067213 */ /* 0x000fe20000000000 */
[----:B------:R-:W-:Y:S01]  /*2220*/  IMAD.MOV.U32 R16, RZ, RZ, R7 ;  /* 0x000000ffff107224 */ /* 0x000fe200078e0007 */
[----:B------:R-:W-:Y:S01]  /*2230*/  IABS R4, R14 ;  /* 0x0000000e00047213 */ /* 0x000fe20000000000 */
[----:B------:R-:W-:Y:S01]  /*2240*/  @!P5 IMAD.IADD R3, R3, 0x1, -R8 ;  /* 0x000000010303d824 */ /* 0x000fe200078e0a08 */
[----:B------:R-:W-:Y:S01]  /*2250*/  IABS R10, R15 ;  /* 0x0000000f000a7213 */ /* 0x000fe20000000000 */
[----:B------:R-:W-:-:S03]  /*2260*/  IMAD.HI.U32 R2, R9, R6, RZ ;  /* 0x0000000609027227 */ /* 0x000fc600078e00ff */
[C---:B------:R-:W-:Y:S01]  /*2270*/  ISETP.GT.U32.AND P5, PT, R8.reuse, R3, PT ;  /* 0x000000030800720c */ /* 0x040fe20003fa4070 */
[----:B------:R-:W-:Y:S02]  /*2280*/  IMAD.MOV.U32 R7, RZ, RZ, R4 ;  /* 0x000000ffff077224 */ /* 0x000fe400078e0004 */
[----:B------:R-:W-:Y:S02]  /*2290*/  @!P6 IMAD.IADD R13, R13, 0x1, -R8 ;  /* 0x000000010d0de824 */ /* 0x000fe400078e0a08 */
[----:B------:R-:W-:Y:S02]  /*22a0*/  IMAD.MOV R5, RZ, RZ, -R2 ;  /* 0x000000ffff057224 */ /* 0x000fe400078e0a02 */
[----:B------:R-:W-:Y:S01]  /*22b0*/  @!P3 IMAD.MOV R16, RZ, RZ, -R16 ;  /* 0x000000ffff10b224 */ /* 0x000fe200078e0a10 */
[----:B------:R-:W-:Y:S01]  /*22c0*/  ISETP.GT.U32.AND P6, PT, R8, R13, PT ;  /* 0x0000000d0800720c */ /* 0x000fe20003fc4070 */
[----:B------:R-:W-:Y:S01]  /*22d0*/  IMAD.HI.U32 R2, R9, R7, RZ ;  /* 0x0000000709027227 */ /* 0x000fe200078e00ff */
[----:B------:R-:W-:-:S02]  /*22e0*/  ISETP.GE.AND P3, PT, R12, RZ, PT ;  /* 0x000000ff0c00720c */ /* 0x000fc40003f66270 */
[----:B------:R0:W-:Y:S01]  /*22f0*/  STL [R1+0x2b8], R16 ;  /* 0x0002b81001007387 */ /* 0x0001e20000100800 */
[----:B------:R-:W-:Y:S01]  /*2300*/  @!P4 IMAD.IADD R11, R11, 0x1, -R8 ;  /* 0x000000010b0bc824 */ /* 0x000fe200078e0a08 */
[----:B------:R-:W-:Y:S01]  /*2310*/  ISETP.GE.AND P4, PT, R14, RZ, PT ;  /* 0x000000ff0e00720c */ /* 0x000fe20003f86270 */
[----:B------:R-:W-:-:S04]  /*2320*/  IMAD.HI.U32 R4, R9, R10, RZ ;  /* 0x0000000a09047227 */ /* 0x000fc800078e00ff */
[----:B------:R-:W-:Y:S02]  /*2330*/  IMAD.MOV R2, RZ, RZ, -R2 ;  /* 0x000000ffff027224 */ /* 0x000fe400078e0a02 */
[----:B------:R-:W-:Y:S02]  /*2340*/  @!P5 IMAD.IADD R3, R3, 0x1, -R8 ;  /* 0x000000010303d824 */ /* 0x000fe400078e0a08 */
[C---:B------:R-:W-:Y:S02]  /*2350*/  IMAD R5, R8.reuse, R5, R6 ;  /* 0x0000000508057224 */ /* 0x040fe400078e0206 */
[----:B0-----:R-:W-:Y:S02]  /*2360*/  IMAD.MOV.U32 R16, RZ, RZ, R11 ;  /* 0x000000ffff107224 */ /* 0x001fe400078e000b */
[----:B------:R-:W-:Y:S01]  /*2370*/  IMAD.MOV R11, RZ, RZ, -R4 ;  /* 0x000000ffff0b7224 */ /* 0x000fe200078e0a04 */
[C---:B------:R-:W-:Y:S01]  /*2380*/  ISETP.GT.U32.AND P5, PT, R8.reuse, R5, PT ;  /* 0x000000050800720c */ /* 0x040fe20003fa4070 */
[----:B------:R-:W-:-:S02]  /*2390*/  IMAD R7, R8, R2, R7 ;  /* 0x0000000208077224 */ /* 0x000fc400078e0207 */
[----:B------:R-:W-:Y:S02]  /*23a0*/  IMAD.MOV.U32 R4, RZ, RZ, R3 ;  /* 0x000000ffff047224 */ /* 0x000fe400078e0003 */
[----:B------:R-:W-:Y:S02]  /*23b0*/  @!P6 IMAD.IADD R13, R13, 0x1, -R8 ;  /* 0x000000010d0de824 */ /* 0x000fe400078e0a08 */
[----:B------:R-:W-:Y:S01]  /*23c0*/  @!P1 IMAD.MOV R4, RZ, RZ, -R4 ;  /* 0x000000ffff049224 */ /* 0x000fe200078e0a04 */
[C---:B------:R-:W-:Y:S01]  /*23d0*/  ISETP.GT.U32.AND P1, PT, R8.reuse, R7, PT ;  /* 0x000000070800720c */ /* 0x040fe20003f24070 */
[----:B------:R-:W-:Y:S01]  /*23e0*/  @!P2 IMAD.MOV R16, RZ, RZ, -R16 ;  /* 0x000000ffff10a224 */ /* 0x000fe200078e0a10 */
[----:B------:R-:W-:Y:S01]  /*23f0*/  ISETP.GE.AND P2, PT, R15, RZ, PT ;  /* 0x000000ff0f00720c */ /* 0x000fe20003f46270 */
[----:B------:R-:W-:Y:S02]  /*2400*/  IMAD R11, R8, R11, R10 ;  /* 0x0000000b080b7224 */ /* 0x000fe400078e020a */
[----:B------:R-:W-:Y:S01]  /*2410*/  IMAD.MOV.U32 R15, RZ, RZ, R13 ;  /* 0x000000ffff0f7224 */ /* 0x000fe200078e000d */
[----:B------:R0:W-:Y:S01]  /*2420*/  STL [R1+0x2c0], R16 ;  /* 0x0002c01001007387 */ /* 0x0001e20000100800 */
[----:B------:R-:W-:-:S02]  /*2430*/  @!P5 IMAD.IADD R5, R5, 0x1, -R8 ;  /* 0x000000010505d824 */ /* 0x000fc400078e0a08 */
[----:B------:R-:W-:Y:S01]  /*2440*/  @!P0 IMAD.MOV R15, RZ, RZ, -R15 ;  /* 0x000000ffff0f8224 */ /* 0x000fe200078e0a0f */
[----:B------:R-:W-:Y:S01]  /*2450*/  ISETP.GT.U32.AND P0, PT, R8, R11, PT ;  /* 0x0000000b0800720c */ /* 0x000fe20003f04070 */
[----:B------:R-:W-:Y:S01]  /*2460*/  VIADD R2, R0, 0x1d ;  /* 0x0000001d00027836 */ /* 0x000fe20000000000 */
[----:B------:R-:W-:Y:S01]  /*2470*/  ISETP.GT.U32.AND P5, PT, R8, R5, PT ;  /* 0x000000050800720c */ /* 0x000fe20003fa4070 */
[--C-:B------:R-:W-:Y:S01]  /*2480*/  @!P1 IMAD.IADD R7, R7, 0x1, -R8.reuse ;  /* 0x0000000107079824 */ /* 0x100fe200078e0a08 */
[----:B------:R1:W-:Y:S01]  /*2490*/  STL [R1+0x80], R4 ;  /* 0x0000800401007387 */ /* 0x0003e20000100800 */
[----:B------:R-:W-:Y:S01]  /*24a0*/  VIADD R14, R0, 0x1e ;  /* 0x0000001e000e7836 */ /* 0x000fe20000000000 */
[----:B------:R-:W-:Y:S01]  /*24b0*/  ISETP.GE.AND P6, PT, R2, RZ, PT ;  /* 0x000000ff0200720c */ /* 0x000fe20003fc6270 */
[----:B------:R-:W-:Y:S01]  /*24c0*/  VIADD R18, R0, 0x20 ;  /* 0x0000002000127836 */ /* 0x000fe20000000000 */
[----:B------:R-:W-:Y:S01]  /*24d0*/  ISETP.GT.U32.AND P1, PT, R8, R7, PT ;  /* 0x000000070800720c */ /* 0x000fe20003f24070 */
[----:B------:R2:W-:Y:S01]  /*24e0*/  STL [R1+0x84], R15 ;  /* 0x0000840f01007387 */ /* 0x0005e20000100800 */
[----:B------:R-:W-:Y:S01]  /*24f0*/  IABS R6, R14 ;  /* 0x0000000e00067213 */ /* 0x000fe20000000000 */
[----:B0-----:R-:W-:Y:S01]  /*2500*/  VIADD R16, R0, 0x1f ;  /* 0x0000001f00107836 */ /* 0x001fe20000000000 */
[----:B------:R-:W-:Y:S01]  /*2510*/  IABS R12, R18 ;  /* 0x00000012000c7213 */ /* 0x000fe20000000000 */
[----:B------:R-:W-:Y:S01]  /*2520*/  @!P0 IMAD.IADD R11, R11, 0x1, -R8 ;  /* 0x000000010b0b8824 */ /* 0x000fe200078e0a08 */
[----:B-1----:R-:W-:Y:S01]  /*2530*/  IABS R4, R2 ;  /* 0x0000000200047213 */ /* 0x002fe20000000000 */
[----:B------:R-:W-:Y:S01]  /*2540*/  IMAD.HI.U32 R3, R9, R6, RZ ;  /* 0x0000000609037227 */ /* 0x000fe200078e00ff */
[----:B------:R-:W-:-:S02]  /*2550*/  IABS R10, R16 ;  /* 0x00000010000a7213 */ /* 0x000fc40000000000 */
[----:B------:R-:W-:Y:S01]  /*2560*/  ISETP.GT.U32.AND P0, PT, R8, R11, PT ;  /* 0x0000000b0800720c */ /* 0x000fe20003f04070 */
[----:B------:R-:W-:-:S04]  /*2570*/  IMAD.HI.U32 R2, R9, R4, RZ ;  /* 0x0000000409027227 */ /* 0x000fc800078e00ff */
[----:B------:R-:W-:Y:S02]  /*2580*/  IMAD.MOV R13, RZ, RZ, -R2 ;  /* 0x000000ffff0d7224 */ /* 0x000fe400078e0a02 */
[----:B--2---:R-:W-:Y:S02]  /*2590*/  IMAD.MOV R15, RZ, RZ, -R3 ;  /* 0x000000ffff0f7224 */ /* 0x004fe400078e0a03 */
[----:B------:R-:W-:Y:S01]  /*25a0*/  @!P5 IMAD.IADD R5, R5, 0x1, -R8 ;  /* 0x000000010505d824 */ /* 0x000fe200078e0a08 */
[----:B------:R-:W-:Y:S01]  /*25b0*/  ISETP.GE.AND P5, PT, R14, RZ, PT ;  /* 0x000000ff0e00720c */ /* 0x000fe20003fa6270 */
[C---:B------:R-:W-:Y:S02]  /*25c0*/  IMAD R3, R8.reuse, R13, R4 ;  /* 0x0000000d08037224 */ /* 0x040fe400078e0204 */
[----:B------:R-:W-:Y:S02]  /*25d0*/  @!P1 IMAD.IADD R7, R7, 0x1, -R8 ;  /* 0x0000000107079824 */ /* 0x000fe400078e0a08 */
[C---:B------:R-:W-:Y:S01]  /*25e0*/  IMAD R13, R8.reuse, R15, R6 ;  /* 0x0000000f080d7224 */ /* 0x040fe200078e0206 */
[----:B------:R-:W-:Y:S01]  /*25f0*/  ISETP.GT.U32.AND P1, PT, R8, R3, PT ;  /* 0x000000030800720c */ /* 0x000fe20003f24070 */
[----:B------:R-:W-:-:S02]  /*2600*/  IMAD.MOV.U32 R21, RZ, RZ, R5 ;  /* 0x000000ffff157224 */ /* 0x000fc400078e0005 */
[----:B------:R-:W-:Y:S02]  /*2610*/  IMAD.MOV.U32 R19, RZ, RZ, R7 ;  /* 0x000000ffff137224 */ /* 0x000fe400078e0007 */
[----:B------:R-:W-:Y:S01]  /*2620*/  @!P3 IMAD.MOV R21, RZ, RZ, -R21 ;  /* 0x000000ffff15b224 */ /* 0x000fe200078e0a15 */
[----:B------:R-:W-:Y:S01]  /*2630*/  ISETP.GT.U32.AND P3, PT, R8, R13, PT ;  /* 0x0000000d0800720c */ /* 0x000fe20003f64070 */
[----:B------:R-:W-:-:S03]  /*2640*/  IMAD.HI.U32 R4, R9, R12, RZ ;  /* 0x0000000c09047227 */ /* 0x000fc600078e00ff */
[----:B------:R-:W-:Y:S01]  /*2650*/  STL [R1+0x88], R21 ;  /* 0x0000881501007387 */ /* 0x000fe20000100800 */
[----:B------:R-:W-:Y:S01]  /*2660*/  @!P4 IMAD.MOV R19, RZ, RZ, -R19 ;  /* 0x000000ffff13c224 */ /* 0x000fe200078e0a13 */
[----:B------:R-:W-:Y:S01]  /*2670*/  ISETP.GE.AND P4, PT, R16, RZ, PT ;  /* 0x000000ff1000720c */ /* 0x000fe20003f86270 */
[----:B------:R-:W-:Y:S02]  /*2680*/  IMAD.MOV R17, RZ, RZ, -R4 ;  /* 0x000000ffff117224 */ /* 0x000fe400078e0a04 */
[----:B------:R-:W-:Y:S01]  /*2690*/  @!P0 IMAD.IADD R11, R11, 0x1, -R8 ;  /* 0x000000010b0b8824 */ /* 0x000fe200078e0a08 */
[----:B------:R0:W-:Y:S01]  /*26a0*/  STL [R1+0x2c8], R19 ;  /* 0x0002c81301007387 */ /* 0x0001e20000100800 */
[----:B------:R-:W-:Y:S02]  /*26b0*/  IMAD R7, R8, R17, R12 ;  /* 0x0000001108077224 */ /* 0x000fe400078e020c */
[----:B------:R-:W-:Y:S02]  /*26c0*/  VIADD R14, R0, 0x21 ;  /* 0x00000021000e7836 */ /* 0x000fe40000000000 */
[----:B------:R-:W-:-:S03]  /*26d0*/  IMAD.HI.U32 R2, R9, R10, RZ ;  /* 0x0000000a09027227 */ /* 0x000fc600078e00ff */
[----:B------:R-:W-:Y:S01]  /*26e0*/  IABS R4, R14 ;  /* 0x0000000e00047213 */ /* 0x000fe20000000000 */
[----:B------:R-:W-:Y:S02]  /*26f0*/  @!P3 IMAD.IADD R13, R13, 0x1, -R8 ;  /* 0x000000010d0db824 */ /* 0x000fe400078e0a08 */
[----:B0-----:R-:W-:Y:S02]  /*2700*/  IMAD.MOV.U32 R19, RZ, RZ, R11 ;  /* 0x000000ffff137224 */ /* 0x001fe400078e000b */
[----:B------:R-:W-:Y:S01]  /*2710*/  IMAD.MOV R15, RZ, RZ, -R2 ;  /* 0x000000ffff0f7224 */ /* 0x000fe200078e0a02 */
[C---:B------:R-:W-:Y:S01]  /*2720*/  ISETP.GT.U32.AND P3, PT, R8.reuse, R13, PT ;  /* 0x0000000d0800720c */ /* 0x040fe20003f64070 */
[----:B------:R-:W-:Y:S01]  /*2730*/  @!P2 IMAD.MOV R19, RZ, RZ, -R19 ;  /* 0x000000ffff13a224 */ /* 0x000fe200078e0a13 */
[C---:B------:R-:W-:Y:S01]  /*2740*/  ISETP.GT.U32.AND P2, PT, R8.reuse, R7, PT ;  /* 0x000000070800720c */ /* 0x040fe20003f44070 */
[C---:B------:R-:W-:Y:S02]  /*2750*/  IMAD R5, R8.reuse, R15, R10 ;  /* 0x0000000f08057224 */ /* 0x040fe400078e020a */
[----:B------:R-:W-:Y:S01]  /*2760*/  IMAD.HI.U32 R2, R9, R4, RZ ;  /* 0x0000000409027227 */ /* 0x000fe200078e00ff */
[----:B------:R-:W-:Y:S02]  /*2770*/  STL [R1+0x2cc], R19 ;  /* 0x0002cc1301007387 */ /* 0x000fe40000100800 */
[----:B------:R-:W-:Y:S01]  /*2780*/  ISETP.GT.U32.AND P0, PT, R8, R5, PT ;  /* 0x000000050800720c */ /* 0x000fe20003f04070 */
[----:B------:R-:W-:-:S02]  /*2790*/  VIADD R12, R0, 0x22 ;  /* 0x00000022000c7836 */ /* 0x000fc40000000000 */
[----:B------:R-:W-:Y:S02]  /*27a0*/  IMAD.MOV R11, RZ, RZ, -R2 ;  /* 0x000000ffff0b7224 */ /* 0x000fe400078e0a02 */
[--C-:B------:R-:W-:Y:S01]  /*27b0*/  @!P1 IMAD.IADD R3, R3, 0x1, -R8.reuse ;  /* 0x0000000103039824 */ /* 0x100fe200078e0a08 */
[----:B------:R-:W-:Y:S01]  /*27c0*/  IABS R6, R12 ;  /* 0x0000000c00067213 */ /* 0x000fe20000000000 */
[----:B------:R-:W-:Y:S02]  /*27d0*/  @!P2 IMAD.IADD R7, R7, 0x1, -R8 ;  /* 0x000000010707a824 */ /* 0x000fe400078e0a08 */
[C---:B------:R-:W-:Y:S01]  /*27e0*/  IMAD R11, R8.reuse, R11, R4 ;  /* 0x0000000b080b7224 */ /* 0x040fe200078e0204 */
[C---:B------:R-:W-:Y:S01]  /*27f0*/  ISETP.GT.U32.AND P1, PT, R8.reuse, R3, PT ;  /* 0x000000030800720c */ /* 0x040fe20003f24070 */
[----:B------:R-:W-:Y:S01]  /*2800*/  @!P3 IMAD.IADD R13, R13, 0x1, -R8 ;  /* 0x000000010d0db824 */ /* 0x000fe200078e0a08 */
[C---:B------:R-:W-:Y:S01]  /*2810*/  ISETP.GT.U32.AND P2, PT, R8.reuse, R7, PT ;  /* 0x000000070800720c */ /* 0x040fe20003f44070 */
[----:B------:R-:W-:Y:S01]  /*2820*/  IMAD.HI.U32 R2, R9, R6, RZ ;  /* 0x0000000609027227 */ /* 0x000fe200078e00ff */
[----:B------:R-:W-:-:S03]  /*2830*/  ISETP.GT.U32.AND P3, PT, R8, R11, PT ;  /* 0x0000000b0800720c */ /* 0x000fc60003f64070 */
[----:B------:R-:W-:Y:S02]  /*2840*/  IMAD.MOV.U32 R16, RZ, RZ, R13 ;  /* 0x000000ffff107224 */ /* 0x000fe400078e000d */
[----:B------:R-:W-:Y:S02]  /*2850*/  @!P0 IMAD.IADD R5, R5, 0x1, -R8 ;  /* 0x0000000105058824 */ /* 0x000fe400078e0a08 */
[----:B------:R-:W-:Y:S02]  /*2860*/  IMAD.MOV R13, RZ, RZ, -R2 ;  /* 0x000000ffff0d7224 */ /* 0x000fe400078e0a02 */
[----:B------:R-:W-:Y:S01]  /*2870*/  VIADD R15, R0, 0x23 ;  /* 0x00000023000f7836 */ /* 0x000fe20000000000 */
[C---:B------:R-:W-:Y:S01]  /*2880*/  ISETP.GT.U32.AND P0, PT, R8.reuse, R5, PT ;  /* 0x000000050800720c */ /* 0x040fe20003f04070 */
[C---:B------:R-:W-:Y:S02]  /*2890*/  IMAD R13, R8.reuse, R13, R6 ;  /* 0x0000000d080d7224 */ /* 0x040fe400078e0206 */
[--C-:B------:R-:W-:Y:S01]  /*28a0*/  @!P2 IMAD.IADD R7, R7, 0x1, -R8.reuse ;  /* 0x000000010707a824 */ /* 0x100fe200078e0a08 */
[----:B------:R-:W-:Y:S01]  /*28b0*/  IABS R10, R15 ;  /* 0x0000000f000a7213 */ /* 0x000fe20000000000 */
[--C-:B------:R-:W-:Y:S01]  /*28c0*/  @!P3 IMAD.IADD R11, R11, 0x1, -R8.reuse ;  /* 0x000000010b0bb824 */ /* 0x100fe200078e0a08 */
[----:B------:R-:W-:Y:S01]  /*28d0*/  ISETP.GT.U32.AND P2, PT, R8, R13, PT ;  /* 0x0000000d0800720c */ /* 0x000fe20003f44070 */
[----:B------:R-:W-:Y:S01]  /*28e0*/  @!P1 IMAD.IADD R3, R3, 0x1, -R8 ;  /* 0x0000000103039824 */ /* 0x000fe200078e0a08 */
[----:B------:R-:W-:Y:S01]  /*28f0*/  ISETP.GE.AND P1, PT, R18, RZ, PT ;  /* 0x000000ff1200720c */ /* 0x000fe20003f26270 */
[----:B------:R-:W-:Y:S01]  /*2900*/  IMAD.MOV.U32 R4, RZ, RZ, R10 ;  /* 0x000000ffff047224 */ /* 0x000fe200078e000a */
[----:B------:R-:W-:Y:S01]  /*2910*/  ISETP.GT.U32.AND P3, PT, R8, R11, PT ;  /* 0x0000000b0800720c */ /* 0x000fe20003f64070 */
[----:B------:R-:W-:-:S02]  /*2920*/  IMAD.MOV.U32 R17, RZ, RZ, R3 ;  /* 0x000000ffff117224 */ /* 0x000fc400078e0003 */
[----:B------:R-:W-:-:S04]  /*2930*/  IMAD.HI.U32 R3, R9, R4, RZ ;  /* 0x0000000409037227 */ /* 0x000fc800078e00ff */
[--C-:B------:R-:W-:Y:S01]  /*2940*/  @!P0 IMAD.IADD R5, R5, 0x1, -R8.reuse ;  /* 0x0000000105058824 */ /* 0x100fe200078e0a08 */
[----:B------:R-:W-:Y:S01]  /*2950*/  ISETP.GE.AND P0, PT, R15, RZ, PT ;  /* 0x000000ff0f00720c */ /* 0x000fe20003f06270 */
[----:B------:R-:W-:Y:S02]  /*2960*/  VIADD R2, R0, 0x24 ;  /* 0x0000002400027836 */ /* 0x000fe40000000000 */
[----:B------:R-:W-:Y:S02]  /*2970*/  IMAD.MOV R3, RZ, RZ, -R3 ;  /* 0x000000ffff037224 */ /* 0x000fe400078e0a03 */
[----:B------:R-:W-:Y:S01]  /*2980*/  @!P6 IMAD.MOV R17, RZ, RZ, -R17 ;  /* 0x000000ffff11e224 */ /* 0x000fe200078e0a11 */
[----:B------:R-:W-:Y:S01]  /*2990*/  ISETP.GE.AND P6, PT, R14, RZ, PT ;  /* 0x000000ff0e00720c */ /* 0x000fe20003fc6270 */
[----:B------:R-:W-:Y:S01]  /*29a0*/  IMAD.MOV.U32 R14, RZ, RZ, R5 ;  /* 0x000000ffff0e7224 */ /* 0x000fe200078e0005 */
[----:B------:R-:W-:Y:S01]  /*29b0*/  IABS R5, R2 ;  /* 0x0000000200057213 */ /* 0x000fe20000000000 */
[----:B------:R-:W-:Y:S01]  /*29c0*/  @!P2 IMAD.IADD R13, R13, 0x1, -R8 ;  /* 0x000000010d0da824 */ /* 0x000fe200078e0a08 */
[----:B------:R-:W-:Y:S01]  /*29d0*/  STL [R1+0x2d4], R17 ;  /* 0x0002d41101007387 */ /* 0x000fe20000100800 */
[----:B------:R-:W-:-:S02]  /*29e0*/  IMAD R3, R8, R3, R4 ;  /* 0x0000000308037224 */ /* 0x000fc400078e0204 */
[----:B------:R-:W-:Y:S01]  /*29f0*/  VIADD R4, R0, 0x25 ;  /* 0x0000002500047836 */ /* 0x000fe20000000000 */
[----:B------:R-:W-:Y:S01]  /*2a00*/  ISETP.GT.U32.AND P2, PT, R8, R13, PT ;  /* 0x0000000d0800720c */ /* 0x000fe20003f44070 */
[----:B------:R-:W-:Y:S01]  /*2a10*/  @!P4 IMAD.MOV R14, RZ, RZ, -R14 ;  /* 0x000000ffff0ec224 */ /* 0x000fe200078e0a0e */
[----:B------:R-:W-:Y:S01]  /*2a20*/  ISETP.GE.AND P4, PT, R2, RZ, PT ;  /* 0x000000ff0200720c */ /* 0x000fe20003f86270 */
[----:B------:R-:W-:Y:S01]  /*2a30*/  @!P3 IMAD.IADD R11, R11, 0x1, -R8 ;  /* 0x000000010b0bb824 */ /* 0x000fe200078e0a08 */
[----:B------:R-:W-:Y:S01]  /*2a40*/  ISETP.GT.U32.AND P3, PT, R8, R3, PT ;  /* 0x000000030800720c */ /* 0x000fe20003f64070 */
[----:B------:R-:W-:Y:S01]  /*2a50*/  IMAD.MOV.U32 R10, RZ, RZ, R7 ;  /* 0x000000ffff0a7224 */ /* 0x000fe200078e0007 */
[----:B------:R-:W-:Y:S01]  /*2a60*/  IABS R7, R4 ;  /* 0x0000000400077213 */ /* 0x000fe20000000000 */
[----:B------:R-:W-:-:S04]  /*2a70*/  IMAD.HI.U32 R2, R9, R5, RZ ;  /* 0x0000000509027227 */ /* 0x000fc800078e00ff */
[----:B------:R-:W-:Y:S01]  /*2a80*/  @!P1 IMAD.MOV R10, RZ, RZ, -R10 ;  /* 0x000000ffff0a9224 */ /* 0x000fe200078e0a0a */
[----:B------:R-:W-:Y:S01]  /*2a90*/  ISETP.GE.AND P1, PT, R4, RZ, PT ;  /* 0x000000ff0400720c */ /* 0x000fe20003f26270 */
[----:B------:R-:W-:Y:S02]  /*2aa0*/  IMAD.MOV R2, RZ, RZ, -R2 ;  /* 0x000000ffff027224 */ /* 0x000fe400078e0a02 */
[----:B------:R-:W-:-:S04]  /*2ab0*/  IMAD.HI.U32 R4, R9, R7, RZ ;  /* 0x0000000709047227 */ /* 0x000fc800078e00ff */
[----:B------:R-:W-:Y:S01]  /*2ac0*/  @!P5 IMAD.MOV R16, RZ, RZ, -R16 ;  /* 0x000000ffff10d224 */ /* 0x000fe200078e0a10 */
[----:B------:R-:W-:Y:S01]  /*2ad0*/  ISETP.GE.AND P5, PT, R12, RZ, PT ;  /* 0x000000ff0c00720c */ /* 0x000fe20003fa6270 */
[C---:B------:R-:W-:Y:S02]  /*2ae0*/  IMAD R5, R8.reuse, R2, R5 ;  /* 0x0000000208057224 */ /* 0x040fe400078e0205 */
[----:B------:R-:W-:Y:S01]  /*2af0*/  IMAD.MOV R4, RZ, RZ, -R4 ;  /* 0x000000ffff047224 */ /* 0x000fe200078e0a04 */
[----:B------:R0:W-:Y:S01]  /*2b00*/  STL [R1+0x2dc], R16 ;  /* 0x0002dc1001007387 */ /* 0x0001e20000100800 */
[--C-:B------:R-:W-:Y:S01]  /*2b10*/  @!P2 IMAD.IADD R13, R13, 0x1, -R8.reuse ;  /* 0x000000010d0da824 */ /* 0x100fe200078e0a08 */
[C---:B------:R-:W-:Y:S01]  /*2b20*/  ISETP.GT.U32.AND P2, PT, R8.reuse, R5, PT ;  /* 0x000000050800720c */ /* 0x040fe20003f44070 */
[----:B------:R-:W-:Y:S01]  /*2b30*/  @!P3 IMAD.IADD R3, R3, 0x1, -R8 ;  /* 0x000000010303b824 */ /* 0x000fe200078e0a08 */
[----:B------:R1:W-:Y:S01]  /*2b40*/  STL [R1+0x2e4], R14 ;  /* 0x0002e40e01007387 */ /* 0x0003e20000100800 */
[----:B------:R-:W-:-:S02]  /*2b50*/  IMAD R7, R8, R4, R7 ;  /* 0x0000000408077224 */ /* 0x000fc400078e0207 */
[----:B------:R-:W-:Y:S01]  /*2b60*/  VIADD R12, R0, 0x26 ;  /* 0x00000026000c7836 */ /* 0x000fe20000000000 */
[----:B------:R-:W-:Y:S01]  /*2b70*/  ISETP.GT.U32.AND P3, PT, R8, R3, PT ;  /* 0x000000030800720c */ /* 0x000fe20003f64070 */
[----:B------:R-:W-:Y:S01]  /*2b80*/  IMAD.MOV.U32 R15, RZ, RZ, R13 ;  /* 0x000000ffff0f7224 */ /* 0x000fe200078e000d */
[----:B------:R2:W-:Y:S01]  /*2b90*/  STL [R1+0x8c], R10 ;  /* 0x00008c0a01007387 */ /* 0x0005e20000100800 */
[----:B0-----:R-:W-:Y:S01]  /*2ba0*/  IMAD.MOV.U32 R16, RZ, RZ, R11 ;  /* 0x000000ffff107224 */ /* 0x001fe200078e000b */
[----:B------:R-:W-:Y:S01]  /*2bb0*/  IABS R6, R12 ;  /* 0x0000000c00067213 */ /* 0x000fe20000000000 */
[----:B------:R-:W-:Y:S01]  /*2bc0*/  @!P5 IMAD.MOV R15, RZ, RZ, -R15 ;  /* 0x000000ffff0fd224 */ /* 0x000fe200078e0a0f */
[----:B------:R-:W-:Y:S01]  /*2bd0*/  ISETP.GE.AND P5, PT, R12, RZ, PT ;  /* 0x000000ff0c00720c */ /* 0x000fe20003fa6270 */
[----:B------:R-:W-:Y:S01]  /*2be0*/  @!P6 IMAD.MOV R16, RZ, RZ, -R16 ;  /* 0x000000ffff10e224 */ /* 0x000fe200078e0a10 */
[----:B------:R-:W-:Y:S01]  /*2bf0*/  ISETP.GT.U32.AND P6, PT, R8, R7, PT ;  /* 0x000000070800720c */ /* 0x000fe20003fc4070 */
[----:B------:R-:W-:-:S02]  /*2c00*/  @!P2 IMAD.IADD R5, R5, 0x1, -R8 ;  /* 0x000000010505a824 */ /* 0x000fc400078e0a08 */
[----:B-1----:R-:W-:Y:S01]  /*2c10*/  VIADD R14, R0, 0x27 ;  /* 0x00000027000e7836 */ /* 0x002fe20000000000 */
[----:B------:R-:W-:Y:S01]  /*2c20*/  STL [R1+0x90], R16 ;  /* 0x0000901001007387 */ /* 0x000fe20000100800 */
[--C-:B------:R-:W-:Y:S01]  /*2c30*/  @!P3 IMAD.IADD R3, R3, 0x1, -R8.reuse ;  /* 0x000000010303b824 */ /* 0x100fe200078e0a08 */
[----:B------:R-:W-:Y:S01]  /*2c40*/  ISETP.GT.U32.AND P2, PT, R8, R5, PT ;  /* 0x000000050800720c */ /* 0x000fe20003f44070 */
[----:B------:R-:W-:Y:S01]  /*2c50*/  IMAD.HI.U32 R2, R9, R6, RZ ;  /* 0x0000000609027227 */ /* 0x000fe200078e00ff */
[----:B--2---:R-:W-:Y:S01]  /*2c60*/  IABS R10, R14 ;  /* 0x0000000e000a7213 */ /* 0x004fe20000000000 */
[----:B------:R0:W-:Y:S01]  /*2c70*/  STL [R1+0x94], R15 ;  /* 0x0000940f01007387 */ /* 0x0001e20000100800 */
[----:B------:R-:W-:Y:S01]  /*2c80*/  ISETP.GE.AND P3, PT, R14, RZ, PT ;  /* 0x000000ff0e00720c */ /* 0x000fe20003f66270 */
[----:B------:R-:W-:Y:S02]  /*2c90*/  VIADD R14, R0, 0x28 ;  /* 0x00000028000e7836 */ /* 0x000fe40000000000 */
[----:B------:R-:W-:-:S02]  /*2ca0*/  @!P6 IMAD.IADD R7, R7, 0x1, -R8 ;  /* 0x000000010707e824 */ /* 0x000fc400078e0a08 */
[----:B------:R-:W-:Y:S02]  /*2cb0*/  IMAD.MOV R11, RZ, RZ, -R2 ;  /* 0x000000ffff0b7224 */ /* 0x000fe400078e0a02 */
[----:B------:R-:W-:Y:S01]  /*2cc0*/  IMAD.HI.U32 R4, R9, R10, RZ ;  /* 0x0000000a09047227 */ /* 0x000fe200078e00ff */
[----:B------:R-:W-:Y:S02]  /*2cd0*/  ISETP.GT.U32.AND P6, PT, R8, R7, PT ;  /* 0x000000070800720c */ /* 0x000fe40003fc4070 */
[----:B0-----:R-:W-:Y:S01]  /*2ce0*/  IABS R15, R14 ;  /* 0x0000000e000f7213 */ /* 0x001fe20000000000 */
[----:B------:R-:W-:Y:S02]  /*2cf0*/  VIADD R16, R0, 0x29 ;  /* 0x0000002900107836 */ /* 0x000fe40000000000 */
[----:B------:R-:W-:Y:S02]  /*2d00*/  IMAD R11, R8, R11, R6 ;  /* 0x0000000b080b7224 */ /* 0x000fe400078e0206 */
[----:B------:R-:W-:Y:S01]  /*2d10*/  IMAD.MOV R13, RZ, RZ, -R4 ;  /* 0x000000ffff0d7224 */ /* 0x000fe200078e0a04 */
[----:B------:R-:W-:Y:S01]  /*2d20*/  IABS R17, R16 ;  /* 0x0000001000117213 */ /* 0x000fe20000000000 */
[----:B------:R-:W-:-:S02]  /*2d30*/  VIADD R12, R0, 0x2c ;  /* 0x0000002c000c7836 */ /* 0x000fc40000000000 */
[----:B------:R-:W-:-:S03]  /*2d40*/  IMAD.HI.U32 R2, R9, R15, RZ ;  /* 0x0000000f09027227 */ /* 0x000fc600078e00ff */
[----:B------:R-:W-:Y:S01]  /*2d50*/  IABS R23, R12 ;  /* 0x0000000c00177213 */ /* 0x000fe20000000000 */
[----:B------:R-:W-:Y:S01]  /*2d60*/  @!P2 IMAD.IADD R5, R5, 0x1, -R8 ;  /* 0x000000010505a824 */ /* 0x000fe200078e0a08 */
[C---:B------:R-:W-:Y:S01]  /*2d70*/  ISETP.GT.U32.AND P2, PT, R8.reuse, R11, PT ;  /* 0x0000000b0800720c */ /* 0x040fe20003f44070 */
[----:B------:R-:W-:Y:S02]  /*2d80*/  IMAD R13, R8, R13, R10 ;  /* 0x0000000d080d7224 */ /* 0x000fe400078e020a */
[----:B------:R-:W-:Y:S02]  /*2d90*/  IMAD.MOV R6, RZ, RZ, -R2 ;  /* 0x000000ffff067224 */ /* 0x000fe400078e0a02 */
[----:B------:R-:W-:-:S04]  /*2da0*/  IMAD.HI.U32 R2, R9, R17, RZ ;  /* 0x0000001109027227 */ /* 0x000fc800078e00ff */
[----:B------:R-:W-:Y:S01]  /*2db0*/  @!P6 IMAD.IADD R7, R7, 0x1, -R8 ;  /* 0x000000010707e824 */ /* 0x000fe200078e0a08 */
[----:B------:R-:W-:Y:S01]  /*2dc0*/  ISETP.GT.U32.AND P6, PT, R8, R13, PT ;  /* 0x0000000d0800720c */ /* 0x000fe20003fc4070 */
[----:B------:R-:W-:Y:S02]  /*2dd0*/  IMAD.MOV R10, RZ, RZ, -R2 ;  /* 0x000000ffff0a7224 */ /* 0x000fe400078e0a02 */
[----:B------:R-:W-:-:S04]  /*2de0*/  IMAD.HI.U32 R2, R9, R23, RZ ;  /* 0x0000001709027227 */ /* 0x000fc800078e00ff */
[----:B------:R-:W-:Y:S02]  /*2df0*/  VIADD R18, R0, 0x2a ;  /* 0x0000002a00127836 */ /* 0x000fe40000000000 */
[C---:B------:R-:W-:Y:S02]  /*2e00*/  IMAD R15, R8.reuse, R6, R15 ;  /* 0x00000006080f7224 */ /* 0x040fe400078e020f */
[----:B------:R-:W-:Y:S01]  /*2e10*/  IMAD.MOV R2, RZ, RZ, -R2 ;  /* 0x000000ffff027224 */ /* 0x000fe200078e0a02 */
[----:B------:R-:W-:Y:S01]  /*2e20*/  IABS R19, R18 ;  /* 0x0000001200137213 */ /* 0x000fe20000000000 */
[----:B------:R-:W-:Y:S01]  /*2e30*/  @!P2 IMAD.IADD R11, R11, 0x1, -R8 ;  /* 0x000000010b0ba824 */ /* 0x000fe200078e0a08 */
[C---:B------:R-:W-:Y:S01]  /*2e40*/  ISETP.GT.U32.AND P2, PT, R8.reuse, R15, PT ;  /* 0x0000000f0800720c */ /* 0x040fe20003f44070 */
[C---:B------:R-:W-:Y:S02]  /*2e50*/  IMAD R17, R8.reuse, R10, R17 ;  /* 0x0000000a08117224 */ /* 0x040fe400078e0211 */
[----:B------:R-:W-:-:S02]  /*2e60*/  IMAD R23, R8, R2, R23 ;  /* 0x0000000208177224 */ /* 0x000fc400078e0217 */
[----:B------:R-:W-:Y:S02]  /*2e70*/  IMAD.MOV.U32 R26, RZ, RZ, R3 ;  /* 0x000000ffff1a7224 */ /* 0x000fe400078e0003 */
[----:B------:R-:W-:Y:S02]  /*2e80*/  IMAD.MOV.U32 R2, RZ, RZ, R5 ;  /* 0x000000ffff027224 */ /* 0x000fe400078e0005 */
[----:B------:R-:W-:-:S04]  /*2e90*/  IMAD.HI.U32 R4, R9, R19, RZ ;  /* 0x0000001309047227 */ /* 0x000fc800078e00ff */
[----:B------:R-:W-:Y:S01]  /*2ea0*/  @!P6 IMAD.IADD R13, R13, 0x1, -R8 ;  /* 0x000000010d0de824 */ /* 0x000fe200078e0a08 */
[C---:B------:R-:W-:Y:S01]  /*2eb0*/  ISETP.GT.U32.AND P6, PT, R8.reuse, R17, PT ;  /* 0x000000110800720c */ /* 0x040fe20003fc4070 */
[----:B------:R-:W-:Y:S02]  /*2ec0*/  @!P0 IMAD.MOV R26, RZ, RZ, -R26 ;  /* 0x000000ffff1a8224 */ /* 0x000fe400078e0a1a */
[----:B------:R-:W-:Y:S01]  /*2ed0*/  @!P4 IMAD.MOV R2, RZ, RZ, -R2 ;  /* 0x000000ffff02c224 */ /* 0x000fe200078e0a02 */
[----:B------:R-:W-:Y:S01]  /*2ee0*/  ISETP.GT.U32.AND P0, PT, R8, R13, PT ;  /* 0x0000000d0800720c */ /* 0x000fe20003f04070 */
[----:B------:R-:W-:Y:S01]  /*2ef0*/  IMAD.MOV R4, RZ, RZ, -R4 ;  /* 0x000000ffff047224 */ /* 0x000fe200078e0a04 */
[----:B------:R-:W-:Y:S01]  /*2f00*/  STL [R1+0x2ec], R26 ;  /* 0x0002ec1a01007387 */ /* 0x000fe20000100800 */
[----:B------:R-:W-:Y:S02]  /*2f10*/  VIADD R22, R0, 0x2b ;  /* 0x0000002b00167836 */ /* 0x000fe40000000000 */
[C---:B------:R-:W-:Y:S01]  /*2f20*/  IMAD R19, R8.reuse, R4, R19 ;  /* 0x0000000408137224 */ /* 0x040fe200078e0213 */
[----:B------:R0:W-:Y:S01]  /*2f30*/  STL [R1+0x2f4], R2 ;  /* 0x0002f40201007387 */ /* 0x0001e20000100800 */
[--C-:B------:R-:W-:Y:S01]  /*2f40*/  @!P2 IMAD.IADD R15, R15, 0x1, -R8.reuse ;  /* 0x000000010f0fa824 */ /* 0x100fe200078e0a08 */
[----:B------:R-:W-:Y:S01]  /*2f50*/  ISETP.GT.U32.AND P2, PT, R8, R11, PT ;  /* 0x0000000b0800720c */ /* 0x000fe20003f44070 */
[--C-:B------:R-:W-:Y:S01]  /*2f60*/  @!P6 IMAD.IADD R17, R17, 0x1, -R8.reuse ;  /* 0x000000011111e824 */ /* 0x100fe200078e0a08 */
[----:B------:R-:W-:Y:S01]  /*2f70*/  IABS R21, R22 ;  /* 0x0000001600157213 */ /* 0x000fe20000000000 */
[----:B------:R-:W-:Y:S01]  /*2f80*/  VIADD R10, R0, 0x2d ;  /* 0x0000002d000a7836 */ /* 0x000fe20000000000 */
[C---:B------:R-:W-:Y:S01]  /*2f90*/  ISETP.GT.U32.AND P6, PT, R8.reuse, R15, PT ;  /* 0x0000000f0800720c */ /* 0x040fe20003fc4070 */
[----:B------:R-:W-:Y:S01]  /*2fa0*/  @!P0 IMAD.IADD R13, R13, 0x1, -R8 ;  /* 0x000000010d0d8824 */ /* 0x000fe200078e0a08 */
[----:B------:R-:W-:Y:S01]  /*2fb0*/  ISETP.GT.U32.AND P4, PT, R8, R17, PT ;  /* 0x000000110800720c */ /* 0x000fe20003f84070 */
[----:B------:R-:W-:Y:S01]  /*2fc0*/  IMAD.HI.U32 R6, R9, R21, RZ ;  /* 0x0000001509067227 */ /* 0x000fe200078e00ff */
[----:B------:R-:W-:-:S02]  /*2fd0*/  IABS R4, R10 ;  /* 0x0000000a00047213 */ /* 0x000fc40000000000 */
[----:B------:R-:W-:Y:S01]  /*2fe0*/  ISETP.GE.AND P0, PT, R14, RZ, PT ;  /* 0x000000ff0e00720c */ /* 0x000fe20003f06270 */
[----:B0-----:R-:W-:Y:S02]  /*2ff0*/  IMAD.MOV.U32 R2, RZ, RZ, R7 ;  /* 0x000000ffff027224 */ /* 0x001fe400078e0007 */
[----:B------:R-:W-:Y:S02]  /*3000*/  IMAD.MOV R6, RZ, RZ, -R6 ;  /* 0x000000ffff067224 */ /* 0x000fe400078e0a06 */
[----:B------:R-:W-:Y:S01]  /*3010*/  @!P1 IMAD.MOV R2, RZ, RZ, -R2 ;  /* 0x000000ffff029224 */ /* 0x000fe200078e0a02 */
[C---:B------:R-:W-:Y:S01]  /*3020*/  ISETP.GT.U32.AND P1, PT, R8.reuse, R19, PT ;  /* 0x000000130800720c */ /* 0x040fe20003f24070 */
[--C-:B------:R-:W-:Y:S02]  /*3030*/  @!P2 IMAD.IADD R11, R11, 0x1, -R8.reuse ;  /* 0x000000010b0ba824 */ /* 0x100fe400078e0a08 */
[C---:B------:R-:W-:Y:S01]  /*3040*/  IMAD R21, R8.reuse, R6, R21 ;  /* 0x0000000608157224 */ /* 0x040fe200078e0215 */
[----:B------:R-:W-:Y:S01]  /*3050*/  IABS R6, R24 ;  /* 0x0000001800067213 */ /* 0x000fe20000000000 */
[----:B------:R-:W-:Y:S01]  /*3060*/  IMAD.MOV.U32 R27, RZ, RZ, R11 ;  /* 0x000000ffff1b7224 */ /* 0x000fe200078e000b */
[----:B------:R0:W-:Y:S01]  /*3070*/  STL [R1+0x2f8], R2 ;  /* 0x0002f80201007387 */ /* 0x0001e20000100800 */
[----:B------:R-:W-:Y:S01]  /*3080*/  @!P6 IMAD.IADD R15, R15, 0x1, -R8 ;  /* 0x000000010f0fe824 */ /* 0x000fe200078e0a08 */
[C---:B------:R-:W-:Y:S01]  /*3090*/  ISETP.GT.U32.AND P6, PT, R8.reuse, R23, PT ;  /* 0x000000170800720c */ /* 0x040fe20003fc4070 */
[----:B------:R-:W-:Y:S01]  /*30a0*/  @!P5 IMAD.MOV R27, RZ, RZ, -R27 ;  /* 0x000000ffff1bd224 */ /* 0x000fe200078e0a1b */
[----:B------:R-:W-:Y:S01]  /*30b0*/  ISETP.GT.U32.AND P2, PT, R8, R21, PT ;  /* 0x000000150800720c */ /* 0x000fe20003f44070 */
[----:B------:R-:W-:-:S03]  /*30c0*/  IMAD.HI.U32 R3, R9, R6, RZ ;  /* 0x0000000609037227 */ /* 0x000fc600078e00ff */
[----:B------:R-:W-:Y:S01]  /*30d0*/  STL [R1+0x300], R27 ;  /* 0x0003001b01007387 */ /* 0x000fe20000100800 */
[----:B------:R-:W-:Y:S01]  /*30e0*/  @!P1 IMAD.IADD R19, R19, 0x1, -R8 ;  /* 0x0000000113139824 */ /* 0x000fe200078e0a08 */
[----:B------:R-:W-:Y:S01]  /*30f0*/  ISETP.GE.AND P1, PT, R18, RZ, PT ;  /* 0x000000ff1200720c */ /* 0x000fe20003f26270 */
[----:B0-----:R-:W-:-:S03]  /*3100*/  IMAD.HI.U32 R2, R9, R4, RZ ;  /* 0x0000000409027227 */ /* 0x001fc600078e00ff */
[----:B------:R-:W-:Y:S01]  /*3110*/  ISETP.GT.U32.AND P5, PT, R8, R19, PT ;  /* 0x000000130800720c */ /* 0x000fe20003fa4070 */
[----:B------:R-:W-:Y:S02]  /*3120*/  IMAD.MOV R5, RZ, RZ, -R2 ;  /* 0x000000ffff057224 */ /* 0x000fe400078e0a02 */
[----:B------:R-:W-:Y:S01]  /*3130*/  @!P4 IMAD.IADD R17, R17, 0x1, -R8 ;  /* 0x000000011111c824 */ /* 0x000fe200078e0a08 */
[----:B------:R-:W-:Y:S01]  /*3140*/  ISETP.GE.AND P4, PT, R16, RZ, PT ;  /* 0x000000ff1000720c */ /* 0x000fe20003f86270 */
[----:B------:R-:W-:Y:S02]  /*3150*/  IMAD.MOV R7, RZ, RZ, -R3 ;  /* 0x000000ffff077224 */ /* 0x000fe400078e0a03 */
[C---:B------:R-:W-:Y:S02]  /*3160*/  IMAD R3, R8.reuse, R5, R4 ;  /* 0x0000000508037224 */ /* 0x040fe400078e0204 */
[----:B------:R-:W-:Y:S02]  /*3170*/  IMAD R5, R8, R7, R6 ;  /* 0x0000000708057224 */ /* 0x000fe400078e0206 */
[----:B------:R-:W-:-:S02]  /*3180*/  IMAD.MOV.U32 R26, RZ, RZ, R13 ;  /* 0x000000ffff1a7224 */ /* 0x000fc400078e000d */
[----:B------:R-:W-:Y:S02]  /*3190*/  IMAD.MOV.U32 R7, RZ, RZ, R15 ;  /* 0x000000ffff077224 */ /* 0x000fe400078e000f */
[--C-:B------:R-:W-:Y:S02]  /*31a0*/  @!P6 IMAD.IADD R23, R23, 0x1, -R8.reuse ;  /* 0x000000011717e824 */ /* 0x100fe400078e0a08 */
[----:B------:R-:W-:Y:S01]  /*31b0*/  @!P2 IMAD.IADD R21, R21, 0x1, -R8 ;  /* 0x000000011515a824 */ /* 0x000fe200078e0a08 */
[----:B------:R-:W-:Y:S01]  /*31c0*/  ISETP.GE.AND P2, PT, R22, RZ, PT ;  /* 0x000000ff1600720c */ /* 0x000fe20003f46270 */
[----:B------:R-:W-:Y:S01]  /*31d0*/  @!P3 IMAD.MOV R26, RZ, RZ, -R26 ;  /* 0x000000ffff1ab224 */ /* 0x000fe200078e0a1a */
[C---:B------:R-:W-:Y:S01]  /*31e0*/  ISETP.GT.U32.AND P6, PT, R8.reuse, R23, PT ;  /* 0x000000170800720c */ /* 0x040fe20003fc4070 */
[----:B------:R-:W-:Y:S01]  /*31f0*/  @!P5 IMAD.IADD R19, R19, 0x1, -R8 ;  /* 0x000000011313d824 */ /* 0x000fe200078e0a08 */
[C---:B------:R-:W-:Y:S01]  /*3200*/  ISETP.GT.U32.AND P5, PT, R8.reuse, R5, PT ;  /* 0x000000050800720c */ /* 0x040fe20003fa4070 */
[----:B------:R-:W-:Y:S01]  /*3210*/  @!P0 IMAD.MOV R7, RZ, RZ, -R7 ;  /* 0x000000ffff078224 */ /* 0x000fe200078e0a07 */
[----:B------:R-:W-:Y:S01]  /*3220*/  ISETP.GT.U32.AND P3, PT, R8, R21, PT ;  /* 0x000000150800720c */ /* 0x000fe20003f64070 */
[----:B------:R-:W-:Y:S01]  /*3230*/  VIADD R4, R0, 0x2f ;  /* 0x0000002f00047836 */ /* 0x000fe20000000000 */
[----:B------:R-:W-:Y:S01]  /*3240*/  STL [R1+0x304], R26 ;  /* 0x0003041a01007387 */ /* 0x000fe20000100800 */
[----:B------:R-:W-:Y:S01]  /*3250*/  IMAD.MOV.U32 R2, RZ, RZ, R17 ;  /* 0x000000ffff027224 */ /* 0x000fe200078e0011 */
[----:B------:R-:W-:Y:S01]  /*3260*/  ISETP.GT.U32.AND P0, PT, R8, R3, PT ;  /* 0x000000030800720c */ /* 0x000fe20003f04070 */
[----:B------:R-:W-:Y:S01]  /*3270*/  VIADD R6, R0, 0x30 ;  /* 0x0000003000067836 */ /* 0x000fe20000000000 */
[----:B------:R0:W-:Y:S01]  /*3280*/  STL [R1+0x98], R7 ;  /* 0x0000980701007387 */ /* 0x0001e20000100800 */
[----:B------:R-:W-:Y:S01]  /*3290*/  @!P4 IMAD.MOV R2, RZ, RZ, -R2 ;  /* 0x000000ffff02c224 */ /* 0x000fe200078e0a02 */
[----:B------:R-:W-:Y:S01]  /*32a0*/  ISETP.GE.AND P4, PT, R12, RZ, PT ;  /* 0x000000ff0c00720c */ /* 0x000fe20003f86270 */
[--C-:B------:R-:W-:Y:S01]  /*32b0*/  @!P6 IMAD.IADD R23, R23, 0x1, -R8.reuse ;  /* 0x000000011717e824 */ /* 0x100fe200078e0a08 */
[----:B------:R-:W-:Y:S01]  /*32c0*/  IABS R11, R6 ;  /* 0x00000006000b7213 */ /* 0x000fe20000000000 */
[--C-:B------:R-:W-:Y:S01]  /*32d0*/  @!P5 IMAD.IADD R5, R5, 0x1, -R8.reuse ;  /* 0x000000010505d824 */ /* 0x100fe200078e0a08 */
[----:B------:R1:W-:Y:S01]  /*32e0*/  STL [R1+0x9c], R2 ;  /* 0x00009c0201007387 */ /* 0x0003e20000100800 */
[--C-:B------:R-:W-:Y:S01]  /*32f0*/  @!P3 IMAD.IADD R21, R21, 0x1, -R8.reuse ;  /* 0x000000011515b824 */ /* 0x100fe200078e0a08 */
[----:B------:R-:W-:Y:S01]  /*3300*/  ISETP.GE.AND P3, PT, R10, RZ, PT ;  /* 0x000000ff0a00720c */ /* 0x000fe20003f66270 */
[----:B------:R-:W-:Y:S01]  /*3310*/  IMAD.MOV.U32 R14, RZ, RZ, R19 ;  /* 0x000000ffff0e7224 */ /* 0x000fe200078e0013 */
[----:B0-----:R-:W-:Y:S01]  /*3320*/  IABS R7, R4 ;  /* 0x0000000400077213 */ /* 0x001fe20000000000 */
[----:B------:R-:W-:Y:S01]  /*3330*/  @!P0 IMAD.IADD R3, R3, 0x1, -R8 ;  /* 0x0000000103038824 */ /* 0x000fe200078e0a08 */
[----:B------:R-:W-:Y:S01]  /*3340*/  ISETP.GE.AND P0, PT, R4, RZ, PT ;  /* 0x000000ff0400720c */ /* 0x000fe20003f06270 */
[----:B------:R-:W-:Y:S01]  /*3350*/  IMAD.HI.U32 R4, R9, R11, RZ ;  /* 0x0000000b09047227 */ /* 0x000fe200078e00ff */
[----:B------:R-:W-:-:S02]  /*3360*/  ISETP.GT.U32.AND P5, PT, R8, R5, PT ;  /* 0x000000050800720c */ /* 0x000fc40003fa4070 */
[----:B------:R-:W-:Y:S01]  /*3370*/  ISETP.GE.AND P6, PT, R24, RZ, PT ;  /* 0x000000ff1800720c */ /* 0x000fe20003fc6270 */
[----:B-1----:R-:W-:-:S04]  /*3380*/  IMAD.HI.U32 R2, R9, R7, RZ ;  /* 0x0000000709027227 */ /* 0x002fc800078e00ff */
[----:B------:R-:W-:Y:S02]  /*3390*/  IMAD.MOV R2, RZ, RZ, -R2 ;  /* 0x000000ffff027224 */ /* 0x000fe400078e0a02 */
[----:B------:R-:W-:Y:S02]  /*33a0*/  IMAD.MOV.U32 R10, RZ, RZ, R23 ;  /* 0x000000ffff0a7224 */ /* 0x000fe400078e0017 */
[C---:B------:R-:W-:Y:S02]  /*33b0*/  IMAD R7, R8.reuse, R2, R7 ;  /* 0x0000000208077224 */ /* 0x040fe400078e0207 */
[----:B------:R-:W-:Y:S01]  /*33c0*/  @!P1 IMAD.MOV R14, RZ, RZ, -R14 ;  /* 0x000000ffff0e9224 */ /* 0x000fe200078e0a0e */
[C---:B------:R-:W-:Y:S01]  /*33d0*/  ISETP.GT.U32.AND P1, PT, R8.reuse, R3, PT ;  /* 0x000000030800720c */ /* 0x040fe20003f24070 */
[----:B------:R-:W-:Y:S02]  /*33e0*/  IMAD.MOV R4, RZ, RZ, -R4 ;  /* 0x000000ffff047224 */ /* 0x000fe400078e0a04 */
[----:B------:R-:W-:Y:S01]  /*33f0*/  @!P4 IMAD.MOV R10, RZ, RZ, -R10 ;  /* 0x000000ffff0ac224 */ /* 0x000fe200078e0a0a */
[C---:B------:R-:W-:Y:S01]  /*3400*/  ISETP.GT.U32.AND P4, PT, R8.reuse, R7, PT ;  /* 0x000000070800720c */ /* 0x040fe20003f84070 */
[----:B------:R-:W-:Y:S01]  /*3410*/  IMAD R11, R8, R4, R11 ;  /* 0x00000004080b7224 */ /* 0x000fe200078e020b */
[----:B------:R-:W-:Y:S01]  /*3420*/  STL [R1+0xa4], R14 ;  /* 0x0000a40e01007387 */ /* 0x000fe20000100800 */
[----:B------:R-:W-:-:S02]  /*3430*/  IMAD.MOV.U32 R13, RZ, RZ, R21 ;  /* 0x000000ffff0d7224 */ /* 0x000fc400078e0015 */
[--C-:B------:R-:W-:Y:S01]  /*3440*/  @!P5 IMAD.IADD R5, R5, 0x1, -R8.reuse ;  /* 0x000000010505d824 */ /* 0x100fe200078e0a08 */
[----:B------:R-:W-:Y:S01]  /*3450*/  ISETP.GT.U32.AND P5, PT, R8, R11, PT ;  /* 0x0000000b0800720c */ /* 0x000fe20003fa4070 */
[----:B------:R-:W-:Y:S01]  /*3460*/  @!P2 IMAD.MOV R13, RZ, RZ, -R13 ;  /* 0x000000ffff0da224 */ /* 0x000fe200078e0a0d */
[----:B------:R-:W-:Y:S01]  /*3470*/  ISETP.GE.AND P2, PT, R6, RZ, PT ;  /* 0x000000ff0600720c */ /* 0x000fe20003f46270 */
[--C-:B------:R-:W-:Y:S02]  /*3480*/  @!P1 IMAD.IADD R3, R3, 0x1, -R8.reuse ;  /* 0x0000000103039824 */ /* 0x100fe400078e0a08 */
[C---:B------:R-:W-:Y:S01]  /*3490*/  VIADD R2, R0.reuse, 0x31 ;  /* 0x0000003100027836 */ /* 0x040fe20000000000 */
[----:B------:R0:W-:Y:S01]  /*34a0*/  STL [R1+0x310], R13 ;  /* 0x0003100d01007387 */ /* 0x0001e20000100800 */
[--C-:B------:R-:W-:Y:S02]  /*34b0*/  @!P4 IMAD.IADD R7, R7, 0x1, -R8.reuse ;  /* 0x000000010707c824 */ /* 0x100fe400078e0a08 */
[----:B------:R-:W-:Y:S01]  /*34c0*/  VIADD R4, R0, 0x32 ;  /* 0x0000003200047836 */ /* 0x000fe20000000000 */
[----:B------:R1:W-:Y:S01]  /*34d0*/  STL [R1+0x318], R10 ;  /* 0x0003180a01007387 */ /* 0x0003e20000100800 */
[----:B------:R-:W-:Y:S01]  /*34e0*/  IMAD.MOV.U32 R12, RZ, RZ, R3 ;  /* 0x000000ffff0c7224 */ /* 0x000fe200078e0003 */
[----:B------:R-:W-:Y:S01]  /*34f0*/  ISETP.GT.U32.AND P4, PT, R8, R7, PT ;  /* 0x000000070800720c */ /* 0x000fe20003f84070 */
[----:B------:R-:W-:Y:S01]  /*3500*/  @!P5 IMAD.IADD R11, R11, 0x1, -R8 ;  /* 0x000000010b0bd824 */ /* 0x000fe200078e0a08 */
[----:B------:R-:W-:Y:S01]  /*3510*/  IABS R6, R2 ;  /* 0x0000000200067213 */ /* 0x000fe20000000000 */
[----:B------:R-:W-:Y:S01]  /*3520*/  @!P3 IMAD.MOV R12, RZ, RZ, -R12 ;  /* 0x000000ffff0cb224 */ /* 0x000fe200078e0a0c */
[----:B0-----:R-:W-:Y:S01]  /*3530*/  IABS R13, R4 ;  /* 0x00000004000d7213 */ /* 0x001fe20000000000 */
[----:B------:R-:W-:Y:S01]  /*3540*/  VIADD R14, R0, 0x36 ;  /* 0x00000036000e7836 */ /* 0x000fe20000000000 */
[----:B------:R-:W-:Y:S01]  /*3550*/  ISETP.GE.AND P1, PT, R2, RZ, PT ;  /* 0x000000ff0200720c */ /* 0x000fe20003f26270 */
[----:B------:R-:W-:Y:S01]  /*3560*/  IMAD.HI.U32 R2, R9, R6, RZ ;  /* 0x0000000609027227 */ /* 0x000fe200078e00ff */
[----:B------:R-:W-:Y:S01]  /*3570*/  ISETP.GE.AND P3, PT, R4, RZ, PT ;  /* 0x000000ff0400720c */ /* 0x000fe20003f66270 */
[----:B------:R0:W-:Y:S01]  /*3580*/  STL [R1+0x320], R12 ;  /* 0x0003200c01007387 */ /* 0x0001e20000100800 */
[----:B------:R-:W-:Y:S01]  /*3590*/  ISETP.GT.U32.AND P5, PT, R8, R11, PT ;  /* 0x0000000b0800720c */ /* 0x000fe20003fa4070 */
[----:B-1----:R-:W-:-:S02]  /*35a0*/  VIADD R10, R0, 0x33 ;  /* 0x00000033000a7836 */ /* 0x002fc40000000000 */
[----:B------:R-:W-:-:S03]  /*35b0*/  IMAD.HI.U32 R3, R9, R13, RZ ;  /* 0x0000000d09037227 */ /* 0x000fc600078e00ff */
[----:B------:R-:W-:Y:S01]  /*35c0*/  IABS R15, R10 ;  /* 0x0000000a000f7213 */ /* 0x000fe20000000000 */
[----:B------:R-:W-:Y:S02]  /*35d0*/  @!P4 IMAD.IADD R7, R7, 0x1, -R8 ;  /* 0x000000010707c824 */ /* 0x000fe400078e0a08 */
[----:B0-----:R-:W-:Y:S02]  /*35e0*/  IMAD.MOV.U32 R12, RZ, RZ, R5 ;  /* 0x000000ffff0c7224 */ /* 0x001fe400078e0005 */
[----:B------:R-:W-:-:S04]  /*35f0*/  IMAD.HI.U32 R4, R9, R15, RZ ;  /* 0x0000000f09047227 */ /* 0x000fc800078e00ff */
[----:B------:R-:W-:Y:S02]  /*3600*/  IMAD.MOV R5, RZ, RZ, -R2 ;  /* 0x000000ffff057224 */ /* 0x000fe400078e0a02 */
[----:B------:R-:W-:Y:S02]  /*3610*/  IMAD.MOV R2, RZ, RZ, -R3 ;  /* 0x000000ffff027224 */ /* 0x000fe400078e0a03 */
[----:B------:R-:W-:Y:S02]  /*3620*/  IMAD.MOV R4, RZ, RZ, -R4 ;  /* 0x000000ffff047224 */ /* 0x000fe400078e0a04 */
[C---:B------:R-:W-:Y:S01]  /*3630*/  IMAD R3, R8.reuse, R5, R6 ;  /* 0x0000000508037224 */ /* 0x040fe200078e0206 */
[----:B------:R-:W-:Y:S01]  /*3640*/  IABS R6, R14 ;  /* 0x0000000e00067213 */ /* 0x000fe20000000000 */
[C---:B------:R-:W-:Y:S02]  /*3650*/  IMAD R13, R8.reuse, R2, R13 ;  /* 0x00000002080d7224 */ /* 0x040fe400078e020d */
[C---:B------:R-:W-:Y:S01]  /*3660*/  IMAD R15, R8.reuse, R4, R15 ;  /* 0x00000004080f7224 */ /* 0x040fe200078e020f */
[----:B------:R-:W-:Y:S01]  /*3670*/  ISETP.GT.U32.AND P4, PT, R8, R3, PT ;  /* 0x000000030800720c */ /* 0x000fe20003f84070 */
[----:B------:R-:W-:-:S02]  /*3680*/  IMAD.MOV.U32 R18, RZ, RZ, R7 ;  /* 0x000000ffff127224 */ /* 0x000fc400078e0007 */
[----:B------:R-:W-:Y:S01]  /*3690*/  @!P6 IMAD.MOV R12, RZ, RZ, -R12 ;  /* 0x000000ffff0ce224 */ /* 0x000fe200078e0a0c */
[----:B------:R-:W-:Y:S01]  /*36a0*/  ISETP.GE.AND P6, PT, R10, RZ, PT ;  /* 0x000000ff0a00720c */ /* 0x000fe20003fc6270 */
[----:B------:R-:W-:Y:S01]  /*36b0*/  @!P5 IMAD.IADD R11, R11, 0x1, -R8 ;  /* 0x000000010b0bd824 */ /* 0x000fe200078e0a08 */
[C---:B------:R-:W-:Y:S01]  /*36c0*/  ISETP.GT.U32.AND P5, PT, R8.reuse, R13, PT ;  /* 0x0000000d0800720c */ /* 0x040fe20003fa4070 */
[----:B------:R-:W-:Y:S01]  /*36d0*/  @!P0 IMAD.MOV R18, RZ, RZ, -R18 ;  /* 0x000000ffff128224 */ /* 0x000fe200078e0a12 */
[----:B------:R-:W-:Y:S01]  /*36e0*/  ISETP.GT.U32.AND P0, PT, R8, R15, PT ;  /* 0x0000000f0800720c */ /* 0x000fe20003f04070 */
[----:B------:R0:W-:Y:S01]  /*36f0*/  STL [R1+0x324], R12 ;  /* 0x0003240c01007387 */ /* 0x0001e20000100800 */
[C---:B------:R-:W-:Y:S02]  /*3700*/  VIADD R5, R0.reuse, 0x34 ;  /* 0x0000003400057836 */ /* 0x040fe40000000000 */
[----:B------:R-:W-:Y:S01]  /*3710*/  IMAD.MOV.U32 R4, RZ, RZ, R11 ;  /* 0x000000ffff047224 */ /* 0x000fe200078e000b */
[----:B------:R-:W-:Y:S01]  /*3720*/  STL [R1+0x648], R18 ;  /* 0x0006481201007387 */ /* 0x000fe20000100800 */
[----:B------:R-:W-:Y:S01]  /*3730*/  @!P4 IMAD.IADD R3, R3, 0x1, -R8 ;  /* 0x000000010303c824 */ /* 0x000fe200078e0a08 */
[----:B------:R-:W-:Y:S01]  /*3740*/  IABS R17, R5 ;  /* 0x0000000500117213 */ /* 0x000fe20000000000 */
[----:B------:R-:W-:-:S02]  /*3750*/  VIADD R16, R0, 0x37 ;  /* 0x0000003700107836 */ /* 0x000fc40000000000 */
[----:B------:R-:W-:Y:S01]  /*3760*/  @!P2 IMAD.MOV R4, RZ, RZ, -R4 ;  /* 0x000000ffff04a224 */ /* 0x000fe200078e0a04 */
[----:B------:R-:W-:Y:S01]  /*3770*/  ISETP.GT.U32.AND P4, PT, R8, R3, PT ;  /* 0x000000030800720c */ /* 0x000fe20003f84070 */
[C---:B0-----:R-:W-:Y:S01]  /*3780*/  VIADD R12, R0.reuse, 0x35 ;  /* 0x00000035000c7836 */ /* 0x041fe20000000000 */
[----:B------:R-:W-:Y:S01]  /*3790*/  IABS R10, R16 ;  /* 0x00000010000a7213 */ /* 0x000fe20000000000 */
[--C-:B------:R-:W-:Y:S01]  /*37a0*/  @!P5 IMAD.IADD R13, R13, 0x1, -R8.reuse ;  /* 0x000000010d0dd824 */ /* 0x100fe200078e0a08 */
[----:B------:R0:W-:Y:S01]  /*37b0*/  STL [R1+0xa8], R4 ;  /* 0x0000a80401007387 */ /* 0x0001e20000100800 */
[----:B------:R-:W-:Y:S01]  /*37c0*/  @!P0 IMAD.IADD R15, R15, 0x1, -R8 ;  /* 0x000000010f0f8824 */ /* 0x000fe200078e0a08 */
[----:B------:R-:W-:Y:S01]  /*37d0*/  IABS R2, R12 ;  /* 0x0000000c00027213 */ /* 0x000fe20000000000 */
[----:B------:R-:W-:Y:S01]  /*37e0*/  VIADD R60, R0, 0x90 ;  /* 0x00000090003c7836 */ /* 0x000fe20000000000 */
[----:B------:R-:W-:Y:S01]  /*37f0*/  ISETP.GT.U32.AND P5, PT, R8, R13, PT ;  /* 0x0000000d0800720c */ /* 0x000fe20003fa4070 */
[----:B------:R-:W-:Y:S01]  /*3800*/  VIADD R27, R0, 0x1e1 ;  /* 0x000001e1001b7836 */ /* 0x000fe20000000000 */
[----:B------:R-:W-:Y:S01]  /*3810*/  ISETP.GT.U32.AND P0, PT, R8, R15, PT ;  /* 0x0000000f0800720c */ /* 0x000fe20003f04070 */
[----:B------:R-:W-:Y:S01]  /*3820*/  IMAD.MOV.U32 R7, RZ, RZ, R2 ;  /* 0x000000ffff077224 */ /* 0x000fe200078e0002 */
[----:B------:R-:W-:Y:S01]  /*3830*/  ISETP.GE.AND P2, PT, R5, RZ, PT ;  /* 0x000000ff0500720c */ /* 0x000fe20003f46270 */
[----:B------:R-:W-:-:S04]  /*3840*/  IMAD.HI.U32 R2, R9, R17, RZ ;  /* 0x0000001109027227 */ /* 0x000fc800078e00ff */
[----:B------:R-:W-:Y:S02]  /*3850*/  IMAD.MOV R2, RZ, RZ, -R2 ;  /* 0x000000ffff027224 */ /* 0x000fe400078e0a02 */
[----:B0-----:R-:W-:-:S04]  /*3860*/  IMAD.HI.U32 R4, R9, R6, RZ ;  /* 0x0000000609047227 */ /* 0x001fc800078e00ff */
[----:B------:R-:W-:Y:S02]  /*3870*/  IMAD R17, R8, R2, R17 ;  /* 0x0000000208117224 */ /* 0x000fe400078e0211 */
[----:B------:R-:W-:-:S04]  /*3880*/  IMAD.HI.U32 R5, R9, R10, RZ ;  /* 0x0000000a09057227 */ /* 0x000fc800078e00ff */
[----:B------:R-:W-:-:S04]  /*3890*/  IMAD.HI.U32 R2, R9, R7, RZ ;  /* 0x0000000709027227 */ /* 0x000fc800078e00ff */
[----:B------:R-:W-:Y:S02]  /*38a0*/  IMAD.MOV R11, RZ, RZ, -R4 ;  /* 0x000000ffff0b7224 */ /* 0x000fe400078e0a04 */
[----:B------:R-:W-:Y:S01]  /*38b0*/  @!P4 IMAD.IADD R3, R3, 0x1, -R8 ;  /* 0x000000010303c824 */ /* 0x000fe200078e0a08 */
[----:B------:R-:W-:Y:S01]  /*38c0*/  ISETP.GT.U32.AND P4, PT, R8, R17, PT ;  /* 0x000000110800720c */ /* 0x000fe20003f84070 */
[----:B------:R-:W-:Y:S02]  /*38d0*/  IMAD.MOV R19, RZ, RZ, -R5 ;  /* 0x000000ffff137224 */ /* 0x000fe400078e0a05 */
[----:B------:R-:W-:Y:S02]  /*38e0*/  IMAD.MOV R2, RZ, RZ, -R2 ;  /* 0x000000ffff027224 */ /* 0x000fe400078e0a02 */
[----:B------:R-:W-:Y:S01]  /*38f0*/  @!P5 IMAD.IADD R13, R13, 0x1, -R8 ;  /* 0x000000010d0dd824 */ /* 0x000fe200078e0a08 */
[----:B------:R-:W-:Y:S01]  /*3900*/  ISETP.GE.AND P5, PT, R12, RZ, PT ;  /* 0x000000ff0c00720c */ /* 0x000fe20003fa6270 */
[----:B------:R-:W-:-:S02]  /*3910*/  IMAD R5, R8, R11, R6 ;  /* 0x0000000b08057224 */ /* 0x000fc400078e0206 */
[----:B------:R-:W-:Y:S02]  /*3920*/  @!P0 IMAD.IADD R15, R15, 0x1, -R8 ;  /* 0x000000010f0f8824 */ /* 0x000fe400078e0a08 */
[----:B------:R-:W-:Y:S01]  /*3930*/  VIADD R4, R0, 0x38 ;  /* 0x0000003800047836 */ /* 0x000fe20000000000 */
[C---:B------:R-:W-:Y:S01]  /*3940*/  ISETP.GT.U32.AND P0, PT, R8.reuse, R5, PT ;  /* 0x000000050800720c */ /* 0x040fe20003f04070 */
[----:B------:R-:W-:Y:S02]  /*3950*/  IMAD.MOV.U32 R18, RZ, RZ, R3 ;  /* 0x000000ffff127224 */ /* 0x000fe400078e0003 */
[C---:B------:R-:W-:Y:S01]  /*3960*/  IMAD R7, R8.reuse, R2, R7 ;  /* 0x0000000208077224 */ /* 0x040fe200078e0207 */
[----:B------:R-:W-:Y:S01]  /*3970*/  IABS R2, R4 ;  /* 0x0000000400027213 */ /* 0x000fe20000000000 */
[----:B------:R-:W-:Y:S02]  /*3980*/  IMAD R11, R8, R19, R10 ;  /* 0x00000013080b7224 */ /* 0x000fe400078e020a */
[----:B------:R-:W-:-:S02]  /*3990*/  IMAD.MOV.U32 R6, RZ, RZ, R13 ;  /* 0x000000ffff067224 */ /* 0x000fc400078e000d */
[----:B------:R-:W-:Y:S02]  /*39a0*/  IMAD.MOV.U32 R3, RZ, RZ, R15 ;  /* 0x000000ffff037224 */ /* 0x000fe400078e000f */
[----:B------:R-:W-:Y:S01]  /*39b0*/  @!P1 IMAD.MOV R18, RZ, RZ, -R18 ;  /* 0x000000ffff129224 */ /* 0x000fe200078e0a12 */
[----:B------:R-:W-:Y:S01]  /*39c0*/  ISETP.GT.U32.AND P1, PT, R8, R7, PT ;  /* 0x000000070800720c */ /* 0x000fe20003f24070 */
[----:B------:R-:W-:Y:S01]  /*39d0*/  @!P3 IMAD.MOV R6, RZ, RZ, -R6 ;  /* 0x000000ffff06b224 */ /* 0x000fe200078e0a06 */
[----:B------:R-:W-:Y:S01]  /*39e0*/  ISETP.GE.AND P3, PT, R14, RZ, PT ;  /* 0x000000ff0e00720c */ /* 0x000fe20003f66270 */
[----:B------:R-:W-:Y:S01]  /*39f0*/  @!P6 IMAD.MOV R3, RZ, RZ, -R3 ;  /* 0x000000ffff03e224 */ /* 0x000fe200078e0a03 */
[----:B------:R-:W-:Y:S01]  /*3a00*/  ISETP.GT.U32.AND P6, PT, R8, R11, PT ;  /* 0x0000000b0800720c */ /* 0x000fe20003fc4070 */
[----:B------:R-:W-:Y:S01]  /*3a10*/  @!P4 IMAD.IADD R17, R17, 0x1, -R8 ;  /* 0x000000011111c824 */ /* 0x000fe200078e0a08 */
[----:B------:R-:W-:Y:S01]  /*3a20*/  STL [R1+0xac], R18 ;  /* 0x0000ac1201007387 */ /* 0x000fe20000100800 */
[----:B------:R-:W-:-:S02]  /*3a30*/  IMAD.MOV.U32 R13, RZ, RZ, R2 ;  /* 0x000000ffff0d7224 */ /* 0x000fc400078e0002 */
[----:B------:R-:W-:Y:S01]  /*3a40*/  @!P0 IMAD.IADD R5, R5, 0x1, -R8 ;  /* 0x0000000105058824 */ /* 0x000fe200078e0a08 */
[----:B------:R0:W-:Y:S01]  /*3a50*/  STL [R1+0xb0], R6 ;  /* 0x0000b00601007387 */ /* 0x0001e20000100800 */
[----:B------:R-:W-:Y:S01]  /*3a60*/  IMAD.HI.U32 R2, R9, R13, RZ ;  /* 0x0000000d09027227 */ /* 0x000fe200078e00ff */
[----:B------:R-:W-:Y:S02]  /*3a70*/  ISETP.GT.U32.AND P4, PT, R8, R17, PT ;  /* 0x000000110800720c */ /* 0x000fe40003f84070 */
[----:B------:R1:W-:Y:S01]  /*3a80*/  STL [R1+0x64c], R3 ;  /* 0x00064c0301007387 */ /* 0x0003e20000100800 */
[----:B------:R-:W-:Y:S02]  /*3a90*/  IMAD.MOV R2, RZ, RZ, -R2 ;  /* 0x000000ffff027224 */ /* 0x000fe400078e0a02 */
[--C-:B------:R-:W-:Y:S01]  /*3aa0*/  @!P1 IMAD.IADD R7, R7, 0x1, -R8.reuse ;  /* 0x0000000107079824 */ /* 0x100fe200078e0a08 */
[----:B------:R-:W-:Y:S01]  /*3ab0*/  ISETP.GE.AND P1, PT, R4, RZ, PT ;  /* 0x000000ff0400720c */ /* 0x000fe20003f26270 */
[----:B------:R-:W-:Y:S01]  /*3ac0*/  @!P6 IMAD.IADD R11, R11, 0x1, -R8 ;  /* 0x000000010b0be824 */ /* 0x000fe200078e0a08 */
[----:B------:R-:W-:Y:S01]  /*3ad0*/  ISETP.GT.U32.AND P6, PT, R8, R5, PT ;  /* 0x000000050800720c */ /* 0x000fe20003fc4070 */
[----:B0-----:R-:W-:Y:S01]  /*3ae0*/  VIADD R6, R0, 0x39 ;  /* 0x0000003900067836 */ /* 0x001fe20000000000 */
[C---:B------:R-:W-:Y:S01]  /*3af0*/  ISETP.GT.U32.AND P0, PT, R8.reuse, R7, PT ;  /* 0x000000070800720c */ /* 0x040fe20003f04070 */
[----:B------:R-:W-:-:S02]  /*3b00*/  IMAD R13, R8, R2, R13 ;  /* 0x00000002080d7224 */ /* 0x000fc400078e020d */
[----:B------:R-:W-:Y:S01]  /*3b10*/  @!P4 IMAD.IADD R17, R17, 0x1, -R8 ;  /* 0x000000011111c824 */ /* 0x000fe200078e0a08 */
[----:B-1----:R-:W-:Y:S01]  /*3b20*/  IABS R3, R6 ;  /* 0x0000000600037213 */ /* 0x002fe20000000000 */
[----:B------:R-:W-:Y:S01]  /*3b30*/  VIADD R12, R0, 0x3a ;  /* 0x0000003a000c7836 */ /* 0x000fe20000000000 */
[----:B------:R-:W-:Y:S01]  /*3b40*/  ISETP.GE.AND P4, PT, R16, RZ, PT ;  /* 0x000000ff1000720c */ /* 0x000fe20003f86270 */
[----:B------:R-:W-:Y:S02]  /*3b50*/  IMAD.MOV.U32 R10, RZ, RZ, R17 ;  /* 0x000000ffff0a7224 */ /* 0x000fe400078e0011 */
[----:B------:R-:W-:-:S04]  /*3b60*/  IMAD.HI.U32 R2, R9, R3, RZ ;  /* 0x0000000309027227 */ /* 0x000fc800078e00ff */
[----:B------:R-:W-:Y:S02]  /*3b70*/  IMAD.MOV R2, RZ, RZ, -R2 ;  /* 0x000000ffff027224 */ /* 0x000fe400078e0a02 */
[----:B------:R-:W-:Y:S02]  /*3b80*/  @!P6 IMAD.IADD R5, R5, 0x1, -R8 ;  /* 0x000000010505e824 */ /* 0x000fe400078e0a08 */
[C---:B------:R-:W-:Y:S02]  /*3b90*/  IMAD R3, R8.reuse, R2, R3 ;  /* 0x0000000208037224 */ /* 0x040fe400078e0203 */
[----:B------:R-:W-:Y:S01]  /*3ba0*/  @!P2 IMAD.MOV R10, RZ, RZ, -R10 ;  /* 0x000000ffff0aa224 */ /* 0x000fe200078e0a0a */
[C---:B------:R-:W-:Y:S01]  /*3bb0*/  ISETP.GT.U32.AND P2, PT, R8.reuse, R11, PT ;  /* 0x0000000b0800720c */ /* 0x040fe20003f44070 */
[----:B------:R-:W-:Y:S01]  /*3bc0*/  @!P0 IMAD.IADD R7, R7, 0x1, -R8 ;  /* 0x0000000107078824 */ /* 0x000fe200078e0a08 */
[----:B------:R-:W-:Y:S01]  /*3bd0*/  ISETP.GT.U32.AND P6, PT, R8, R3, PT ;  /* 0x000000030800720c */ /* 0x000fe20003fc4070 */
[----:B------:R-:W-:Y:S01]  /*3be0*/  VIADD R14, R0, 0x3b ;  /* 0x0000003b000e7836 */ /* 0x000fe20000000000 */
[----:B------:R-:W-:Y:S01]  /*3bf0*/  ISETP.GT.U32.AND P0, PT, R8, R13, PT ;  /* 0x0000000d0800720c */ /* 0x000fe20003f04070 */
[----:B------:R0:W-:Y:S01]  /*3c00*/  STL [R1+0x670], R10 ;  /* 0x0006700a01007387 */ /* 0x0001e20000100800 */
[----:B------:R-:W-:-:S02]  /*3c10*/  VIADD R16, R0, 0x3c ;  /* 0x0000003c00107836 */ /* 0x000fc40000000000 */
[----:B------:R-:W-:Y:S01]  /*3c20*/  IABS R15, R14 ;  /* 0x0000000e000f7213 */ /* 0x000fe20000000000 */
[----:B------:R-:W-:Y:S02]  /*3c30*/  IMAD.MOV.U32 R18, RZ, RZ, R7 ;  /* 0x000000ffff127224 */ /* 0x000fe400078e0007 */
[----:B------:R-:W-:Y:S01]  /*3c40*/  IABS R17, R16 ;  /* 0x0000001000117213 */ /* 0x000fe20000000000 */
[----:B------:R-:W-:Y:S02]  /*3c50*/  @!P3 IMAD.MOV R5, RZ, RZ, -R5 ;  /* 0x000000ffff05b224 */ /* 0x000fe400078e0a05 */
[----:B------:R-:W-:Y:S01]  /*3c60*/  IMAD.HI.U32 R4, R9, R15, RZ ;  /* 0x0000000f09047227 */ /* 0x000fe200078e00ff */
[----:B0-----:R-:W-:-:S03]  /*3c70*/  IABS R10, R12 ;  /* 0x0000000c000a7213 */ /* 0x001fc60000000000 */
[----:B------:R-:W-:Y:S02]  /*3c80*/  @!P6 IMAD.IADD R3, R3, 0x1, -R8 ;  /* 0x000000010303e824 */ /* 0x000fe400078e0a08 */
[----:B------:R-:W-:-:S03]  /*3c90*/  IMAD.HI.U32 R2, R9, R10, RZ ;  /* 0x0000000a09027227 */ /* 0x000fc600078e00ff */
[----:B------:R-:W-:Y:S01]  /*3ca0*/  ISETP.GT.U32.AND P6, PT, R8, R3, PT ;  /* 0x000000030800720c */ /* 0x000fe20003fc4070 */
[----:B------:R-:W-:Y:S02]  /*3cb0*/  IMAD.MOV R7, RZ, RZ, -R2 ;  /* 0x000000ffff077224 */ /* 0x000fe400078e0a02 */
[--C-:B------:R-:W-:Y:S01]  /*3cc0*/  @!P2 IMAD.IADD R11, R11, 0x1, -R8.reuse ;  /* 0x000000010b0ba824 */ /* 0x100fe200078e0a08 */
[----:B------:R-:W-:Y:S01]  /*3cd0*/  ISETP.GE.AND P2, PT, R6, RZ, PT ;  /* 0x000000ff0600720c */ /* 0x000fe20003f46270 */
[----:B------:R-:W-:Y:S01]  /*3ce0*/  @!P0 IMAD.IADD R13, R13, 0x1, -R8 ;  /* 0x000000010d0d8824 */ /* 0x000fe200078e0a08 */
[----:B------:R-:W-:Y:S01]  /*3cf0*/  ISETP.GE.AND P0, PT, R12, RZ, PT ;  /* 0x000000ff0c00720c */ /* 0x000fe20003f06270 */
[----:B------:R-:W-:-:S04]  /*3d00*/  IMAD.HI.U32 R6, R9, R17, RZ ;  /* 0x0000001109067227 */ /* 0x000fc800078e00ff */
[----:B------:R-:W-:Y:S02]  /*3d10*/  IMAD.MOV R4, RZ, RZ, -R4 ;  /* 0x000000ffff047224 */ /* 0x000fe400078e0a04 */
[C---:B------:R-:W-:Y:S02]  /*3d20*/  IMAD R7, R8.reuse, R7, R10 ;  /* 0x0000000708077224 */ /* 0x040fe400078e020a */
[----:B------:R-:W-:Y:S01]  /*3d30*/  @!P5 IMAD.MOV R18, RZ, RZ, -R18 ;  /* 0x000000ffff12d224 */ /* 0x000fe200078e0a12 */
[C---:B------:R-:W-:Y:S01]  /*3d40*/  ISETP.GT.U32.AND P5, PT, R8.reuse, R13, PT ;  /* 0x0000000d0800720c */ /* 0x040fe20003fa4070 */
[----:B------:R-:W-:Y:S01]  /*3d50*/  IMAD.MOV R6, RZ, RZ, -R6 ;  /* 0x000000ffff067224 */ /* 0x000fe200078e0a06 */
[C---:B------:R-:W-:Y:S01]  /*3d60*/  ISETP.GT.U32.AND P3, PT, R8.reuse, R7, PT ;  /* 0x000000070800720c */ /* 0x040fe20003f64070 */
[----:B------:R-:W-:Y:S01]  /*3d70*/  IMAD R15, R8, R4, R15 ;  /* 0x00000004080f7224 */ /* 0x000fe200078e020f */
[----:B------:R-:W-:Y:S01]  /*3d80*/  STL [R1+0x678], R18 ;  /* 0x0006781201007387 */ /* 0x000fe20000100800 */
[----:B------:R-:W-:-:S02]  /*3d90*/  IMAD.MOV.U32 R2, RZ, RZ, R11 ;  /* 0x000000ffff027224 */ /* 0x000fc400078e000b */
[C---:B------:R-:W-:Y:S01]  /*3da0*/  IMAD R17, R8.reuse, R6, R17 ;  /* 0x0000000608117224 */ /* 0x040fe200078e0211 */
[----:B------:R0:W-:Y:S01]  /*3db0*/  STL [R1+0x684], R5 ;  /* 0x0006840501007387 */ /* 0x0001e20000100800 */
[----:B------:R-:W-:Y:S01]  /*3dc0*/  @!P4 IMAD.MOV R2, RZ, RZ, -R2 ;  /* 0x000000ffff02c224 */ /* 0x000fe200078e0a02 */
[C---:B------:R-:W-:Y:S01]  /*3dd0*/  ISETP.GT.U32.AND P4, PT, R8.reuse, R15, PT ;  /* 0x0000000f0800720c */ /* 0x040fe20003f84070 */
[--C-:B------:R-:W-:Y:S01]  /*3de0*/  @!P6 IMAD.IADD R3, R3, 0x1, -R8.reuse ;  /* 0x000000010303e824 */ /* 0x100fe200078e0a08 */
[----:B------:R-:W-:Y:S01]  /*3df0*/  ISETP.GT.U32.AND P6, PT, R8, R17, PT ;  /* 0x000000110800720c */ /* 0x000fe20003fc4070 */
[----:B------:R-:W-:Y:S01]  /*3e00*/  VIADD R10, R0, 0x3d ;  /* 0x0000003d000a7836 */ /* 0x000fe20000000000 */
[----:B------:R1:W-:Y:S01]  /*3e10*/  STL [R1+0x6b0], R2 ;  /* 0x0006b00201007387 */ /* 0x0003e20000100800 */
[--C-:B------:R-:W-:Y:S01]  /*3e20*/  @!P5 IMAD.IADD R13, R13, 0x1, -R8.reuse ;  /* 0x000000010d0dd824 */ /* 0x100fe200078e0a08 */
[----:B------:R-:W-:Y:S01]  /*3e30*/  ISETP.GE.AND P5, PT, R14, RZ, PT ;  /* 0x000000ff0e00720c */ /* 0x000fe20003fa6270 */
[----:B------:R-:W-:Y:S01]  /*3e40*/  VIADD R14, R0, 0x3e ;  /* 0x0000003e000e7836 */ /* 0x000fe20000000000 */
[----:B------:R-:W-:Y:S01]  /*3e50*/  IABS R4, R10 ;  /* 0x0000000a00047213 */ /* 0x000fe20000000000 */
[--C-:B------:R-:W-:Y:S01]  /*3e60*/  @!P3 IMAD.IADD R7, R7, 0x1, -R8.reuse ;  /* 0x000000010707b824 */ /* 0x100fe200078e0a08 */
[----:B------:R-:W-:Y:S01]  /*3e70*/  ISETP.GE.AND P3, PT, R16, RZ, PT ;  /* 0x000000ff1000720c */ /* 0x000fe20003f66270 */
[----:B0-----:R-:W-:Y:S01]  /*3e80*/  IMAD.MOV.U32 R5, RZ, RZ, R13 ;  /* 0x000000ffff057224 */ /* 0x001fe200078e000d */
[----:B------:R-:W-:Y:S01]  /*3e90*/  IABS R11, R14 ;  /* 0x0000000e000b7213 */ /* 0x000fe20000000000 */
[----:B------:R-:W-:Y:S01]  /*3ea0*/  @!P4 IMAD.IADD R15, R15, 0x1, -R8 ;  /* 0x000000010f0fc824 */ /* 0x000fe200078e0a08 */
[----:B------:R-:W-:Y:S01]  /*3eb0*/  ISETP.GT.U32.AND P4, PT, R8, R7, PT ;  /* 0x000000070800720c */ /* 0x000fe20003f84070 */
[----:B-1----:R-:W-:-:S04]  /*3ec0*/  IMAD.HI.U32 R2, R9, R4, RZ ;  /* 0x0000000409027227 */ /* 0x002fc800078e00ff */
[----:B------:R-:W-:Y:S01]  /*3ed0*/  @!P6 IMAD.IADD R17, R17, 0x1, -R8 ;  /* 0x000000011111e824 */ /* 0x000fe200078e0a08 */
[----:B------:R-:W-:Y:S01]  /*3ee0*/  ISETP.GT.U32.AND P6, PT, R8, R15, PT ;  /* 0x0000000f0800720c */ /* 0x000fe20003fc4070 */
[----:B------:R-:W-:Y:S02]  /*3ef0*/  IMAD.MOV R13, RZ, RZ, -R2 ;  /* 0x000000ffff0d7224 */ /* 0x000fe400078e0a02 */
[----:B------:R-:W-:-:S04]  /*3f00*/  IMAD.HI.U32 R2, R9, R11, RZ ;  /* 0x0000000b09027227 */ /* 0x000fc800078e00ff */
[C---:B------:R-:W-:Y:S02]  /*3f10*/  IMAD R13, R8.reuse, R13, R4 ;  /* 0x0000000d080d7224 */ /* 0x040fe400078e0204 */
[----:B------:R-:W-:Y:S02]  /*3f20*/  IMAD.MOV R2, RZ, RZ, -R2 ;  /* 0x000000ffff027224 */ /* 0x000fe400078e0a02 */
[--C-:B------:R-:W-:Y:S01]  /*3f30*/  @!P4 IMAD.IADD R7, R7, 0x1, -R8.reuse ;  /* 0x000000010707c824 */ /* 0x100fe200078e0a08 */
[C---:B------:R-:W-:Y:S01]  /*3f40*/  ISETP.GT.U32.AND P4, PT, R8.reuse, R13, PT ;  /* 0x0000000d0800720c */ /* 0x040fe20003f84070 */
[C---:B------:R-:W-:Y:S02]  /*3f50*/  IMAD R11, R8.reuse, R2, R11 ;  /* 0x00000002080b7224 */ /* 0x040fe400078e020b */
[----:B------:R-:W-:Y:S01]  /*3f60*/  @!P1 IMAD.MOV R5, RZ, RZ, -R5 ;  /* 0x000000ffff059224 */ /* 0x000fe200078e0a05 */
[C---:B------:R-:W-:Y:S01]  /*3f70*/  ISETP.GT.U32.AND P1, PT, R8.reuse, R17, PT ;  /* 0x000000110800720c */ /* 0x040fe20003f24070 */
[----:B------:R-:W-:Y:S01]  /*3f80*/  @!P6 IMAD.IADD R15, R15, 0x1, -R8 ;  /* 0x000000010f0fe824 */ /* 0x000fe200078e0a08 */
[----:B------:R-:W-:Y:S01]  /*3f90*/  ISETP.GT.U32.AND P6, PT, R8, R11, PT ;  /* 0x0000000b0800720c */ /* 0x000fe20003fc4070 */
[C---:B------:R-:W-:Y:S01]  /*3fa0*/  VIADD R12, R0.reuse, 0x3f ;  /* 0x0000003f000c7836 */ /* 0x040fe20000000000 */
[----:B------:R0:W-:Y:S01]  /*3fb0*/  STL [R1+0xb4], R5 ;  /* 0x0000b40501007387 */ /* 0x0001e20000100800 */
[----:B------:R-:W-:-:S02]  /*3fc0*/  VIADD R16, R0, 0x40 ;  /* 0x0000004000107836 */ /* 0x000fc40000000000 */
[----:B------:R-:W-:Y:S02]  /*3fd0*/  VIADD R18, R0, 0x41 ;  /* 0x0000004100127836 */ /* 0x000fe40000000000 */
[--C-:B------:R-:W-:Y:S01]  /*3fe0*/  @!P4 IMAD.IADD R13, R13, 0x1, -R8.reuse ;  /* 0x000000010d0dc824 */ /* 0x100fe200078e0a08 */
[----:B------:R-:W-:Y:S01]  /*3ff0*/  IABS R6, R16 ;  /* 0x0000001000067213 */ /* 0x000fe20000000000 */
[----:B------:R-:W-:Y:S01]  /*4000*/  IMAD.MOV.U32 R21, RZ, RZ, R3 ;  /* 0x000000ffff157224 */ /* 0x000fe200078e0003 */
[----:B------:R-:W-:Y:S01]  /*4010*/  ISETP.GE.AND P4, PT, R14, RZ, PT ;  /* 0x000000ff0e00720c */ /* 0x000fe20003f86270 */
[--C-:B------:R-:W-:Y:S01]  /*4020*/  @!P1 IMAD.IADD R17, R17, 0x1, -R8.reuse ;  /* 0x0000000111119824 */ /* 0x100fe200078e0a08 */
[----:B0-----:R-:W-:Y:S01]  /*4030*/  IABS R5, R12 ;  /* 0x0000000c00057213 */ /* 0x001fe20000000000 */
[----:B------:R-:W-:Y:S01]  /*4040*/  @!P6 IMAD.IADD R11, R11, 0x1, -R8 ;  /* 0x000000010b0be824 */ /* 0x000fe200078e0a08 */
[----:B------:R-:W-:Y:S01]  /*4050*/  ISETP.GT.U32.AND P6, PT, R8, R13, PT ;  /* 0x0000000d0800720c */ /* 0x000fe20003fc4070 */
[----:B------:R-:W-:Y:S01]  /*4060*/  IMAD.MOV.U32 R19, RZ, RZ, R7 ;  /* 0x000000ffff137224 */ /* 0x000fe200078e0007 */
[----:B------:R-:W-:Y:S01]  /*4070*/  ISETP.GE.AND P1, PT, R10, RZ, PT ;  /* 0x000000ff0a00720c */ /* 0x000fe20003f26270 */
[----:B------:R-:W-:Y:S01]  /*4080*/  IMAD.HI.U32 R2, R9, R5, RZ ;  /* 0x0000000509027227 */ /* 0x000fe200078e00ff */
[----:B------:R-:W-:-:S03]  /*4090*/  IABS R10, R18 ;  /* 0x00000012000a7213 */ /* 0x000fc60000000000 */
[----:B------:R-:W-:Y:S02]  /*40a0*/  IMAD.MOV R4, RZ, RZ, -R2 ;  /* 0x000000ffff047224 */ /* 0x000fe400078e0a02 */
[----:B------:R-:W-:-:S04]  /*40b0*/  IMAD.HI.U32 R2, R9, R6, RZ ;  /* 0x0000000609027227 */ /* 0x000fc800078e00ff */
[C---:B------:R-:W-:Y:S02]  /*40c0*/  IMAD R5, R8.reuse, R4, R5 ;  /* 0x0000000408057224 */ /* 0x040fe400078e0205 */
[----:B------:R-:W-:Y:S02]  /*40d0*/  IMAD.MOV R3, RZ, RZ, -R2 ;  /* 0x000000ffff037224 */ /* 0x000fe400078e0a02 */
[----:B------:R-:W-:Y:S02]  /*40e0*/  IMAD.MOV.U32 R2, RZ, RZ, R15 ;  /* 0x000000ffff027224 */ /* 0x000fe400078e000f */
[----:B------:R-:W-:Y:S01]  /*40f0*/  @!P2 IMAD.MOV R21, RZ, RZ, -R21 ;  /* 0x000000ffff15a224 */ /* 0x000fe200078e0a15 */
[C---:B------:R-:W-:Y:S01]  /*4100*/  ISETP.GT.U32.AND P2, PT, R8.reuse, R5, PT ;  /* 0x000000050800720c */ /* 0x040fe20003f44070 */
[C---:B------:R-:W-:Y:S02]  /*4110*/  IMAD R15, R8.reuse, R3, R6 ;  /* 0x00000003080f7224 */ /* 0x040fe400078e0206 */
[----:B------:R-:W-:Y:S01]  /*4120*/  @!P0 IMAD.MOV R19, RZ, RZ, -R19 ;  /* 0x000000ffff138224 */ /* 0x000fe200078e0a13 */
[----:B------:R-:W-:Y:S01]  /*4130*/  STL [R1+0xb8], R21 ;  /* 0x0000b81501007387 */ /* 0x000fe20000100800 */
[----:B------:R-:W-:Y:S01]  /*4140*/  @!P5 IMAD.MOV R2, RZ, RZ, -R2 ;  /* 0x000000ffff02d224 */ /* 0x000fe200078e0a02 */
[C---:B------:R-:W-:Y:S01]  /*4150*/  ISETP.GT.U32.AND P0, PT, R8.reuse, R11, PT ;  /* 0x0000000b0800720c */ /* 0x040fe20003f04070 */
[----:B------:R-:W-:Y:S01]  /*4160*/  IMAD.MOV.U32 R4, RZ, RZ, R10 ;  /* 0x000000ffff047224 */ /* 0x000fe200078e000a */
[----:B------:R-:W-:Y:S01]  /*4170*/  STL [R1+0x6c0], R19 ;  /* 0x0006c01301007387 */ /* 0x000fe20000100800 */
[--C-:B------:R-:W-:Y:S01]  /*4180*/  @!P6 IMAD.IADD R13, R13, 0x1, -R8.reuse ;  /* 0x000000010d0de824 */ /* 0x100fe200078e0a08 */
[----:B------:R-:W-:Y:S01]  /*4190*/  ISETP.GT.U32.AND P6, PT, R8, R15, PT ;  /* 0x0000000f0800720c */ /* 0x000fe20003fc4070 */
[----:B------:R-:W-:Y:S01]  /*41a0*/  VIADD R6, R0, 0x42 ;  /* 0x0000004200067836 */ /* 0x000fe20000000000 */
[----:B------:R0:W-:Y:S01]  /*41b0*/  STL [R1+0x70c], R2 ;  /* 0x00070c0201007387 */ /* 0x0001e20000100800 */
[----:B------:R-:W-:Y:S01]  /*41c0*/  @!P2 IMAD.IADD R5, R5, 0x1, -R8 ;  /* 0x000000010505a824 */ /* 0x000fe200078e0a08 */
[----:B------:R-:W-:Y:S01]  /*41d0*/  ISETP.GE.AND P5, PT, R12, RZ, PT ;  /* 0x000000ff0c00720c */ /* 0x000fe20003fa6270 */
[----:B------:R-:W-:Y:S01]  /*41e0*/  IMAD.MOV.U32 R7, RZ, RZ, R17 ;  /* 0x000000ffff077224 */ /* 0x000fe200078e0011 */
[----:B------:R-:W-:Y:S01]  /*41f0*/  ISETP.GE.AND P2, PT, R6, RZ, PT ;  /* 0x000000ff0600720c */ /* 0x000fe20003f46270 */
[----:B------:R-:W-:-:S02]  /*4200*/  IMAD.MOV.U32 R12, RZ, RZ, R13 ;  /* 0x000000ffff0c7224 */ /* 0x000fc400078e000d */
[----:B------:R-:W-:Y:S01]  /*4210*/  @!P0 IMAD.IADD R11, R11, 0x1, -R8 ;  /* 0x000000010b0b8824 */ /* 0x000fe200078e0a08 */
[----:B------:R-:W-:Y:S01]  /*4220*/  ISETP.GE.AND P0, PT, R18, RZ, PT ;  /* 0x000000ff1200720c */ /* 0x000fe20003f06270 */
[----:B------:R-:W-:Y:S01]  /*4230*/  @!P3 IMAD.MOV R7, RZ, RZ, -R7 ;  /* 0x000000ffff07b224 */ /* 0x000fe200078e0a07 */
[----:B------:R-:W-:Y:S01]  /*4240*/  ISETP.GE.AND P3, PT, R16, RZ, PT ;  /* 0x000000ff1000720c */ /* 0x000fe20003f66270 */
[----:B0-----:R-:W-:-:S03]  /*4250*/  IMAD.HI.U32 R2, R9, R4, RZ ;  /* 0x0000000409027227 */ /* 0x001fc600078e00ff */
[----:B------:R0:W-:Y:S01]  /*4260*/  STL [R1+0x774], R7 ;  /* 0x0007740701007387 */ /* 0x0001e20000100800 */
[----:B------:R-:W-:Y:S01]  /*4270*/  IMAD.MOV R3, RZ, RZ, -R2 ;  /* 0x000000ffff037224 */ /* 0x000fe200078e0a02 */
[----:B------:R-:W-:Y:S01]  /*4280*/  IABS R2, R6 ;  /* 0x0000000600027213 */ /* 0x000fe20000000000 */
[----:B------:R-:W-:Y:S01]  /*4290*/  @!P6 IMAD.IADD R15, R15, 0x1, -R8 ;  /* 0x000000010f0fe824 */ /* 0x000fe200078e0a08 */
[C---:B------:R-:W-:Y:S01]  /*42a0*/  ISETP.GT.U32.AND P6, PT, R8.reuse, R5, PT ;  /* 0x000000050800720c */ /* 0x040fe20003fc4070 */
[C---:B------:R-:W-:Y:S02]  /*42b0*/  IMAD R3, R8.reuse, R3, R4 ;  /* 0x0000000308037224 */ /* 0x040fe400078e0204 */
[----:B------:R-:W-:Y:S02]  /*42c0*/  IMAD.MOV.U32 R4, RZ, RZ, R2 ;  /* 0x000000ffff047224 */ /* 0x000fe400078e0002 */
[----:B------:R-:W-:Y:S01]  /*42d0*/  @!P4 IMAD.MOV R11, RZ, RZ, -R11 ;  /* 0x000000ffff0bc224 */ /* 0x000fe200078e0a0b */
[----:B------:R-:W-:Y:S01]  /*42e0*/  ISETP.GT.U32.AND P4, PT, R8, R3, PT ;  /* 0x000000030800720c */ /* 0x000fe20003f84070 */
[----:B------:R-:W-:-:S04]  /*42f0*/  IMAD.HI.U32 R2, R9, R4, RZ ;  /* 0x0000000409027227 */ /* 0x000fc800078e00ff */
[C---:B------:R-:W-:Y:S02]  /*4300*/  VIADD R14, R0.reuse, 0x43 ;  /* 0x00000043000e7836 */ /* 0x040fe40000000000 */
[----:B------:R-:W-:Y:S02]  /*4310*/  IMAD.MOV R13, RZ, RZ, -R2 ;  /* 0x000000ffff0d7224 */ /* 0x000fe400078e0a02 */
[----:B------:R-:W-:Y:S01]  /*4320*/  VIADD R16, R0, 0x44 ;  /* 0x0000004400107836 */ /* 0x000fe20000000000 */
[----:B0-----:R-:W-:Y:S01]  /*4330*/  IABS R7, R14 ;  /* 0x0000000e00077213 */ /* 0x001fe20000000000 */
[----:B------:R-:W-:Y:S01]  /*4340*/  @!P1 IMAD.MOV R12, RZ, RZ, -R12 ;  /* 0x000000ffff0c9224 */ /* 0x000fe200078e0a0c */
[C---:B------:R-:W-:Y:S01]  /*4350*/  ISETP.GT.U32.AND P1, PT, R8.reuse, R15, PT ;  /* 0x0000000f0800720c */ /* 0x040fe20003f24070 */
[----:B------:R-:W-:Y:S01]  /*4360*/  IMAD R13, R8, R13, R4 ;  /* 0x0000000d080d7224 */ /* 0x000fe200078e0204 */
[----:B------:R-:W-:Y:S01]  /*4370*/  IABS R6, R16 ;  /* 0x0000001000067213 */ /* 0x000fe20000000000 */
[----:B------:R-:W-:Y:S01]  /*4380*/  VIADD R10, R0, 0x45 ;  /* 0x00000045000a7836 */ /* 0x000fe20000000000 */
[----:B------:R0:W-:Y:S01]  /*4390*/  STL [R1+0x798], R12 ;  /* 0x0007980c01007387 */ /* 0x0001e20000100800 */
[--C-:B------:R-:W-:Y:S01]  /*43a0*/  @!P6 IMAD.IADD R5, R5, 0x1, -R8.reuse ;  /* 0x000000010505e824 */ /* 0x100fe200078e0a08 */
[----:B------:R-:W-:Y:S01]  /*43b0*/  ISETP.GT.U32.AND P6, PT, R8, R13, PT ;  /* 0x0000000d0800720c */ /* 0x000fe20003fc4070 */
[----:B------:R-:W-:Y:S01]  /*43c0*/  IMAD.HI.U32 R2, R9, R7, RZ ;  /* 0x0000000709027227 */ /* 0x000fe200078e00ff */
[----:B------:R1:W-:Y:S03]  /*43d0*/  STL [R1+0x79c], R11 ;  /* 0x00079c0b01007387 */ /* 0x0003e60000100800 */
[--C-:B------:R-:W-:Y:S01]  /*43e0*/  @!P4 IMAD.IADD R3, R3, 0x1, -R8.reuse ;  /* 0x000000010303c824 */ /* 0x100fe200078e0a08 */
[----:B------:R-:W-:Y:S01]  /*43f0*/  ISETP.GE.AND P4, PT, R16, RZ, PT ;  /* 0x000000ff1000720c */ /* 0x000fe20003f86270 */
[----:B------:R-:W-:Y:S01]  /*4400*/  IMAD.MOV.U32 R17, RZ, RZ, R5 ;  /* 0x000000ffff117224 */ /* 0x000fe200078e0005 */
[----:B0-----:R-:W-:Y:S01]  /*4410*/  IABS R12, R10 ;  /* 0x0000000a000c7213 */ /* 0x001fe20000000000 */
[----:B------:R-:W-:Y:S01]  /*4420*/  @!P1 IMAD.IADD R15, R15, 0x1, -R8 ;  /* 0x000000010f0f9824 */ /* 0x000fe200078e0a08 */
[----:B------:R-:W-:Y:S01]  /*4430*/  ISETP.GE.AND P1, PT, R14, RZ, PT ;  /* 0x000000ff0e00720c */ /* 0x000fe20003f26270 */
[----:B------:R-:W-:Y:S01]  /*4440*/  @!P5 IMAD.MOV R17, RZ, RZ, -R17 ;  /* 0x000000ffff11d224 */ /* 0x000fe200078e0a11 */
[----:B------:R-:W-:Y:S01]  /*4450*/  ISETP.GT.U32.AND P5, PT, R8, R3, PT ;  /* 0x000000030800720c */ /* 0x000fe20003fa4070 */
[----:B-1----:R-:W-:-:S02]  /*4460*/  IMAD.MOV.U32 R11, RZ, RZ, R6 ;  /* 0x000000ffff0b7224 */ /* 0x002fc400078e0006 */
[----:B------:R-:W-:Y:S01]  /*4470*/  IMAD.MOV R6, RZ, RZ, -R2 ;  /* 0x000000ffff067224 */ /* 0x000fe200078e0a02 */
[----:B------:R0:W-:Y:S01]  /*4480*/  STL [R1+0x7c4], R17 ;  /* 0x0007c41101007387 */ /* 0x0001e20000100800 */
[----:B------:R-:W-:-:S04]  /*4490*/  IMAD.HI.U32 R2, R9, R12, RZ ;  /* 0x0000000c09027227 */ /* 0x000fc800078e00ff */
[----:B------:R-:W-:-:S04]  /*44a0*/  IMAD.HI.U32 R4, R9, R11, RZ ;  /* 0x0000000b09047227 */ /* 0x000fc800078e00ff */
[----:B------:R-:W-:Y:S02]  /*44b0*/  IMAD.MOV R5, RZ, RZ, -R2 ;  /* 0x000000ffff057224 */ /* 0x000fe400078e0a02 */
[----:B------:R-:W-:Y:S02]  /*44c0*/  IMAD.MOV R4, RZ, RZ, -R4 ;  /* 0x000000ffff047224 */ /* 0x000fe400078e0a04 */
[C---:B------:R-:W-:Y:S02]  /*44d0*/  IMAD R7, R8.reuse, R6, R7 ;  /* 0x0000000608077224 */ /* 0x040fe400078e0207 */
[----:B------:R-:W-:Y:S02]  /*44e0*/  IMAD.MOV.U32 R2, RZ, RZ, R15 ;  /* 0x000000ffff027224 */ /* 0x000fe400078e000f */
[----:B------:R-:W-:Y:S02]  /*44f0*/  @!P6 IMAD.IADD R13, R13, 0x1, -R8 ;  /* 0x000000010d0de824 */ /* 0x000fe400078e0a08 */
[----:B------:R-:W-:-:S02]  /*4500*/  IMAD R11, R8, R4, R11 ;  /* 0x00000004080b7224 */ /* 0x000fc400078e020b */
[----:B------:R-:W-:Y:S01]  /*4510*/  @!P3 IMAD.MOV R2, RZ, RZ, -R2 ;  /* 0x000000ffff02b224 */ /* 0x000fe200078e0a02 */
[C---:B------:R-:W-:Y:S01]  /*4520*/  ISETP.GT.U32.AND P3, PT, R8.reuse, R7, PT ;  /* 0x000000070800720c */ /* 0x040fe20003f64070 */
[----:B------:R-:W-:Y:S01]  /*4530*/  @!P5 IMAD.IADD R3, R3, 0x1, -R8 ;  /* 0x000000010303d824 */ /* 0x000fe200078e0a08 */
[----:B------:R-:W-:Y:S01]  /*4540*/  ISETP.GT.U32.AND P6, PT, R8, R13, PT ;  /* 0x0000000d0800720c */ /* 0x000fe20003fc4070 */
[----:B------:R-:W-:Y:S01]  /*4550*/  VIADD R18, R0, 0x46 ;  /* 0x0000004600127836 */ /* 0x000fe20000000000 */
[C---:B------:R-:W-:Y:S01]  /*4560*/  ISETP.GT.U32.AND P5, PT, R8.reuse, R11, PT ;  /* 0x0000000b0800720c */ /* 0x040fe20003fa4070 */
[----:B------:R-:W-:Y:S01]  /*4570*/  IMAD R5, R8, R5, R12 ;  /* 0x0000000508057224 */ /* 0x000fe200078e020c */
[----:B------:R1:W-:Y:S01]  /*4580*/  STL [R1+0xbc], R2 ;  /* 0x0000bc0201007387 */ /* 0x0003e20000100800 */
[----:B0-----:R-:W-:Y:S01]  /*4590*/  VIADD R17, R0, 0x47 ;  /* 0x0000004700117836 */ /* 0x001fe20000000000 */
[----:B------:R-:W-:Y:S01]  /*45a0*/  IABS R15, R18 ;  /* 0x00000012000f7213 */ /* 0x000fe20000000000 */
[----:B------:R-:W-:-:S02]  /*45b0*/  IMAD.MOV.U32 R22, RZ, RZ, R3 ;  /* 0x000000ffff167224 */ /* 0x000fc400078e0003 */
[----:B------:R-:W-:Y:S01]  /*45c0*/  VIADD R12, R0, 0x49 ;  /* 0x00000049000c7836 */ /* 0x000fe20000000000 */
[----:B------:R-:W-:Y:S01]  /*45d0*/  IABS R16, R17 ;  /* 0x0000001100107213 */ /* 0x000fe20000000000 */
[--C-:B------:R-:W-:Y:S01]  /*45e0*/  @!P3 IMAD.IADD R7, R7, 0x1, -R8.reuse ;  /* 0x000000010707b824 */ /* 0x100fe200078e0a08 */
[----:B------:R-:W-:Y:S01]  /*45f0*/  ISETP.GE.AND P3, PT, R10, RZ, PT ;  /* 0x000000ff0a00720c */ /* 0x000fe20003f66270 */
[--C-:B------:R-:W-:Y:S01]  /*4600*/  @!P6 IMAD.IADD R13, R13, 0x1, -R8.reuse ;  /* 0x000000010d0de824 */ /* 0x100fe200078e0a08 */
[C---:B------:R-:W-:Y:S01]  /*4610*/  ISETP.GT.U32.AND P6, PT, R8.reuse, R5, PT ;  /* 0x000000050800720c */ /* 0x040fe20003fc4070 */
[----:B------:R-:W-:Y:S01]  /*4620*/  @!P5 IMAD.IADD R11, R11, 0x1, -R8 ;  /* 0x000000010b0bd824 */ /* 0x000fe200078e0a08 */
[----:B------:R-:W-:Y:S01]  /*4630*/  ISETP.GT.U32.AND P5, PT, R8, R7, PT ;  /* 0x000000070800720c */ /* 0x000fe20003fa4070 */
[----:B------:R-:W-:Y:S01]  /*4640*/  IMAD.HI.U32 R6, R9, R15, RZ ;  /* 0x0000000f09067227 */ /* 0x000fe200078e00ff */
[----:B-1----:R-:W-:-:S03]  /*4650*/  IABS R2, R12 ;  /* 0x0000000c00027213 */ /* 0x002fc60000000000 */
[----:B------:R-:W-:Y:S02]  /*4660*/  IMAD.MOV R6, RZ, RZ, -R6 ;  /* 0x000000ffff067224 */ /* 0x000fe400078e0a06 */
[----:B------:R-:W-:-:S04]  /*4670*/  IMAD.HI.U32 R10, R9, R16, RZ ;  /* 0x00000010090a7227 */ /* 0x000fc800078e00ff */
[C---:B------:R-:W-:Y:S02]  /*4680*/  IMAD R3, R8.reuse, R6, R15 ;  /* 0x0000000608037224 */ /* 0x040fe400078e020f */
[--C-:B------:R-:W-:Y:S01]  /*4690*/  @!P6 IMAD.IADD R5, R5, 0x1, -R8.reuse ;  /* 0x000000010505e824 */ /* 0x100fe200078e0a08 */
[C---:B------:R-:W-:Y:S01]  /*46a0*/  ISETP.GT.U32.AND P6, PT, R8.reuse, R11, PT ;  /* 0x0000000b0800720c */ /* 0x040fe20003fc4070 */
[----:B------:R-:W-:Y:S01]  /*46b0*/  @!P5 IMAD.IADD R7, R7, 0x1, -R8 ;  /* 0x000000010707d824 */ /* 0x000fe200078e0a08 */
[C---:B------:R-:W-:Y:S01]  /*46c0*/  ISETP.GT.U32.AND P5, PT, R8.reuse, R3, PT ;  /* 0x000000030800720c */ /* 0x040fe20003fa4070 */
[----:B------:R-:W-:Y:S01]  /*46d0*/  @!P0 IMAD.MOV R22, RZ, RZ, -R22 ;  /* 0x000000ffff168224 */ /* 0x000fe200078e0a16 */
[----:B------:R-:W-:Y:S01]  /*46e0*/  ISETP.GT.U32.AND P0, PT, R8, R5, PT ;  /* 0x000000050800720c */ /* 0x000fe20003f04070 */
[----:B------:R-:W-:Y:S02]  /*46f0*/  IMAD.MOV R19, RZ, RZ, -R10 ;  /* 0x000000ffff137224 */ /* 0x000fe400078e0a0a */
[----:B------:R-:W-:Y:S01]  /*4700*/  IMAD.MOV.U32 R21, RZ, RZ, R13 ;  /* 0x000000ffff157224 */ /* 0x000fe200078e000d */
[----:B------:R-:W-:Y:S01]  /*4710*/  STL [R1+0xc0], R22 ;  /* 0x0000c01601007387 */ /* 0x000fe20000100800 */
[----:B------:R-:W-:-:S02]  /*4720*/  VIADD R14, R0, 0x48 ;  /* 0x00000048000e7836 */ /* 0x000fc40000000000 */
[----:B------:R-:W-:Y:S01]  /*4730*/  @!P2 IMAD.MOV R21, RZ, RZ, -R21 ;  /* 0x000000ffff15a224 */ /* 0x000fe200078e0a15 */
[----:B------:R-:W-:Y:S01]  /*4740*/  ISETP.GE.AND P2, PT, R18, RZ, PT ;  /* 0x000000ff1200720c */ /* 0x000fe20003f46270 */
[C---:B------:R-:W-:Y:S01]  /*4750*/  IMAD R13, R8.reuse, R19, R16 ;  /* 0x00000013080d7224 */ /* 0x040fe200078e0210 */
[----:B------:R-:W-:Y:S01]  /*4760*/  IABS R4, R14 ;  /* 0x0000000e00047213 */ /* 0x000fe20000000000 */
[----:B------:R-:W-:Y:S01]  /*4770*/  IMAD.HI.U32 R10, R9, R2, RZ ;  /* 0x00000002090a7227 */ /* 0x000fe200078e00ff */
[----:B------:R0:W-:Y:S03]  /*4780*/  STL [R1+0x7c8], R21 ;  /* 0x0007c81501007387 */ /* 0x0001e60000100800 */
[----:B------:R-:W-:Y:S01]  /*4790*/  @!P6 IMAD.IADD R11, R11, 0x1, -R8 ;  /* 0x000000010b0be824 */ /* 0x000fe200078e0a08 */
[----:B------:R-:W-:Y:S01]  /*47a0*/  ISETP.GT.U32.AND P6, PT, R8, R13, PT ;  /* 0x0000000d0800720c */ /* 0x000fe20003fc4070 */
[----:B------:R-:W-:-:S02]  /*47b0*/  IMAD.MOV R19, RZ, RZ, -R10 ;  /* 0x000000ffff137224 */ /* 0x000fc400078e0a0a */
[--C-:B------:R-:W-:Y:S02]  /*47c0*/  @!P5 IMAD.IADD R3, R3, 0x1, -R8.reuse ;  /* 0x000000010303d824 */ /* 0x100fe400078e0a08 */
[----:B------:R-:W-:Y:S01]  /*47d0*/  @!P0 IMAD.IADD R5, R5, 0x1, -R8 ;  /* 0x0000000105058824 */ /* 0x000fe200078e0a08 */
[----:B------:R-:W-:Y:S01]  /*47e0*/  ISETP.GE.AND P0, PT, R17, RZ, PT ;  /* 0x000000ff1100720c */ /* 0x000fe20003f06270 */
[----:B0-----:R-:W-:Y:S02]  /*47f0*/  IMAD.MOV.U32 R21, RZ, RZ, R7 ;  /* 0x000000ffff157224 */ /* 0x001fe400078e0007 */
[----:B------:R-:W-:-:S04]  /*4800*/  IMAD.HI.U32 R6, R9, R4, RZ ;  /* 0x0000000409067227 */ /* 0x000fc800078e00ff */
[----:B------:R-:W-:Y:S02]  /*4810*/  VIADD R16, R0, 0x4a ;  /* 0x0000004a00107836 */ /* 0x000fe40000000000 */
[C---:B------:R-:W-:Y:S02]  /*4820*/  IMAD R17, R8.reuse, R19, R2 ;  /* 0x0000001308117224 */ /* 0x040fe400078e0202 */
[----:B------:R-:W-:Y:S01]  /*4830*/  @!P1 IMAD.MOV R21, RZ, RZ, -R21 ;  /* 0x000000ffff159224 */ /* 0x000fe200078e0a15 */
[C---:B------:R-:W-:Y:S01]  /*4840*/  ISETP.GT.U32.AND P1, PT, R8.reuse, R3, PT ;  /* 0x000000030800720c */ /* 0x040fe20003f24070 */
[----:B------:R-:W-:Y:S01]  /*4850*/  IMAD.MOV R15, RZ, RZ, -R6 ;  /* 0x000000ffff0f7224 */ /* 0x000fe200078e0a06 */
[----:B------:R-:W-:Y:S01]  /*4860*/  IABS R6, R16 ;  /* 0x0000001000067213 */ /* 0x000fe20000000000 */
[----:B------:R-:W-:Y:S01]  /*4870*/  @!P4 IMAD.MOV R11, RZ, RZ, -R11 ;  /* 0x000000ffff0bc224 */ /* 0x000fe200078e0a0b */
[C---:B------:R-:W-:Y:S01]  /*4880*/  ISETP.GT.U32.AND P4, PT, R8.reuse, R17, PT ;  /* 0x000000110800720c */ /* 0x040fe20003f84070 */
[----:B------:R-:W-:Y:S01]  /*4890*/  IMAD R15, R8, R15, R4 ;  /* 0x0000000f080f7224 */ /* 0x000fe200078e0204 */
[----:B------:R-:W-:Y:S01]  /*48a0*/  STL [R1+0x7cc], R21 ;  /* 0x0007cc1501007387 */ /* 0x000fe20000100800 */
[----:B------:R-:W-:-:S02]  /*48b0*/  @!P6 IMAD.IADD R13, R13, 0x1, -R8 ;  /* 0x000000010d0de824 */ /* 0x000fc400078e0a08 */
[----:B------:R-:W-:Y:S01]  /*48c0*/  IMAD.MOV.U32 R4, RZ, RZ, R6 ;  /* 0x000000ffff047224 */ /* 0x000fe200078e0006 */
[----:B------:R-:W-:Y:S01]  /*48d0*/  ISETP.GT.U32.AND P5, PT, R8, R15, PT ;  /* 0x0000000f0800720c */ /* 0x000fe20003fa4070 */
[----:B------:R-:W-:Y:S01]  /*48e0*/  VIADD R10, R0, 0x4b ;  /* 0x0000004b000a7836 */ /* 0x000fe20000000000 */
[----:B------:R-:W-:Y:S01]  /*48f0*/  ISETP.GT.U32.AND P6, PT, R8, R13, PT ;  /* 0x0000000d0800720c */ /* 0x000fe20003fc4070 */
[----:B------:R-:W-:Y:S01]  /*4900*/  IMAD.HI.U32 R2, R9, R4, RZ ;  /* 0x0000000409027227 */ /* 0x000fe200078e00ff */
[----:B------:R0:W-:Y:S02]  /*4910*/  STL [R1+0x7f0], R11 ;  /* 0x0007f00b01007387 */ /* 0x0001e40000100800 */
[----:B------:R-:W-:Y:S01]  /*4920*/  IABS R6, R10 ;  /* 0x0000000a00067213 */ /* 0x000fe20000000000 */
[----:B------:R-:W-:Y:S01]  /*4930*/  @!P1 IMAD.IADD R3, R3, 0x1, -R8 ;  /* 0x0000000103039824 */ /* 0x000fe200078e0a08 */
[----:B------:R-:W-:Y:S01]  /*4940*/  ISETP.GE.AND P1, PT, R12, RZ, PT ;  /* 0x000000ff0c00720c */ /* 0x000fe20003f26270 */
[----:B------:R-:W-:Y:S01]  /*4950*/  @!P3 IMAD.MOV R5, RZ, RZ, -R5 ;  /* 0x000000ffff05b224 */ /* 0x000fe200078e0a05 */
[----:B------:R-:W-:Y:S01]  /*4960*/  ISETP.GE.AND P3, PT, R14, RZ, PT ;  /* 0x000000ff0e00720c */ /* 0x000fe20003f66270 */
[----:B------:R-:W-:-:S02]  /*4970*/  IMAD.MOV R7, RZ, RZ, -R2 ;  /* 0x000000ffff077224 */ /* 0x000fc400078e0a02 */
[----:B------:R-:W-:Y:S01]  /*4980*/  @!P4 IMAD.IADD R17, R17, 0x1, -R8 ;  /* 0x000000011111c824 */ /* 0x000fe200078e0a08 */
[----:B------:R1:W-:Y:S01]  /*4990*/  STL [R1+0x804], R5 ;  /* 0x0008040501007387 */ /* 0x0003e20000100800 */
[----:B0-----:R-:W-:Y:S01]  /*49a0*/  IMAD.MOV.U32 R11, RZ, RZ, R3 ;  /* 0x000000ffff0b7224 */ /* 0x001fe200078e0003 */
[----:B------:R-:W-:Y:S01]  /*49b0*/  ISETP.GE.AND P4, PT, R16, RZ, PT ;  /* 0x000000ff1000720c */ /* 0x000fe20003f86270 */
[----:B------:R-:W-:-:S04]  /*49c0*/  IMAD.HI.U32 R2, R9, R6, RZ ;  /* 0x0000000609027227 */ /* 0x000fc800078e00ff */
[----:B------:R-:W-:Y:S01]  /*49d0*/  @!P2 IMAD.MOV R11, RZ, RZ, -R11 ;  /* 0x000000ffff0ba224 */ /* 0x000fe200078e0a0b */
[C---:B------:R-:W-:Y:S01]  /*49e0*/  ISETP.GT.U32.AND P2, PT, R8.reuse, R17, PT ;  /* 0x000000110800720c */ /* 0x040fe20003f44070 */
[----:B------:R-:W-:Y:S02]  /*49f0*/  @!P5 IMAD.IADD R15, R15, 0x1, -R8 ;  /* 0x000000010f0fd824 */ /* 0x000fe400078e0a08 */
[C---:B-1----:R-:W-:Y:S01]  /*4a00*/  IMAD R5, R8.reuse, R7, R4 ;  /* 0x0000000708057224 */ /* 0x042fe200078e0204 */
[----:B------:R0:W-:Y:S01]  /*4a10*/  STL [R1+0x80c], R11 ;  /* 0x00080c0b01007387 */ /* 0x0001e20000100800 */
[----:B------:R-:W-:Y:S01]  /*4a20*/  @!P6 IMAD.IADD R13, R13, 0x1, -R8 ;  /* 0x000000010d0de824 */ /* 0x000fe200078e0a08 */
[C---:B------:R-:W-:Y:S01]  /*4a30*/  ISETP.GT.U32.AND P5, PT, R8.reuse, R15, PT ;  /* 0x0000000f0800720c */ /* 0x040fe20003fa4070 */
[----:B------:R-:W-:Y:S01]  /*4a40*/  IMAD.MOV R3, RZ, RZ, -R2 ;  /* 0x000000ffff037224 */ /* 0x000fe200078e0a02 */
[----:B------:R-:W-:Y:S01]  /*4a50*/  ISETP.GT.U32.AND P6, PT, R8, R5, PT ;  /* 0x000000050800720c */ /* 0x000fe20003fc4070 */
[----:B------:R-:W-:-:S02]  /*4a60*/  VIADD R2, R0, 0x4c ;  /* 0x0000004c00027836 */ /* 0x000fc40000000000 */
[C---:B------:R-:W-:Y:S02]  /*4a70*/  IMAD R3, R8.reuse, R3, R6 ;  /* 0x0000000308037224 */ /* 0x040fe400078e0206 */
[--C-:B------:R-:W-:Y:S01]  /*4a80*/  @!P2 IMAD.IADD R17, R17, 0x1, -R8.reuse ;  /* 0x000000011111a824 */ /* 0x100fe200078e0a08 */
[----:B------:R-:W-:Y:S01]  /*4a90*/  IABS R18, R2 ;  /* 0x0000000200127213 */ /* 0x000fe20000000000 */
[----:B0-----:R-:W-:Y:S01]  /*4aa0*/  IMAD.MOV.U32 R11, RZ, RZ, R13 ;  /* 0x000000ffff0b7224 */ /* 0x001fe200078e000d */
[----:B------:R-:W-:Y:S01]  /*4ab0*/  ISETP.GT.U32.AND P2, PT, R8, R3, PT ;  /* 0x000000030800720c */ /* 0x000fe20003f44070 */
[----:B------:R-:W-:Y:S02]  /*4ac0*/  VIADD R6, R0, 0x4e ;  /* 0x0000004e00067836 */ /* 0x000fe40000000000 */
[----:B------:R-:W-:Y:S01]  /*4ad0*/  @!P0 IMAD.MOV R11, RZ, RZ, -R11 ;  /* 0x000000ffff0b8224 */ /* 0x000fe200078e0a0b */
[----:B------:R-:W-:Y:S01]  /*4ae0*/  ISETP.GE.AND P0, PT, R2, RZ, PT ;  /* 0x000000ff0200720c */ /* 0x000fe20003f06270 */
[----:B------:R-:W-:-:S02]  /*4af0*/  @!P6 IMAD.IADD R5, R5, 0x1, -R8 ;  /* 0x000000010505e824 */ /* 0x000fc400078e0a08 */
[--C-:B------:R-:W-:Y:S01]  /*4b00*/  @!P5 IMAD.IADD R15, R15, 0x1, -R8.reuse ;  /* 0x000000010f0fd824 */ /* 0x100fe200078e0a08 */
[----:B------:R0:W-:Y:S01]  /*4b10*/  STL [R1+0x810], R11 ;  /* 0x0008100b01007387 */ /* 0x0001e20000100800 */
[----:B------:R-:W-:Y:S01]  /*4b20*/  ISETP.GE.AND P5, PT, R10, RZ, PT ;  /* 0x000000ff0a00720c */ /* 0x000fe20003fa6270 */
[----:B------:R-:W-:Y:S01]  /*4b30*/  IMAD.MOV.U32 R10, RZ, RZ, R17 ;  /* 0x000000ffff0a7224 */ /* 0x000fe200078e0011 */
[----:B------:R-:W-:Y:S01]  /*4b40*/  ISETP.GT.U32.AND P6, PT, R8, R5, PT ;  /* 0x000000050800720c */ /* 0x000fe20003fc4070 */
[C---:B------:R-:W-:Y:S02]  /*4b50*/  VIADD R4, R0.reuse, 0x4d ;  /* 0x0000004d00047836 */ /* 0x040fe40000000000 */
[----:B------:R-:W-:Y:S02]  /*4b60*/  @!P2 IMAD.IADD R3, R3, 0x1, -R8 ;  /* 0x000000010303a824 */ /* 0x000fe400078e0a08 */
[----:B------:R-:W-:Y:S02]  /*4b70*/  VIADD R7, R0, 0x4f ;  /* 0x0000004f00077836 */ /* 0x000fe40000000000 */
[----:B0-----:R-:W-:Y:S01]  /*4b80*/  IMAD.MOV.U32 R11, RZ, RZ, R15 ;  /* 0x000000ffff0b7224 */ /* 0x001fe200078e000f */
[----:B------:R-:W-:Y:S01]  /*4b90*/  ISETP.GT.U32.AND P2, PT, R8, R3, PT ;  /* 0x000000030800720c */ /* 0x000fe20003f44070 */
[----:B------:R-:W-:Y:S01]  /*4ba0*/  @!P1 IMAD.MOV R10, RZ, RZ, -R10 ;  /* 0x000000ffff0a9224 */ /* 0x000fe200078e0a0a */
[----:B------:R-:W-:Y:S01]  /*4bb0*/  ISETP.GE.AND P1, PT, R6, RZ, PT ;  /* 0x000000ff0600720c */ /* 0x000fe20003f26270 */
[----:B------:R-:W-:Y:S01]  /*4bc0*/  @!P3 IMAD.MOV R11, RZ, RZ, -R11 ;  /* 0x000000ffff0bb224 */ /* 0x000fe200078e0a0b */
[----:B------:R-:W-:Y:S01]  /*4bd0*/  IABS R6, R6 ;  /* 0x0000000600067213 */ /* 0x000fe20000000000 */
[----:B------:R-:W-:Y:S01]  /*4be0*/  IMAD.HI.U32 R2, R9, R18, RZ ;  /* 0x0000001209027227 */ /* 0x000fe200078e00ff */
[----:B------:R-:W-:-:S02]  /*4bf0*/  ISETP.GE.AND P3, PT, R4, RZ, PT ;  /* 0x000000ff0400720c */ /* 0x000fc40003f66270 */
[----:B------:R0:W-:Y:S01]  /*4c00*/  STL [R1+0xc4], R11 ;  /* 0x0000c40b01007387 */ /* 0x0001e20000100800 */
[----:B------:R-:W-:Y:S01]  /*4c10*/  @!P6 IMAD.IADD R5, R5, 0x1, -R8 ;  /* 0x000000010505e824 */ /* 0x000fe200078e0a08 */
[----:B------:R-:W-:Y:S01]  /*4c20*/  ISETP.GE.AND P6, PT, R7, RZ, PT ;  /* 0x000000ff0700720c */ /* 0x000fe20003fc6270 */
[----:B------:R-:W-:Y:S01]  /*4c30*/  IMAD.MOV R13, RZ, RZ, -R2 ;  /* 0x000000ffff0d7224 */ /* 0x000fe200078e0a02 */
[----:B------:R1:W-:Y:S01]  /*4c40*/  STL [R1+0xc8], R10 ;  /* 0x0000c80a01007387 */ /* 0x0003e20000100800 */
[----:B------:R-:W-:Y:S02]  /*4c50*/  @!P2 IMAD.IADD R3, R3, 0x1, -R8 ;  /* 0x000000010303a824 */ /* 0x000fe400078e0a08 */
[----:B------:R-:W-:Y:S02]  /*4c60*/  IMAD R18, R8, R13, R18 ;  /* 0x0000000d08127224 */ /* 0x000fe400078e0212 */
[C---:B------:R-:W-:Y:S01]  /*4c70*/  VIADD R17, R0.reuse, 0x50 ;  /* 0x0000005000117836 */ /* 0x040fe20000000000 */
[----:B0-----:R-:W-:Y:S01]  /*4c80*/  IABS R11, R4 ;  /* 0x00000004000b7213 */ /* 0x001fe20000000000 */
[----:B------:R-:W-:Y:S01]  /*4c90*/  VIADD R14, R0, 0x51 ;  /* 0x00000051000e7836 */ /* 0x000fe20000000000 */
[----:B------:R-:W-:Y:S01]  /*4ca0*/  IABS R4, R7 ;  /* 0x0000000700047213 */ /* 0x000fe20000000000 */
[----:B------:R-:W-:-:S02]  /*4cb0*/  IMAD.MOV.U32 R7, RZ, RZ, R6 ;  /* 0x000000ffff077224 */ /* 0x000fc400078e0006 */
[----:B-1----:R-:W-:Y:S01]  /*4cc0*/  IMAD.MOV.U32 R10, RZ, RZ, R5 ;  /* 0x000000ffff0a7224 */ /* 0x002fe200078e0005 */
[----:B------:R-:W-:Y:S01]  /*4cd0*/  IABS R16, R14 ;  /* 0x0000000e00107213 */ /* 0x000fe20000000000 */
[----:B------:R-:W-:Y:S02]  /*4ce0*/  IMAD.MOV.U32 R6, RZ, RZ, R4 ;  /* 0x000000ffff067224 */ /* 0x000fe400078e0004 */
[----:B------:R-:W-:-:S04]  /*4cf0*/  IMAD.HI.U32 R2, R9, R11, RZ ;  /* 0x0000000b09027227 */ /* 0x000fc800078e00ff */
[----:B------:R-:W-:-:S04]  /*4d00*/  IMAD.HI.U32 R4, R9, R7, RZ ;  /* 0x0000000709047227 */ /* 0x000fc800078e00ff */
[----:B------:R-:W-:Y:S01]  /*4d10*/  @!P4 IMAD.MOV R10, RZ, RZ, -R10 ;  /* 0x000000ffff0ac224 */ /* 0x000fe200078e0a0a */
[C---:B------:R-:W-:Y:S01]  /*4d20*/  ISETP.GT.U32.AND P4, PT, R8.reuse, R18, PT ;  /* 0x000000120800720c */ /* 0x040fe20003f84070 */
[----:B------:R-:W-:Y:S02]  /*4d30*/  IMAD.MOV R5, RZ, RZ, -R2 ;  /* 0x000000ffff057224 */ /* 0x000fe400078e0a02 */
[----:B------:R-:W-:Y:S01]  /*4d40*/  IMAD.MOV R4, RZ, RZ, -R4 ;  /* 0x000000ffff047224 */ /* 0x000fe200078e0a04 */
[----:B------:R0:W-:Y:S01]  /*4d50*/  STL [R1+0x81c], R10 ;  /* 0x00081c0a01007387 */ /* 0x0001e20000100800 */
[C---:B------:R-:W-:Y:S02]  /*4d60*/  IMAD R11, R8.reuse, R5, R11 ;  /* 0x00000005080b7224 */ /* 0x040fe400078e020b */
[C---:B------:R-:W-:Y:S02]  /*4d70*/  IMAD R7, R8.reuse, R4, R7 ;  /* 0x0000000408077224 */ /* 0x040fe400078e0207 */
[----:B------:R-:W-:Y:S01]  /*4d80*/  IMAD.HI.U32 R2, R9, R6, RZ ;  /* 0x0000000609027227 */ /* 0x000fe200078e00ff */
[----:B------:R-:W-:-:S03]  /*4d90*/  ISETP.GT.U32.AND P2, PT, R8, R11, PT ;  /* 0x0000000b0800720c */ /* 0x000fc60003f44070 */
[----:B------:R-:W-:Y:S02]  /*4da0*/  @!P4 IMAD.IADD R18, R18, 0x1, -R8 ;  /* 0x000000011212c824 */ /* 0x000fe400078e0a08 */
[----:B0-----:R-:W-:Y:S02]  /*4db0*/  IMAD.MOV.U32 R10, RZ, RZ, R3 ;  /* 0x000000ffff0a7224 */ /* 0x001fe400078e0003 */
[----:B------:R-:W-:Y:S01]  /*4dc0*/  IMAD.MOV R5, RZ, RZ, -R2 ;  /* 0x000000ffff057224 */ /* 0x000fe200078e0a02 */
[C---:B------:R-:W-:Y:S01]  /*4dd0*/  ISETP.GT.U32.AND P4, PT, R8.reuse, R18, PT ;  /* 0x000000120800720c */ /* 0x040fe20003f84070 */
[----:B------:R-:W-:Y:S01]  /*4de0*/  @!P5 IMAD.MOV R10, RZ, RZ, -R10 ;  /* 0x000000ffff0ad224 */ /* 0x000fe200078e0a0a */
[C---:B------:R-:W-:Y:S01]  /*4df0*/  ISETP.GT.U32.AND P5, PT, R8.reuse, R7, PT ;  /* 0x000000070800720c */ /* 0x040fe20003fa4070 */
[----:B------:R-:W-:Y:S01]  /*4e00*/  IMAD R6, R8, R5, R6 ;  /* 0x0000000508067224 */ /* 0x000fe200078e0206 */
[----:B------:R-:W-:Y:S01]  /*4e10*/  IABS R5, R17 ;  /* 0x0000001100057213 */ /* 0x000fe20000000000 */
[----:B------:R-:W-:Y:S01]  /*4e20*/  @!P2 IMAD.IADD R11, R11, 0x1, -R8 ;  /* 0x000000010b0ba824 */ /* 0x000fe200078e0a08 */
[----:B------:R0:W-:Y:S01]  /*4e30*/  STL [R1+0x848], R10 ;  /* 0x0008480a01007387 */ /* 0x0001e20000100800 */
[----:B------:R-:W-:-:S03]  /*4e40*/  IMAD.HI.U32 R2, R9, R16, RZ ;  /* 0x0000001009027227 */ /* 0x000fc600078e00ff */
[----:B------:R-:W-:Y:S01]  /*4e50*/  ISETP.GT.U32.AND P2, PT, R8, R11, PT ;  /* 0x0000000b0800720c */ /* 0x000fe20003f44070 */
[----:B------:R-:W-:Y:S02]  /*4e60*/  IMAD.MOV R2, RZ, RZ, -R2 ;  /* 0x000000ffff027224 */ /* 0x000fe400078e0a02 */
[--C-:B------:R-:W-:Y:S01]  /*4e70*/  @!P4 IMAD.IADD R18, R18, 0x1, -R8.reuse ;  /* 0x000000011212c824 */ /* 0x100fe200078e0a08 */
[----:B------:R-:W-:Y:S01]  /*4e80*/  ISETP.GT.U32.AND P4, PT, R8, R6, PT ;  /* 0x000000060800720c */ /* 0x000fe20003f84070 */
[----:B------:R-:W-:Y:S02]  /*4e90*/  @!P5 IMAD.IADD R7, R7, 0x1, -R8 ;  /* 0x000000010707d824 */ /* 0x000fe400078e0a08 */
[----:B0-----:R-:W-:-:S03]  /*4ea0*/  IMAD.HI.U32 R10, R9, R5, RZ ;  /* 0x00000005090a7227 */ /* 0x001fc600078e00ff */
[C---:B------:R-:W-:Y:S01]  /*4eb0*/  ISETP.GT.U32.AND P5, PT, R8.reuse, R7, PT ;  /* 0x000000070800720c */ /* 0x040fe20003fa4070 */
[----:B------:R-:W-:Y:S02]  /*4ec0*/  IMAD.MOV R10, RZ, RZ, -R10 ;  /* 0x000000ffff0a7224 */ /* 0x000fe400078e0a0a */
[C---:B------:R-:W-:Y:S02]  /*4ed0*/  IMAD R16, R8.reuse, R2, R16 ;  /* 0x0000000208107224 */ /* 0x040fe400078e0210 */
[----:B------:R-:W-:Y:S02]  /*4ee0*/  IMAD R5, R8, R10, R5 ;  /* 0x0000000a08057224 */ /* 0x000fe400078e0205 */
[----:B------:R-:W-:Y:S02]  /*4ef0*/  @!P2 IMAD.IADD R11, R11, 0x1, -R8 ;  /* 0x000000010b0ba824 */ /* 0x000fe400078e0a08 */
[----:B------:R-:W-:Y:S01]  /*4f00*/  VIADD R3, R0, 0x53 ;  /* 0x0000005300037836 */ /* 0x000fe20000000000 */
[----:B------:R-:W-:Y:S01]  /*4f10*/  ISETP.GT.U32.AND P2, PT, R8, R5, PT ;  /* 0x000000050800720c */ /* 0x000fe20003f44070 */
[----:B------:R-:W-:-:S02]  /*4f20*/  VIADD R4, R0, 0x52 ;  /* 0x0000005200047836 */ /* 0x000fc40000000000 */
[----:B------:R-:W-:Y:S01]  /*4f30*/  @!P5 IMAD.IADD R7, R7, 0x1, -R8 ;  /* 0x000000010707d824 */ /* 0x000fe200078e0a08 */
[----:B------:R-:W-:Y:S01]  /*4f40*/  ISETP.GT.U32.AND P5, PT, R8, R16, PT ;  /* 0x000000100800720c */ /* 0x000fe20003fa4070 */
[----:B------:R-:W-:Y:S01]  /*4f50*/  VIADD R2, R0, 0x54 ;  /* 0x0000005400027836 */ /* 0x000fe20000000000 */
[----:B------:R-:W-:Y:S01]  /*4f60*/  IABS R15, R3 ;  /* 0x00000003000f7213 */ /* 0x000fe20000000000 */
[----:B------:R-:W-:Y:S01]  /*4f70*/  IMAD.MOV.U32 R19, RZ, RZ, R18 ;  /* 0x000000ffff137224 */ /* 0x000fe200078e0012 */
[----:B------:R-:W-:Y:S01]  /*4f80*/  IABS R13, R4 ;  /* 0x00000004000d7213 */ /* 0x000fe20000000000 */
[----:B------:R-:W-:Y:S01]  /*4f90*/  @!P4 IMAD.IADD R6, R6, 0x1, -R8 ;  /* 0x000000010606c824 */ /* 0x000fe200078e0a08 */
[----:B------:R-:W-:Y:S01]  /*4fa0*/  ISETP.GE.AND P4, PT, R17, RZ, PT ;  /* 0x000000ff1100720c */ /* 0x000fe20003f86270 */
[----:B------:R-:W-:Y:S01]  /*4fb0*/  @!P0 IMAD.MOV R19, RZ, RZ, -R19 ;  /* 0x000000ffff138224 */ /* 0x000fe200078e0a13 */
[----:B------:R-:W-:Y:S01]  /*4fc0*/  IABS R17, R2 ;  /* 0x0000000200117213 */ /* 0x000fe20000000000 */
[----:B------:R-:W-:Y:S01]  /*4fd0*/  IMAD.HI.U32 R10, R9, R15, RZ ;  /* 0x0000000f090a7227 */ /* 0x000fe200078e00ff */
[----:B------:R-:W-:-:S02]  /*4fe0*/  ISETP.GT.U32.AND P0, PT, R8, R6, PT ;  /* 0x000000060800720c */ /* 0x000fc40003f04070 */
[----:B------:R-:W-:Y:S01]  /*4ff0*/  STL [R1+0x838], R19 ;  /* 0x0008381301007387 */ /* 0x000fe20000100800 */
[--C-:B------:R-:W-:Y:S01]  /*5000*/  @!P2 IMAD.IADD R5, R5, 0x1, -R8.reuse ;  /* 0x000000010505a824 */ /* 0x100fe200078e0a08 */
[----:B------:R-:W-:Y:S01]  /*5010*/  ISETP.GE.AND P2, PT, R14, RZ, PT ;  /* 0x000000ff0e00720c */ /* 0x000fe20003f46270 */
[----:B------:R-:W-:Y:S02]  /*5020*/  @!P5 IMAD.IADD R16, R16, 0x1, -R8 ;  /* 0x000000011010d824 */ /* 0x000fe400078e0a08 */
[----:B------:R-:W-:Y:S02]  /*5030*/  IMAD.MOV R10, RZ, RZ, -R10 ;  /* 0x000000ffff0a7224 */ /* 0x000fe400078e0a0a */
[----:B------:R-:W-:Y:S01]  /*5040*/  IMAD.HI.U32 R12, R9, R13, RZ ;  /* 0x0000000d090c7227 */ /* 0x000fe200078e00ff */
[----:B------:R-:W-:-:S03]  /*5050*/  ISETP.GT.U32.AND P5, PT, R8, R16, PT ;  /* 0x000000100800720c */ /* 0x000fc60003fa4070 */
[----:B------:R-:W-:Y:S02]  /*5060*/  IMAD.MOV.U32 R14, RZ, RZ, R17 ;  /* 0x000000ffff0e7224 */ /* 0x000fe400078e0011 */
[----:B------:R-:W-:Y:S02]  /*5070*/  IMAD R15, R8, R10, R15 ;  /* 0x0000000a080f7224 */ /* 0x000fe400078e020f */
[----:B------:R-:W-:Y:S02]  /*5080*/  IMAD.MOV R12, RZ, RZ, -R12 ;  /* 0x000000ffff0c7224 */ /* 0x000fe400078e0a0c */
[----:B------:R-:W-:-:S04]  /*5090*/  IMAD.HI.U32 R10, R9, R14, RZ ;  /* 0x0000000e090a7227 */ /* 0x000fc800078e00ff */
[----:B------:R-:W-:Y:S01]  /*50a0*/  @!P3 IMAD.MOV R11, RZ, RZ, -R11 ;  /* 0x000000ffff0bb224 */ /* 0x000fe200078e0a0b */
[C---:B------:R-:W-:Y:S01]  /*50b0*/  ISETP.GT.U32.AND P3, PT, R8.reuse, R5, PT ;  /* 0x000000050800720c */ /* 0x040fe20003f64070 */
[----:B------:R-:W-:Y:S02]  /*50c0*/  IMAD R13, R8, R12, R13 ;  /* 0x0000000c080d7224 */ /* 0x000fe400078e020d */
[----:B------:R-:W-:Y:S01]  /*50d0*/  @!P0 IMAD.IADD R6, R6, 0x1, -R8 ;  /* 0x0000000106068824 */ /* 0x000fe200078e0a08 */
[----:B------:R0:W-:Y:S01]  /*50e0*/  STL [R1+0x83c], R11 ;  /* 0x00083c0b01007387 */ /* 0x0001e20000100800 */
[----:B------:R-:W-:Y:S01]  /*50f0*/  IMAD.MOV R10, RZ, RZ, -R10 ;  /* 0x000000ffff0a7224 */ /* 0x000fe200078e0a0a */
[----:B------:R-:W-:Y:S01]  /*5100*/  ISETP.GT.U32.AND P0, PT, R8, R13, PT ;  /* 0x0000000d0800720c */ /* 0x000fe20003f04070 */
[----:B------:R-:W-:Y:S02]  /*5110*/  @!P5 IMAD.IADD R16, R16, 0x1, -R8 ;  /* 0x000000011010d824 */ /* 0x000fe400078e0a08 */
[----:B------:R-:W-:-:S02]  /*5120*/  IMAD R14, R8, R10, R14 ;  /* 0x0000000a080e7224 */ /* 0x000fc400078e020e */
[----:B------:R-:W-:Y:S01]  /*5130*/  @!P1 IMAD.MOV R7, RZ, RZ, -R7 ;  /* 0x000000ffff079224 */ /* 0x000fe200078e0a07 */
[----:B------:R-:W-:Y:S01]  /*5140*/  ISETP.GE.AND P1, PT, R4, RZ, PT ;  /* 0x000000ff0400720c */ /* 0x000fe20003f26270 */
[----:B------:R-:W-:Y:S01]  /*5150*/  VIADD R4, R0, 0x55 ;  /* 0x0000005500047836 */ /* 0x000fe20000000000 */
[C---:B------:R-:W-:Y:S01]  /*5160*/  ISETP.GT.U32.AND P5, PT, R8.reuse, R14, PT ;  /* 0x0000000e0800720c */ /* 0x040fe20003fa4070 */
[----:B0-----:R-:W-:Y:S01]  /*5170*/  IMAD.MOV.U32 R11, RZ, RZ, R6 ;  /* 0x000000ffff0b7224 */ /* 0x001fe200078e0006 */
[----:B------:R0:W-:Y:S01]  /*5180*/  STL [R1+0x840], R7 ;  /* 0x0008400701007387 */ /* 0x0001e20000100800 */
[--C-:B------:R-:W-:Y:S01]  /*5190*/  @!P3 IMAD.IADD R5, R5, 0x1, -R8.reuse ;  /* 0x000000010505b824 */ /* 0x100fe200078e0a08 */
[----:B------:R-:W-:Y:S01]  /*51a0*/  IABS R10, R4 ;  /* 0x00000004000a7213 */ /* 0x000fe20000000000 */
[----:B------:R-:W-:Y:S01]  /*51b0*/  @!P6 IMAD.MOV R11, RZ, RZ, -R11 ;  /* 0x000000ffff0be224 */ /* 0x000fe200078e0a0b */
[----:B------:R-:W-:Y:S01]  /*51c0*/  ISETP.GT.U32.AND P6, PT, R8, R15, PT ;  /* 0x0000000f0800720c */ /* 0x000fe20003fc4070 */
[----:B------:R-:W-:Y:S01]  /*51d0*/  VIADD R6, R0, 0x56 ;  /* 0x0000005600067836 */ /* 0x000fe20000000000 */
[----:B------:R-:W-:Y:S01]  /*51e0*/  ISETP.GE.AND P3, PT, R3, RZ, PT ;  /* 0x000000ff0300720c */ /* 0x000fe20003f66270 */
[----:B------:R-:W-:Y:S01]  /*51f0*/  @!P0 IMAD.IADD R13, R13, 0x1, -R8 ;  /* 0x000000010d0d8824 */ /* 0x000fe200078e0a08 */
[----:B------:R1:W-:Y:S01]  /*5200*/  STL [R1+0x844], R11 ;  /* 0x0008440b01007387 */ /* 0x0003e20000100800 */
[----:B------:R-:W-:Y:S01]  /*5210*/  ISETP.GE.AND P0, PT, R2, RZ, PT ;  /* 0x000000ff0200720c */ /* 0x000fe20003f06270 */
[----:B0-----:R-:W-:Y:S01]  /*5220*/  IMAD.HI.U32 R7, R9, R10, RZ ;  /* 0x0000000a09077227 */ /* 0x001fe200078e00ff */
[----:B------:R-:W-:-:S03]  /*5230*/  IABS R2, R6 ;  /* 0x0000000600027213 */ /* 0x000fc60000000000 */
[--C-:B------:R-:W-:Y:S02]  /*5240*/  @!P5 IMAD.IADD R14, R14, 0x1, -R8.reuse ;  /* 0x000000010e0ed824 */ /* 0x100fe400078e0a08 */
[----:B------:R-:W-:Y:S02]  /*5250*/  IMAD.MOV R7, RZ, RZ, -R7 ;  /* 0x000000ffff077224 */ /* 0x000fe400078e0a07 */
[----:B-1----:R-:W-:Y:S02]  /*5260*/  IMAD.MOV.U32 R11, RZ, RZ, R5 ;  /* 0x000000ffff0b7224 */ /* 0x002fe400078e0005 */
[----:B------:R-:W-:Y:S01]  /*5270*/  @!P6 IMAD.IADD R15, R15, 0x1, -R8 ;  /* 0x000000010f0fe824 */ /* 0x000fe200078e0a08 */
[C---:B------:R-:W-:Y:S01]  /*5280*/  ISETP.GT.U32.AND P6, PT, R8.reuse, R13, PT ;  /* 0x0000000d0800720c */ /* 0x040fe20003fc4070 */
[----:B------:R-:W-:Y:S01]  /*5290*/  @!P4 IMAD.MOV R11, RZ, RZ, -R11 ;  /* 0x000000ffff0bc224 */ /* 0x000fe200078e0a0b */
[C---:B------:R-:W-:Y:S01]  /*52a0*/  ISETP.GT.U32.AND P4, PT, R8.reuse, R14, PT ;  /* 0x0000000e0800720c */ /* 0x040fe20003f84070 */
[C---:B------:R-:W-:Y:S01]  /*52b0*/  IMAD R10, R8.reuse, R7, R10 ;  /* 0x00000007080a7224 */ /* 0x040fe200078e020a */
[----:B------:R-:W-:Y:S01]  /*52c0*/  ISETP.GT.U32.AND P5, PT, R8, R15, PT ;  /* 0x0000000f0800720c */ /* 0x000fe20003fa4070 */
[C---:B------:R-:W-:Y:S01]  /*52d0*/  VIADD R3, R0.reuse, 0x57 ;  /* 0x0000005700037836 */ /* 0x040fe20000000000 */
[----:B------:R0:W-:Y:S01]  /*52e0*/  STL [R1+0xcc], R11 ;  /* 0x0000cc0b01007387 */ /* 0x0001e20000100800 */
[----:B------:R-:W-:-:S02]  /*52f0*/  VIADD R5, R0, 0x58 ;  /* 0x0000005800057836 */ /* 0x000fc40000000000 */
[----:B------:R-:W-:Y:S01]  /*5300*/  @!P2 IMAD.MOV R16, RZ, RZ, -R16 ;  /* 0x000000ffff10a224 */ /* 0x000fe200078e0a10 */
[----:B------:R-:W-:Y:S01]  /*5310*/  IABS R7, R3 ;  /* 0x0000000300077213 */ /* 0x000fe20000000000 */
[----:B------:R-:W-:Y:S01]  /*5320*/  VIADD R28, R0, 0x1e0 ;  /* 0x000001e0001c7836 */ /* 0x000fe20000000000 */
[----:B------:R-:W-:Y:S01]  /*5330*/  IABS R19, R5 ;  /* 0x0000000500137213 */ /* 0x000fe20000000000 */
[--C-:B------:R-:W-:Y:S01]  /*5340*/  @!P6 IMAD.IADD R13, R13, 0x1, -R8.reuse ;  /* 0x000000010d0de824 */ /* 0x100fe200078e0a08 */
[----:B------:R-:W-:Y:S01]  /*5350*/  ISETP.GT.U32.AND P6, PT, R8, R10, PT ;  /* 0x0000000a0800720c */ /* 0x000fe20003fc4070 */
[----:B------:R-:W-:Y:S01]  /*5360*/  @!P4 IMAD.IADD R14, R14, 0x1, -R8 ;  /* 0x000000010e0ec824 */ /* 0x000fe200078e0a08 */
[----:B------:R1:W-:Y:S01]  /*5370*/  STL [R1+0xe0], R16 ;  /* 0x0000e01001007387 */ /* 0x0003e20000100800 */
[----:B0-----:R-:W-:-:S04]  /*5380*/  IMAD.HI.U32 R11, R9, R2, RZ ;  /* 0x00000002090b7227 */ /* 0x001fc800078e00ff */
[----:B------:R-:W-:Y:S02]  /*5390*/  IMAD.MOV R11, RZ, RZ, -R11 ;  /* 0x000000ffff0b7224 */ /* 0x000fe400078e0a0b */
[----:B------:R-:W-:-:S04]  /*53a0*/  IMAD.HI.U32 R12, R9, R7, RZ ;  /* 0x00000007090c7227 */ /* 0x000fc800078e00ff */
[----:B------:R-:W-:Y:S02]  /*53b0*/  IMAD R2, R8, R11, R2 ;  /* 0x0000000b08027224 */ /* 0x000fe400078e0202 */
[--C-:B------:R-:W-:Y:S01]  /*53c0*/  @!P6 IMAD.IADD R10, R10, 0x1, -R8.reuse ;  /* 0x000000010a0ae824 */ /* 0x100fe200078e0a08 */
[----:B------:R-:W-:Y:S01]  /*53d0*/  ISETP.GE.AND P6, PT, R6, RZ, PT ;  /* 0x000000ff0600720c */ /* 0x000fe20003fc6270 */
[----:B------:R-:W-:Y:S01]  /*53e0*/  @!P5 IMAD.IADD R15, R15, 0x1, -R8 ;  /* 0x000000010f0fd824 */ /* 0x000fe200078e0a08 */
[----:B------:R-:W-:Y:S01]  /*53f0*/  ISETP.GT.U32.AND P4, PT, R8, R2, PT ;  /* 0x000000020800720c */ /* 0x000fe20003f84070 */
[----:B------:R-:W-:Y:S01]  /*5400*/  VIADD R11, R0, 0x59 ;  /* 0x00000059000b7836 */ /* 0x000fe20000000000 */
[----:B------:R-:W-:Y:S01]  /*5410*/  ISETP.GE.AND P5, PT, R4, RZ, PT ;  /* 0x000000ff0400720c */ /* 0x000fe20003fa6270 */
[----:B------:R-:W-:-:S04]  /*5420*/  IMAD.HI.U32 R4, R9, R19, RZ ;  /* 0x0000001309047227 */ /* 0x000fc800078e00ff */
[----:B------:R-:W-:Y:S02]  /*5430*/  IMAD.MOV R12, RZ, RZ, -R12 ;  /* 0x000000ffff0c7224 */ /* 0x000fe400078e0a0c */
[----:B------:R-:W-:Y:S02]  /*5440*/  IMAD.MOV R4, RZ, RZ, -R4 ;  /* 0x000000ffff047224 */ /* 0x000fe400078e0a04 */
[----:B------:R-:W-:Y:S02]  /*5450*/  VIADD R6, R0, 0x5a ;  /* 0x0000005a00067836 */ /* 0x000fe40000000000 */
[----:B------:R-:W-:Y:S01]  /*5460*/  @!P4 IMAD.IADD R2, R2, 0x1, -R8 ;  /* 0x000000010202c824 */ /* 0x000fe200078e0a08 */
[C---:B------:R-:W-:Y:S01]  /*5470*/  ISETP.GT.U32.AND P4, PT, R8.reuse, R10, PT ;  /* 0x0000000a0800720c */ /* 0x040fe20003f84070 */
[C---:B------:R-:W-:Y:S01]  /*5480*/  IMAD R7, R8.reuse, R12, R7 ;  /* 0x0000000c08077224 */ /* 0x040fe200078e0207 */
[----:B------:R-:W-:Y:S01]  /*5490*/  IABS R12, R11 ;  /* 0x0000000b000c7213 */ /* 0x000fe20000000000 */
[----:B------:R-:W-:Y:S01]  /*54a0*/  IMAD.MOV.U32 R17, RZ, RZ, R13 ;  /* 0x000000ffff117224 */ /* 0x000fe200078e000d */
[C---:B------:R-:W-:Y:S01]  /*54b0*/  ISETP.GT.U32.AND P2, PT, R8.reuse, R2, PT ;  /* 0x000000020800720c */ /* 0x040fe20003f44070 */
[C---:B------:R-:W-:Y:S01]  /*54c0*/  IMAD R19, R8.reuse, R4, R19 ;  /* 0x0000000408137224 */ /* 0x040fe200078e0213 */
[----:B------:R-:W-:Y:S01]  /*54d0*/  IABS R4, R6 ;  /* 0x0000000600047213 */ /* 0x000fe20000000000 */
[----:B------:R-:W-:Y:S01]  /*54e0*/  @!P1 IMAD.MOV R17, RZ, RZ, -R17 ;  /* 0x000000ffff119224 */ /* 0x000fe200078e0a11 */
[----:B------:R-:W-:Y:S01]  /*54f0*/  ISETP.GT.U32.AND P1, PT, R8, R7, PT ;  /* 0x000000070800720c */ /* 0x000fe20003f24070 */
[----:B-1----:R-:W-:-:S02]  /*5500*/  IMAD.MOV.U32 R16, RZ, RZ, R14 ;  /* 0x000000ffff107224 */ /* 0x002fc400078e000e */
[----:B------:R-:W-:Y:S01]  /*5510*/  IMAD.HI.U32 R13, R9, R12, RZ ;  /* 0x0000000c090d7227 */ /* 0x000fe200078e00ff */
[----:B------:R-:W-:Y:S03]  /*5520*/  STL [R1+0x834], R17 ;  /* 0x0008341101007387 */ /* 0x000fe60000100800 */
[----:B------:R-:W-:Y:S01]  /*5530*/  @!P3 IMAD.MOV R15, RZ, RZ, -R15 ;  /* 0x000000ffff0fb224 */ /* 0x000fe200078e0a0f */
[----:B------:R-:W-:Y:S01]  /*5540*/  ISETP.GT.U32.AND P3, PT, R8, R19, PT ;  /* 0x000000130800720c */ /* 0x000fe20003f64070 */
[----:B------:R-:W-:Y:S01]  /*5550*/  @!P0 IMAD.MOV R16, RZ, RZ, -R16 ;  /* 0x000000ffff108224 */ /* 0x000fe200078e0a10 */
[----:B------:R-:W-:Y:S01]  /*5560*/  ISETP.GE.AND P0, PT, R3, RZ, PT ;  /* 0x000000ff0300720c */ /* 0x000fe20003f06270 */
[----:B------:R-:W-:Y:S01]  /*5570*/  IMAD.HI.U32 R14, R9, R4, RZ ;  /* 0x00000004090e7227 */ /* 0x000fe200078e00ff */
[----:B------:R-:W-:Y:S03]  /*5580*/  STL [R1+0x820], R15 ;  /* 0x0008200f01007387 */ /* 0x000fe60000100800 */
[----:B------:R-:W-:Y:S01]  /*5590*/  @!P4 IMAD.IADD R10, R10, 0x1, -R8 ;  /* 0x000000010a0ac824 */ /* 0x000fe200078e0a08 */
[----:B------:R0:W-:Y:S01]  /*55a0*/  STL [R1+0x830], R16 ;  /* 0x0008301001007387 */ /* 0x0001e20000100800 */
[----:B------:R-:W-:Y:S01]  /*55b0*/  IMAD.MOV R13, RZ, RZ, -R13 ;  /* 0x000000ffff0d7224 */ /* 0x000fe200078e0a0d */
[----:B------:R-:W-:Y:S01]  /*55c0*/  ISETP.GE.AND P4, PT, R5, RZ, PT ;  /* 0x000000ff0500720c */ /* 0x000fe20003f86270 */
[----:B------:R-:W-:-:S02]  /*55d0*/  IMAD.MOV R14, RZ, RZ, -R14 ;  /* 0x000000ffff0e7224 */ /* 0x000fc400078e0a0e */
[----:B------:R-:W-:Y:S01]  /*55e0*/  @!P2 IMAD.IADD R2, R2, 0x1, -R8 ;  /* 0x000000010202a824 */ /* 0x000fe200078e0a08 */
[----:B------:R-:W-:Y:S01]  /*55f0*/  ISETP.GE.AND P2, PT, R11, RZ, PT ;  /* 0x000000ff0b00720c */ /* 0x000fe20003f46270 */
[C---:B------:R-:W-:Y:S02]  /*5600*/  IMAD R12, R8.reuse, R13, R12 ;  /* 0x0000000d080c7224 */ /* 0x040fe400078e020c */
[----:B------:R-:W-:Y:S02]  /*5610*/  @!P1 IMAD.IADD R7, R7, 0x1, -R8 ;  /* 0x0000000107079824 */ /* 0x000fe400078e0a08 */
[----:B0-----:R-:W-:Y:S02]  /*5620*/  IMAD.MOV.U32 R16, RZ, RZ, R10 ;  /* 0x000000ffff107224 */ /* 0x001fe400078e000a */
[C---:B------:R-:W-:Y:S01]  /*5630*/  IMAD R4, R8.reuse, R14, R4 ;  /* 0x0000000e08047224 */ /* 0x040fe200078e0204 */
[----:B------:R-:W-:Y:S01]  /*5640*/  ISETP.GT.U32.AND P1, PT, R8, R7, PT ;  /* 0x000000070800720c */ /* 0x000fe20003f24070 */
[----:B------:R-:W-:-:S02]  /*5650*/  IMAD.MOV.U32 R15, RZ, RZ, R2 ;  /* 0x000000ffff0f7224 */ /* 0x000fc400078e0002 */
[----:B------:R-:W-:Y:S01]  /*5660*/  @!P5 IMAD.MOV R16, RZ, RZ, -R16 ;  /* 0x000000ffff10d224 */ /* 0x000fe200078e0a10 */
[C---:B------:R-:W-:Y:S01]  /*5670*/  ISETP.GT.U32.AND P5, PT, R8.reuse, R12, PT ;  /* 0x0000000c0800720c */ /* 0x040fe20003fa4070 */
[--C-:B------:R-:W-:Y:S02]  /*5680*/  @!P3 IMAD.IADD R19, R19, 0x1, -R8.reuse ;  /* 0x000000011313b824 */ /* 0x100fe400078e0a08 */
[----:B------:R-:W-:Y:S01]  /*5690*/  @!P6 IMAD.MOV R15, RZ, RZ, -R15 ;  /* 0x000000ffff0fe224 */ /* 0x000fe200078e0a0f */
[----:B------:R-:W-:Y:S01]  /*56a0*/  ISETP.GT.U32.AND P6, PT, R8, R4, PT ;  /* 0x000000040800720c */ /* 0x000fe20003fc4070 */
[----:B------:R-:W-:Y:S01]  /*56b0*/  VIADD R3, R0, 0x5b ;  /* 0x0000005b00037836 */ /* 0x000fe20000000000 */
[----:B------:R-:W-:Y:S01]  /*56c0*/  ISETP.GT.U32.AND P3, PT, R8, R19, PT ;  /* 0x000000130800720c */ /* 0x000fe20003f64070 */
[C---:B------:R-:W-:Y:S01]  /*56d0*/  VIADD R5, R0.reuse, 0x5c ;  /* 0x0000005c00057836 */ /* 0x040fe20000000000 */
[----:B------:R0:W-:Y:S01]  /*56e0*/  STL [R1+0x824], R16 ;  /* 0x0008241001007387 */ /* 0x0001e20000100800 */
[--C-:B------:R-:W-:Y:S01]  /*56f0*/  @!P1 IMAD.IADD R7, R7, 0x1, -R8.reuse ;  /* 0x0000000107079824 */ /* 0x100fe200078e0a08 */
[----:B------:R-:W-:Y:S01]  /*5700*/  IABS R10, R3 ;  /* 0x00000003000a7213 */ /* 0x000fe20000000000 */
[----:B------:R-:W-:Y:S01]  /*5710*/  VIADD R11, R0, 0x5d ;  /* 0x0000005d000b7836 */ /* 0x000fe20000000000 */
[----:B------:R-:W-:Y:S01]  /*5720*/  IABS R2, R5 ;  /* 0x0000000500027213 */ /* 0x000fe20000000000 */
[--C-:B------:R-:W-:Y:S01]  /*5730*/  @!P5 IMAD.IADD R12, R12, 0x1, -R8.reuse ;  /* 0x000000010c0cd824 */ /* 0x100fe200078e0a08 */
[----:B------:R-:W-:Y:S01]  /*5740*/  ISETP.GE.AND P1, PT, R6, RZ, PT ;  /* 0x000000ff0600720c */ /* 0x000fe20003f26270 */
[----:B------:R-:W-:Y:S01]  /*5750*/  IMAD.HI.U32 R6, R9, R10, RZ ;  /* 0x0000000a09067227 */ /* 0x000fe200078e00ff */
[----:B------:R-:W-:Y:S01]  /*5760*/  IABS R17, R11 ;  /* 0x0000000b00117213 */ /* 0x000fe20000000000 */
[----:B------:R-:W-:Y:S01]  /*5770*/  STL [R1+0x82c], R15 ;  /* 0x00082c0f01007387 */ /* 0x000fe20000100800 */
[----:B------:R-:W-:Y:S01]  /*5780*/  ISETP.GT.U32.AND P5, PT, R8, R12, PT ;  /* 0x0000000c0800720c */ /* 0x000fe20003fa4070 */
[----:B------:R-:W-:-:S02]  /*5790*/  @!P6 IMAD.IADD R4, R4, 0x1, -R8 ;  /* 0x000000010404e824 */ /* 0x000fc400078e0a08 */
[----:B------:R-:W-:Y:S01]  /*57a0*/  @!P3 IMAD.IADD R19, R19, 0x1, -R8 ;  /* 0x000000011313b824 */ /* 0x000fe200078e0a08 */
[----:B------:R-:W-:Y:S01]  /*57b0*/  ISETP.GE.AND P3, PT, R3, RZ, PT ;  /* 0x000000ff0300720c */ /* 0x000fe20003f66270 */
[----:B------:R-:W-:Y:S01]  /*57c0*/  IMAD.HI.U32 R3, R9, R2, RZ ;  /* 0x0000000209037227 */ /* 0x000fe200078e00ff */
[----:B------:R-:W-:-:S03]  /*57d0*/  ISETP.GT.U32.AND P6, PT, R8, R4, PT ;  /* 0x000000040800720c */ /* 0x000fc60003fc4070 */
[----:B------:R-:W-:Y:S02]  /*57e0*/  IMAD.MOV R6, RZ, RZ, -R6 ;  /* 0x000000ffff067224 */ /* 0x000fe400078e0a06 */
[----:B------:R-:W-:Y:S02]  /*57f0*/  IMAD.MOV R3, RZ, RZ, -R3 ;  /* 0x000000ffff037224 */ /* 0x000fe400078e0a03 */
[C---:B------:R-:W-:Y:S02]  /*5800*/  IMAD R10, R8.reuse, R6, R10 ;  /* 0x00000006080a7224 */ /* 0x040fe400078e020a */
[----:B------:R-:W-:Y:S02]  /*5810*/  IMAD R2, R8, R3, R2 ;  /* 0x0000000308027224 */ /* 0x000fe400078e0202 */
[--C-:B------:R-:W-:Y:S01]  /*5820*/  @!P5 IMAD.IADD R12, R12, 0x1, -R8.reuse ;  /* 0x000000010c0cd824 */ /* 0x100fe200078e0a08 */
[----:B------:R-:W-:Y:S01]  /*5830*/  ISETP.GT.U32.AND P5, PT, R8, R10, PT ;  /* 0x0000000a0800720c */ /* 0x000fe20003fa4070 */
[----:B------:R-:W-:Y:S01]  /*5840*/  @!P6 IMAD.IADD R4, R4, 0x1, -R8 ;  /* 0x000000010404e824 */ /* 0x000fe200078e0a08 */
[----:B------:R-:W-:Y:S01]  /*5850*/  ISETP.GT.U32.AND P6, PT, R8, R2, PT ;  /* 0x000000020800720c */ /* 0x000fe20003fc4070 */
[----:B------:R-:W-:-:S02]  /*5860*/  VIADD R6, R0, 0x5e ;  /* 0x0000005e00067836 */ /* 0x000fc40000000000 */
[----:B------:R-:W-:Y:S02]  /*5870*/  IMAD.MOV.U32 R13, RZ, RZ, R7 ;  /* 0x000000ffff0d7224 */ /* 0x000fe400078e0007 */
[----:B------:R-:W-:Y:S01]  /*5880*/  VIADD R3, R0, 0x60 ;  /* 0x0000006000037836 */ /* 0x000fe20000000000 */
[----:B0-----:R-:W-:Y:S01]  /*5890*/  IABS R16, R6 ;  /* 0x0000000600107213 */ /* 0x001fe20000000000 */
[----:B------:R-:W-:Y:S01]  /*58a0*/  @!P0 IMAD.MOV R13, RZ, RZ, -R13 ;  /* 0x000000ffff0d8224 */ /* 0x000fe200078e0a0d */
[----:B------:R-:W-:Y:S01]  /*58b0*/  ISETP.GE.AND P0, PT, R5, RZ, PT ;  /* 0x000000ff0500720c */ /* 0x000fe20003f06270 */
[----:B------:R-:W-:Y:S01]  /*58c0*/  @!P4 IMAD.MOV R19, RZ, RZ, -R19 ;  /* 0x000000ffff13c224 */ /* 0x000fe200078e0a13 */
[----:B------:R-:W-:Y:S01]  /*58d0*/  IABS R14, R3 ;  /* 0x00000003000e7213 */ /* 0x000fe20000000000 */
[--C-:B------:R-:W-:Y:S01]  /*58e0*/  @!P5 IMAD.IADD R10, R10, 0x1, -R8.reuse ;  /* 0x000000010a0ad824 */ /* 0x100fe200078e0a08 */
[----:B------:R-:W-:Y:S01]  /*58f0*/  STL [R1+0x828], R13 ;  /* 0x0008280d01007387 */ /* 0x000fe20000100800 */
[----:B------:R-:W-:Y:S01]  /*5900*/  @!P6 IMAD.IADD R2, R2, 0x1, -R8 ;  /* 0x000000010202e824 */ /* 0x000fe200078e0a08 */
[----:B------:R-:W-:Y:S01]  /*5910*/  ISETP.GE.AND P4, PT, R11, RZ, PT ;  /* 0x000000ff0b00720c */ /* 0x000fe20003f86270 */
[----:B------:R-:W-:Y:S01]  /*5920*/  IMAD.HI.U32 R18, R9, R16, RZ ;  /* 0x0000001009127227 */ /* 0x000fe200078e00ff */
[----:B------:R-:W-:Y:S01]  /*5930*/  ISETP.GT.U32.AND P6, PT, R8, R10, PT ;  /* 0x0000000a0800720c */ /* 0x000fe20003fc4070 */
[----:B------:R0:W-:Y:S02]  /*5940*/  STL [R1+0xe4], R19 ;  /* 0x0000e41301007387 */ /* 0x0001e40000100800 */
[----:B------:R-:W-:-:S02]  /*5950*/  IMAD.MOV R18, RZ, RZ, -R18 ;  /* 0x000000ffff127224 */ /* 0x000fc400078e0a12 */
[----:B------:R-:W-:-:S04]  /*5960*/  IMAD.HI.U32 R5, R9, R17, RZ ;  /* 0x0000001109057227 */ /* 0x000fc800078e00ff */
[----:B------:R-:W-:Y:S02]  /*5970*/  IMAD R16, R8, R18, R16 ;  /* 0x0000001208107224 */ /* 0x000fe400078e0210 */
[----:B------:R-:W-:Y:S02]  /*5980*/  VIADD R7, R0, 0x5f ;  /* 0x0000005f00077836 */ /* 0x000fe40000000000 */
[----:B------:R-:W-:Y:S02]  /*5990*/  IMAD.MOV R5, RZ, RZ, -R5 ;  /* 0x000000ffff057224 */ /* 0x000fe400078e0a05 */
[----:B------:R-:W-:Y:S01]  /*59a0*/  @!P6 IMAD.IADD R10, R10, 0x1, -R8 ;  /* 0x000000010a0ae824 */ /* 0x000fe200078e0a08 */
[----:B------:R-:W-:Y:S01]  /*59b0*/  ISETP.GT.U32.AND P6, PT, R8, R16, PT ;  /* 0x000000100800720c */ /* 0x000fe20003fc4070 */
[----:B0-----:R-:W-:Y:S01]  /*59c0*/  IMAD.MOV.U32 R19, RZ, RZ, R12 ;  /* 0x000000ffff137224 */ /* 0x001fe200078e000c */
[----:B------:R-:W-:Y:S01]  /*59d0*/  IABS R15, R7 ;  /* 0x00000007000f7213 */ /* 0x000fe20000000000 */
[----:B------:R-:W-:-:S04]  /*59e0*/  IMAD.HI.U32 R12, R9, R14, RZ ;  /* 0x0000000e090c7227 */ /* 0x000fc800078e00ff */
[----:B------:R-:W-:Y:S02]  /*59f0*/  IMAD R17, R8, R5, R17 ;  /* 0x0000000508117224 */ /* 0x000fe400078e0211 */
[----:B------:R-:W-:Y:S02]  /*5a00*/  VIADD R5, R0, 0x61 ;  /* 0x0000006100057836 */ /* 0x000fe40000000000 */
[----:B------:R-:W-:Y:S01]  /*5a10*/  @!P2 IMAD.MOV R19, RZ, RZ, -R19 ;  /* 0x000000ffff13a224 */ /* 0x000fe200078e0a13 */
[C---:B------:R-:W-:Y:S01]  /*5a20*/  ISETP.GT.U32.AND P2, PT, R8.reuse, R2, PT ;  /* 0x000000020800720c */ /* 0x040fe20003f44070 */
[----:B------:R-:W-:Y:S01]  /*5a30*/  IMAD.MOV R12, RZ, RZ, -R12 ;  /* 0x000000ffff0c7224 */ /* 0x000fe200078e0a0c */
[----:B------:R-:W-:Y:S01]  /*5a40*/  IABS R11, R5 ;  /* 0x00000005000b7213 */ /* 0x000fe20000000000 */
[----:B------:R-:W-:Y:S01]  /*5a50*/  IMAD.HI.U32 R13, R9, R15, RZ ;  /* 0x0000000f090d7227 */ /* 0x000fe200078e00ff */
[C---:B------:R-:W-:Y:S01]  /*5a60*/  ISETP.GT.U32.AND P5, PT, R8.reuse, R17, PT ;  /* 0x000000110800720c */ /* 0x040fe20003fa4070 */
[----:B------:R-:W-:Y:S02]  /*5a70*/  STL [R1+0xf0], R19 ;  /* 0x0000f01301007387 */ /* 0x000fe40000100800 */
[----:B------:R-:W-:-:S02]  /*5a80*/  IMAD R14, R8, R12, R14 ;  /* 0x0000000c080e7224 */ /* 0x000fc400078e020e */
[----:B------:R-:W-:Y:S02]  /*5a90*/  IMAD.MOV R13, RZ, RZ, -R13 ;  /* 0x000000ffff0d7224 */ /* 0x000fe400078e0a0d */
[----:B------:R-:W-:Y:S02]  /*5aa0*/  IMAD.MOV.U32 R18, RZ, RZ, R4 ;  /* 0x000000ffff127224 */ /* 0x000fe400078e0004 */
[----:B------:R-:W-:Y:S01]  /*5ab0*/  @!P6 IMAD.IADD R16, R16, 0x1, -R8 ;  /* 0x000000011010e824 */ /* 0x000fe200078e0a08 */
[----:B------:R-:W-:Y:S01]  /*5ac0*/  ISETP.GT.U32.AND P6, PT, R8, R14, PT ;  /* 0x0000000e0800720c */ /* 0x000fe20003fc4070 */
[----:B------:R-:W-:-:S04]  /*5ad0*/  IMAD.HI.U32 R4, R9, R11, RZ ;  /* 0x0000000b09047227 */ /* 0x000fc800078e00ff */
[----:B------:R-:W-:Y:S02]  /*5ae0*/  IMAD R15, R8, R13, R15 ;  /* 0x0000000d080f7224 */ /* 0x000fe400078e020f */
[----:B------:R-:W-:Y:S02]  /*5af0*/  IMAD.MOV.U32 R13, RZ, RZ, R10 ;  /* 0x000000ffff0d7224 */ /* 0x000fe400078e000a */
[----:B------:R-:W-:Y:S02]  /*5b00*/  IMAD.MOV R4, RZ, RZ, -R4 ;  /* 0x000000ffff047224 */ /* 0x000fe400078e0a04 */
[----:B------:R-:W-:Y:S01]  /*5b10*/  @!P2 IMAD.IADD R2, R2, 0x1, -R8 ;  /* 0x000000010202a824 */ /* 0x000fe200078e0a08 */
[----:B------:R-:W-:Y:S01]  /*5b20*/  ISETP.GE.AND P2, PT, R7, RZ, PT ;  /* 0x000000ff0700720c */ /* 0x000fe20003f46270 */
[----:B------:R-:W-:Y:S01]  /*5b30*/  @!P1 IMAD.MOV R18, RZ, RZ, -R18 ;  /* 0x000000ffff129224 */ /* 0x000fe200078e0a12 */
[----:B------:R-:W-:Y:S01]  /*5b40*/  ISETP.GE.AND P1, PT, R6, RZ, PT ;  /* 0x000000ff0600720c */ /* 0x000fe20003f26270 */
[----:B------:R-:W-:Y:S01]  /*5b50*/  @!P3 IMAD.MOV R13, RZ, RZ, -R13 ;  /* 0x000000ffff0db224 */ /* 0x000fe200078e0a0d */
[C---:B------:R-:W-:Y:S01]  /*5b60*/  ISETP.GT.U32.AND P3, PT, R8.reuse, R15, PT ;  /* 0x0000000f0800720c */ /* 0x040fe20003f64070 */
[----:B------:R-:W-:Y:S01]  /*5b70*/  IMAD R10, R8, R4, R11 ;  /* 0x00000004080a7224 */ /* 0x000fe200078e020b */
[----:B------:R-:W-:Y:S01]  /*5b80*/  STL [R1+0x818], R18 ;  /* 0x0008181201007387 */ /* 0x000fe20000100800 */
[----:B------:R-:W-:-:S02]  /*5b90*/  VIADD R4, R0, 0x62 ;  /* 0x0000006200047836 */ /* 0x000fc40000000000 */
[----:B------:R-:W-:Y:S01]  /*5ba0*/  IMAD.MOV.U32 R6, RZ, RZ, R2 ;  /* 0x000000ffff067224 */ /* 0x000fe200078e0002 */
[----:B------:R0:W-:Y:S01]  /*5bb0*/  STL [R1+0x814], R13 ;  /* 0x0008140d01007387 */ /* 0x0001e20000100800 */
[----:B------:R-:W-:Y:S01]  /*5bc0*/  @!P6 IMAD.IADD R14, R14, 0x1, -R8 ;  /* 0x000000010e0ee824 */ /* 0x000fe200078e0a08 */
[----:B------:R-:W-:Y:S01]  /*5bd0*/  IABS R7, R4 ;  /* 0x0000000400077213 */ /* 0x000fe20000000000 */
[----:B------:R-:W-:Y:S01]  /*5be0*/  @!P0 IMAD.MOV R6, RZ, RZ, -R6 ;  /* 0x000000ffff068224 */ /* 0x000fe200078e0a06 */
[C---:B------:R-:W-:Y:S01]  /*5bf0*/  ISETP.GT.U32.AND P0, PT, R8.reuse, R16, PT ;  /* 0x000000100800720c */ /* 0x040fe20003f04070 */
[--C-:B------:R-:W-:Y:S01]  /*5c00*/  @!P5 IMAD.IADD R17, R17, 0x1, -R8.reuse ;  /* 0x000000011111d824 */ /* 0x100fe200078e0a08 */
[----:B------:R-:W-:Y:S01]  /*5c10*/  ISETP.GT.U32.AND P6, PT, R8, R14, PT ;  /* 0x0000000e0800720c */ /* 0x000fe20003fc4070 */
[--C-:B------:R-:W-:Y:S01]  /*5c20*/  @!P3 IMAD.IADD R15, R15, 0x1, -R8.reuse ;  /* 0x000000010f0fb824 */ /* 0x100fe200078e0a08 */
[----:B------:R1:W-:Y:S01]  /*5c30*/  STL [R1+0x808], R6 ;  /* 0x0008080601007387 */ /* 0x0003e20000100800 */
[----:B------:R-:W-:Y:S01]  /*5c40*/  VIADD R11, R0, 0x64 ;  /* 0x00000064000b7836 */ /* 0x000fe20000000000 */
[----:B------:R-:W-:Y:S01]  /*5c50*/  ISETP.GT.U32.AND P5, PT, R8, R17, PT ;  /* 0x000000110800720c */ /* 0x000fe20003fa4070 */
[----:B0-----:R-:W-:Y:S01]  /*5c60*/  VIADD R13, R0, 0x63 ;  /* 0x00000063000d7836 */ /* 0x001fe20000000000 */
[----:B------:R-:W-:Y:S01]  /*5c70*/  ISETP.GT.U32.AND P3, PT, R8, R15, PT ;  /* 0x0000000f0800720c */ /* 0x000fe20003f64070 */
[C---:B------:R-:W-:Y:S01]  /*5c80*/  VIADD R12, R0.reuse, 0x65 ;  /* 0x00000065000c7836 */ /* 0x040fe20000000000 */
[----:B------:R-:W-:Y:S01]  /*5c90*/  IABS R2, R11 ;  /* 0x0000000b00027213 */ /* 0x000fe20000000000 */
[----:B------:R-:W-:Y:S01]  /*5ca0*/  VIADD R54, R0, 0x1d9 ;  /* 0x000001d900367836 */ /* 0x000fe20000000000 */
[----:B------:R-:W-:Y:S01]  /*5cb0*/  IABS R18, R13 ;  /* 0x0000000d00127213 */ /* 0x000fe20000000000 */
[----:B------:R-:W-:Y:S01]  /*5cc0*/  @!P0 IMAD.IADD R16, R16, 0x1, -R8 ;  /* 0x0000000110108824 */ /* 0x000fe200078e0a08 */
[----:B------:R-:W-:Y:S01]  /*5cd0*/  ISETP.GT.U32.AND P0, PT, R8, R10, PT ;  /* 0x0000000a0800720c */ /* 0x000fe20003f04070 */
[----:B-1----:R-:W-:-:S04]  /*5ce0*/  IMAD.HI.U32 R6, R9, R7, RZ ;  /* 0x0000000709067227 */ /* 0x002fc800078e00ff */
[----:B------:R-:W-:Y:S02]  /*5cf0*/  IMAD.MOV R6, RZ, RZ, -R6 ;  /* 0x000000ffff067224 */ /* 0x000fe400078e0a06 */
[----:B------:R-:W-:Y:S02]  /*5d00*/  @!P6 IMAD.IADD R14, R14, 0x1, -R8 ;  /* 0x000000010e0ee824 */ /* 0x000fe400078e0a08 */
[----:B------:R-:W-:Y:S02]  /*5d10*/  IMAD R7, R8, R6, R7 ;  /* 0x0000000608077224 */ /* 0x000fe400078e0207 */
[----:B------:R-:W-:-:S03]  /*5d20*/  IMAD.HI.U32 R19, R9, R18, RZ ;  /* 0x0000001209137227 */ /* 0x000fc600078e00ff */
[----:B------:R-:W-:Y:S01]  /*5d30*/  ISETP.GT.U32.AND P6, PT, R8, R7, PT ;  /* 0x000000070800720c */ /* 0x000fe20003fc4070 */
[--C-:B------:R-:W-:Y:S01]  /*5d40*/  @!P5 IMAD.IADD R17, R17, 0x1, -R8.reuse ;  /* 0x000000011111d824 */ /* 0x100fe200078e0a08 */
[----:B------:R-:W-:Y:S01]  /*5d50*/  ISETP.GE.AND P5, PT, R3, RZ, PT ;  /* 0x000000ff0300720c */ /* 0x000fe20003fa6270 */
[--C-:B------:R-:W-:Y:S01]  /*5d60*/  @!P3 IMAD.IADD R15, R15, 0x1, -R8.reuse ;  /* 0x000000010f0fb824 */ /* 0x100fe200078e0a08 */
[----:B------:R-:W-:Y:S01]  /*5d70*/  ISETP.GE.AND P3, PT, R5, RZ, PT ;  /* 0x000000ff0500720c */ /* 0x000fe20003f66270 */
[----:B------:R-:W-:Y:S01]  /*5d80*/  @!P0 IMAD.IADD R10, R10, 0x1, -R8 ;  /* 0x000000010a0a8824 */ /* 0x000fe200078e0a08 */
[----:B------:R-:W-:Y:S01]  /*5d90*/  IABS R3, R12 ;  /* 0x0000000c00037213 */ /* 0x000fe20000000000 */
[----:B------:R-:W-:Y:S01]  /*5da0*/  IMAD.HI.U32 R5, R9, R2, RZ ;  /* 0x0000000209057227 */ /* 0x000fe200078e00ff */
[----:B------:R-:W-:-:S03]  /*5db0*/  ISETP.GE.AND P0, PT, R4, RZ, PT ;  /* 0x000000ff0400720c */ /* 0x000fc60003f06270 */
[----:B------:R-:W-:Y:S02]  /*5dc0*/  IMAD.MOV R19, RZ, RZ, -R19 ;  /* 0x000000ffff137224 */ /* 0x000fe400078e0a13 */
[----:B------:R-:W-:Y:S01]  /*5dd0*/  @!P6 IMAD.IADD R7, R7, 0x1, -R8 ;  /* 0x000000010707e824 */ /* 0x000fe200078e0a08 */
[----:B------:R-:W-:Y:S01]  /*5de0*/  ISETP.GT.U32.AND P6, PT, R8, R10, PT ;  /* 0x0000000a0800720c */ /* 0x000fe20003fc4070 */
[----:B------:R-:W-:Y:S02]  /*5df0*/  IMAD.MOV R5, RZ, RZ, -R5 ;  /* 0x000000ffff057224 */ /* 0x000fe400078e0a05 */
[----:B------:R-:W-:-:S04]  /*5e00*/  IMAD.HI.U32 R6, R9, R3, RZ ;  /* 0x0000000309067227 */ /* 0x000fc800078e00ff */
[C---:B------:R-:W-:Y:S02]  /*5e10*/  IMAD R4, R8.reuse, R19, R18 ;  /* 0x0000001308047224 */ /* 0x040fe400078e0212 */
[----:B------:R-:W-:Y:S02]  /*5e20*/  IMAD R2, R8, R5, R2 ;  /* 0x0000000508027224 */ /* 0x000fe400078e0202 */
[----:B------:R-:W-:Y:S02]  /*5e30*/  IMAD.MOV R6, RZ, RZ, -R6 ;  /* 0x000000ffff067224 */ /* 0x000fe400078e0a06 */
[----:B------:R-:W-:Y:S02]  /*5e40*/  VIADD R5, R0, 0x66 ;  /* 0x0000006600057836 */ /* 0x000fe40000000000 */
[----:B------:R-:W-:Y:S02]  /*5e50*/  IMAD.MOV.U32 R21, RZ, RZ, R16 ;  /* 0x000000ffff157224 */ /* 0x000fe400078e0010 */
[----:B------:R-:W-:Y:S01]  /*5e60*/  @!P4 IMAD.MOV R17, RZ, RZ, -R17 ;  /* 0x000000ffff11c224 */ /* 0x000fe200078e0a11 */
[C---:B------:R-:W-:Y:S01]  /*5e70*/  ISETP.GT.U32.AND P4, PT, R8.reuse, R4, PT ;  /* 0x000000040800720c */ /* 0x040fe20003f84070 */
[C---:B------:R-:W-:Y:S01]  /*5e80*/  IMAD R3, R8.reuse, R6, R3 ;  /* 0x0000000608037224 */ /* 0x040fe200078e0203 */
[----:B------:R-:W-:Y:S01]  /*5e90*/  IABS R18, R5 ;  /* 0x0000000500127213 */ /* 0x000fe20000000000 */
[----:B------:R-:W-:Y:S01]  /*5ea0*/  @!P1 IMAD.MOV R21, RZ, RZ, -R21 ;  /* 0x000000ffff159224 */ /* 0x000fe200078e0a15 */
[C---:B------:R-:W-:Y:S01]  /*5eb0*/  ISETP.GT.U32.AND P1, PT, R8.reuse, R7, PT ;  /* 0x000000070800720c */ /* 0x040fe20003f24070 */
[----:B------:R-:W-:Y:S01]  /*5ec0*/  @!P2 IMAD.MOV R15, RZ, RZ, -R15 ;  /* 0x000000ffff0fa224 */ /* 0x000fe200078e0a0f */
[----:B------:R-:W-:Y:S01]  /*5ed0*/  ISETP.GT.U32.AND P2, PT, R8, R2, PT ;  /* 0x000000020800720c */ /* 0x000fe20003f44070 */
[----:B------:R-:W-:Y:S01]  /*5ee0*/  @!P6 IMAD.IADD R10, R10, 0x1, -R8 ;  /* 0x000000010a0ae824 */ /* 0x000fe200078e0a08 */
[----:B------:R0:W-:Y:S01]  /*5ef0*/  STL [R1+0x800], R17 ;  /* 0x0008001101007387 */ /* 0x0001e20000100800 */
[----:B------:R-:W-:Y:S01]  /*5f00*/  ISETP.GT.U32.AND P6, PT, R8, R3, PT ;  /* 0x000000030800720c */ /* 0x000fe20003fc4070 */
[----:B------:R-:W-:-:S02]  /*5f10*/  VIADD R6, R0, 0x67 ;  /* 0x0000006700067836 */ /* 0x000fc40000000000 */
[----:B------:R-:W-:Y:S01]  /*5f20*/  IMAD.MOV.U32 R16, RZ, RZ, R18 ;  /* 0x000000ffff107224 */ /* 0x000fe200078e0012 */
[----:B------:R-:W-:Y:S01]  /*5f30*/  STL [R1+0x7fc], R21 ;  /* 0x0007fc1501007387 */ /* 0x000fe20000100800 */
[----:B------:R-:W-:Y:S02]  /*5f40*/  IMAD.MOV.U32 R18, RZ, RZ, R14 ;  /* 0x000000ffff127224 */ /* 0x000fe400078e000e */
[----:B------:R-:W-:Y:S01]  /*5f50*/  IMAD.HI.U32 R14, R9, R16, RZ ;  /* 0x00000010090e7227 */ /* 0x000fe200078e00ff */
[----:B------:R1:W-:Y:S01]  /*5f60*/  STL [R1+0x7f8], R15 ;  /* 0x0007f80f01007387 */ /* 0x0003e20000100800 */
[----:B0-----:R-:W-:Y:S02]  /*5f70*/  IABS R17, R6 ;  /* 0x0000000600117213 */ /* 0x001fe40000000000 */
[----:B------:R-:W-:Y:S01]  /*5f80*/  @!P4 IMAD.IADD R4, R4, 0x1, -R8 ;  /* 0x000000010404c824 */ /* 0x000fe200078e0a08 */
[----:B------:R-:W-:Y:S01]  /*5f90*/  ISETP.GE.AND P4, PT, R12, RZ, PT ;  /* 0x000000ff0c00720c */ /* 0x000fe20003f86270 */
[----:B------:R-:W-:Y:S01]  /*5fa0*/  @!P5 IMAD.MOV R18, RZ, RZ, -R18 ;  /* 0x000000ffff12d224 */ /* 0x000fe200078e0a12 */
[----:B------:R-:W-:Y:S01]  /*5fb0*/  ISETP.GE.AND P5, PT, R13, RZ, PT ;  /* 0x000000ff0d00720c */ /* 0x000fe20003fa6270 */
[----:B------:R-:W-:-:S02]  /*5fc0*/  IMAD.MOV R14, RZ, RZ, -R14 ;  /* 0x000000ffff0e7224 */ /* 0x000fc400078e0a0e */
[----:B------:R-:W-:Y:S01]  /*5fd0*/  @!P1 IMAD.IADD R7, R7, 0x1, -R8 ;  /* 0x0000000107079824 */ /* 0x000fe200078e0a08 */
[----:B------:R-:W-:Y:S01]  /*5fe0*/  STL [R1+0xf8], R18 ;  /* 0x0000f81201007387 */ /* 0x000fe20000100800 */
[----:B-1----:R-:W-:Y:S01]  /*5ff0*/  IMAD.MOV.U32 R15, RZ, RZ, R10 ;  /* 0x000000ffff0f7224 */ /* 0x002fe200078e000a */
[----:B------:R-:W-:Y:S01]  /*6000*/  ISETP.GE.AND P1, PT, R11, RZ, PT ;  /* 0x000000ff0b00720c */ /* 0x000fe20003f26270 */
[----:B------:R-:W-:Y:S01]  /*6010*/  @!P2 IMAD.IADD R2, R2, 0x1, -R8 ;  /* 0x000000010202a824 */ /* 0x000fe200078e0a08 */
[C---:B------:R-:W-:Y:S01]  /*6020*/  ISETP.GT.U32.AND P2, PT, R8.reuse, R4, PT ;  /* 0x000000040800720c */ /* 0x040fe20003f44070 */
[----:B------:R-:W-:Y:S02]  /*6030*/  @!P3 IMAD.MOV R15, RZ, RZ, -R15 ;  /* 0x000000ffff0fb224 */ /* 0x000fe400078e0a0f */
[----:B------:R-:W-:Y:S02]  /*6040*/  IMAD.MOV.U32 R13, RZ, RZ, R17 ;  /* 0x000000ffff0d7224 */ /* 0x000fe400078e0011 */
[C---:B------:R-:W-:Y:S01]  /*6050*/  IMAD R12, R8.reuse, R14, R16 ;  /* 0x0000000e080c7224 */ /* 0x040fe200078e0210 */
[----:B------:R0:W-:Y:S01]  /*6060*/  STL [R1+0x114], R15 ;  /* 0x0001140f01007387 */ /* 0x0001e20000100800 */
[----:B------:R-:W-:Y:S01]  /*6070*/  @!P6 IMAD.IADD R3, R3, 0x1, -R8 ;  /* 0x000000010303e824 */ /* 0x000fe200078e0a08 */
[----:B------:R-:W-:Y:S01]  /*6080*/  ISETP.GT.U32.AND P6, PT, R8, R2, PT ;  /* 0x000000020800720c */ /* 0x000fe20003fc4070 */
[----:B------:R-:W-:-:S03]  /*6090*/  IMAD.HI.U32 R11, R9, R13, RZ ;  /* 0x0000000d090b7227 */ /* 0x000fc600078e00ff */
[----:B------:R-:W-:Y:S01]  /*60a0*/  ISETP.GT.U32.AND P3, PT, R8, R3, PT ;  /* 0x000000030800720c */ /* 0x000fe20003f64070 */
[----:B------:R-:W-:Y:S02]  /*60b0*/  IMAD.MOV R11, RZ, RZ, -R11 ;  /* 0x000000ffff0b7224 */ /* 0x000fe400078e0a0b */
[----:B------:R-:W-:Y:S02]  /*60c0*/  VIADD R14, R0, 0x68 ;  /* 0x00000068000e7836 */ /* 0x000fe40000000000 */
[----:B0-----:R-:W-:Y:S02]  /*60d0*/  IMAD.MOV.U32 R15, RZ, RZ, R7 ;  /* 0x000000ffff0f7224 */ /* 0x001fe400078e0007 */
[C---:B------:R-:W-:Y:S01]  /*60e0*/  IMAD R7, R8.reuse, R11, R13 ;  /* 0x0000000b08077224 */ /* 0x040fe200078e020d */
[----:B------:R-:W-:Y:S01]  /*60f0*/  IABS R13, R14 ;  /* 0x0000000e000d7213 */ /* 0x000fe20000000000 */
[----:B------:R-:W-:Y:S01]  /*6100*/  @!P0 IMAD.MOV R15, RZ, RZ, -R15 ;  /* 0x000000ffff0f8224 */ /* 0x000fe200078e0a0f */
[----:B------:R-:W-:Y:S01]  /*6110*/  ISETP.GT.U32.AND P0, PT, R8, R12, PT ;  /* 0x0000000c0800720c */ /* 0x000fe20003f04070 */
[--C-:B------:R-:W-:Y:S01]  /*6120*/  @!P2 IMAD.IADD R4, R4, 0x1, -R8.reuse ;  /* 0x000000010404a824 */ /* 0x100fe200078e0a08 */
[----:B------:R-:W-:Y:S01]  /*6130*/  ISETP.GE.AND P2, PT, R5, RZ, PT ;  /* 0x000000ff0500720c */ /* 0x000fe20003f46270 */
[----:B------:R-:W-:Y:S01]  /*6140*/  @!P6 IMAD.IADD R2, R2, 0x1, -R8 ;  /* 0x000000010202e824 */ /* 0x000fe200078e0a08 */
[----:B------:R-:W-:Y:S01]  /*6150*/  ISETP.GT.U32.AND P6, PT, R8, R7, PT ;  /* 0x000000070800720c */ /* 0x000fe20003fc4070 */
[----:B------:R-:W-:Y:S01]  /*6160*/  IMAD.MOV.U32 R17, RZ, RZ, R4 ;  /* 0x000000ffff117224 */ /* 0x000fe200078e0004 */
[----:B------:R0:W-:Y:S01]  /*6170*/  STL [R1+0x7f4], R15 ;  /* 0x0007f40f01007387 */ /* 0x0001e20000100800 */
[----:B------:R-:W-:-:S02]  /*6180*/  VIADD R10, R0, 0x69 ;  /* 0x00000069000a7836 */ /* 0x000fc40000000000 */
[----:B------:R-:W-:-:S03]  /*6190*/  IMAD.HI.U32 R16, R9, R13, RZ ;  /* 0x0000000d09107227 */ /* 0x000fc600078e00ff */
[----:B------:R-:W-:Y:S01]  /*61a0*/  IABS R11, R10 ;  /* 0x0000000a000b7213 */ /* 0x000fe20000000000 */
[--C-:B------:R-:W-:Y:S01]  /*61b0*/  @!P0 IMAD.IADD R12, R12, 0x1, -R8.reuse ;  /* 0x000000010c0c8824 */ /* 0x100fe200078e0a08 */
[----:B------:R-:W-:Y:S01]  /*61c0*/  ISETP.GE.AND P0, PT, R14, RZ, PT ;  /* 0x000000ff0e00720c */ /* 0x000fe20003f06270 */
[----:B------:R-:W-:Y:S02]  /*61d0*/  @!P5 IMAD.MOV R17, RZ, RZ, -R17 ;  /* 0x000000ffff11d224 */ /* 0x000fe400078e0a11 */
[----:B------:R-:W-:Y:S01]  /*61e0*/  @!P3 IMAD.IADD R3, R3, 0x1, -R8 ;  /* 0x000000010303b824 */ /* 0x000fe200078e0a08 */
[----:B------:R-:W-:Y:S01]  /*61f0*/  ISETP.GE.AND P3, PT, R6, RZ, PT ;  /* 0x000000ff0600720c */ /* 0x000fe20003f66270 */
[----:B------:R-:W-:Y:S01]  /*6200*/  IMAD.MOV R16, RZ, RZ, -R16 ;  /* 0x000000ffff107224 */ /* 0x000fe200078e0a10 */
[----:B------:R-:W-:Y:S01]  /*6210*/  ISETP.GT.U32.AND P5, PT, R8, R12, PT ;  /* 0x0000000c0800720c */ /* 0x000fe20003fa4070 */
[----:B------:R-:W-:Y:S01]  /*6220*/  VIADD R6, R0, 0x6a ;  /* 0x0000006a00067836 */ /* 0x000fe20000000000 */
[----:B------:R1:W-:Y:S01]  /*6230*/  STL [R1+0x7d8], R17 ;  /* 0x0007d81101007387 */ /* 0x0003e20000100800 */
[----:B------:R-:W-:-:S02]  /*6240*/  IMAD R4, R8, R16, R13 ;  /* 0x0000001008047224 */ /* 0x000fc400078e020d */
[----:B0-----:R-:W-:Y:S01]  /*6250*/  IMAD.HI.U32 R15, R9, R11, RZ ;  /* 0x0000000b090f7227 */ /* 0x001fe200078e00ff */
[----:B------:R-:W-:-:S03]  /*6260*/  IABS R5, R6 ;  /* 0x0000000600057213 */ /* 0x000fc60000000000 */
[----:B------:R-:W-:Y:S02]  /*6270*/  @!P6 IMAD.IADD R7, R7, 0x1, -R8 ;  /* 0x000000010707e824 */ /* 0x000fe400078e0a08 */
[----:B------:R-:W-:Y:S02]  /*6280*/  IMAD.MOV R14, RZ, RZ, -R15 ;  /* 0x000000ffff0e7224 */ /* 0x000fe400078e0a0f */
[----:B-1----:R-:W-:Y:S01]  /*6290*/  IMAD.MOV.U32 R17, RZ, RZ, R2 ;  /* 0x000000ffff117224 */ /* 0x002fe200078e0002 */
[C---:B------:R-:W-:Y:S01]  /*62a0*/  ISETP.GT.U32.AND P6, PT, R8.reuse, R7, PT ;  /* 0x000000070800720c */ /* 0x040fe20003fc4070 */
[----:B------:R-:W-:Y:S02]  /*62b0*/  IMAD.MOV.U32 R15, RZ, RZ, R3 ;  /* 0x000000ffff0f7224 */ /* 0x000fe400078e0003 */
[----:B------:R-:W-:Y:S01]  /*62c0*/  @!P1 IMAD.MOV R17, RZ, RZ, -R17 ;  /* 0x000000ffff119224 */ /* 0x000fe200078e0a11 */
[----:B------:R-:W-:Y:S01]  /*62d0*/  ISETP.GT.U32.AND P1, PT, R8, R4, PT ;  /* 0x000000040800720c */ /* 0x000fe20003f24070 */
[----:B------:R-:W-:-:S03]  /*62e0*/  IMAD.HI.U32 R3, R9, R5, RZ ;  /* 0x0000000509037227 */ /* 0x000fc600078e00ff */
[----:B------:R-:W-:Y:S01]  /*62f0*/  STL [R1+0x7e0], R17 ;  /* 0x0007e01101007387 */ /* 0x000fe20000100800 */
[----:B------:R-:W-:Y:S02]  /*6300*/  IMAD.MOV R3, RZ, RZ, -R3 ;  /* 0x000000ffff037224 */ /* 0x000fe400078e0a03 */
[----:B------:R-:W-:Y:S02]  /*6310*/  @!P5 IMAD.IADD R12, R12, 0x1, -R8 ;  /* 0x000000010c0cd824 */ /* 0x000fe400078e0a08 */
[C---:B------:R-:W-:Y:S02]  /*6320*/  IMAD R2, R8.reuse, R14, R11 ;  /* 0x0000000e08027224 */ /* 0x040fe400078e020b */
[C---:B------:R-:W-:Y:S02]  /*6330*/  IMAD R3, R8.reuse, R3, R5 ;  /* 0x0000000308037224 */ /* 0x040fe400078e0205 */
[----:B------:R-:W-:Y:S01]  /*6340*/  IMAD.MOV.U32 R14, RZ, RZ, R12 ;  /* 0x000000ffff0e7224 */ /* 0x000fe200078e000c */
[----:B------:R-:W-:Y:S01]  /*6350*/  ISETP.GT.U32.AND P5, PT, R8, R2, PT ;  /* 0x000000020800720c */ /* 0x000fe20003fa4070 */
[----:B------:R-:W-:-:S02]  /*6360*/  @!P1 IMAD.IADD R4, R4, 0x1, -R8 ;  /* 0x0000000104049824 */ /* 0x000fc400078e0a08 */
[----:B------:R-:W-:Y:S01]  /*6370*/  @!P2 IMAD.MOV R14, RZ, RZ, -R14 ;  /* 0x000000ffff0ea224 */ /* 0x000fe200078e0a0e */
[----:B------:R-:W-:Y:S01]  /*6380*/  ISETP.GT.U32.AND P2, PT, R8, R3, PT ;  /* 0x000000030800720c */ /* 0x000fe20003f44070 */
[--C-:B------:R-:W-:Y:S01]  /*6390*/  @!P6 IMAD.IADD R7, R7, 0x1, -R8.reuse ;  /* 0x000000010707e824 */ /* 0x100fe200078e0a08 */
[----:B------:R-:W-:Y:S01]  /*63a0*/  ISETP.GE.AND P6, PT, R6, RZ, PT ;  /* 0x000000ff0600720c */ /* 0x000fe20003fc6270 */
[----:B------:R-:W-:Y:S01]  /*63b0*/  VIADD R6, R0, 0x6b ;  /* 0x0000006b00067836 */ /* 0x000fe20000000000 */
[----:B------:R-:W-:Y:S01]  /*63c0*/  ISETP.GT.U32.AND P1, PT, R8, R4, PT ;  /* 0x000000040800720c */ /* 0x000fe20003f24070 */
[----:B------:R-:W-:Y:S02]  /*63d0*/  VIADD R11, R0, 0x6c ;  /* 0x0000006c000b7836 */ /* 0x000fe40000000000 */
[----:B------:R-:W-:Y:S01]  /*63e0*/  @!P4 IMAD.MOV R15, RZ, RZ, -R15 ;  /* 0x000000ffff0fc224 */ /* 0x000fe200078e0a0f */
[----:B------:R-:W-:Y:S01]  /*63f0*/  IABS R21, R6 ;  /* 0x0000000600157213 */ /* 0x000fe20000000000 */
[----:B------:R-:W-:Y:S01]  /*6400*/  @!P5 IMAD.IADD R2, R2, 0x1, -R8 ;  /* 0x000000010202d824 */ /* 0x000fe200078e0a08 */
[----:B------:R-:W-:Y:S01]  /*6410*/  IABS R19, R11 ;  /* 0x0000000b00137213 */ /* 0x000fe20000000000 */
[----:B------:R-:W-:Y:S01]  /*6420*/  IMAD.MOV.U32 R13, RZ, RZ, R7 ;  /* 0x000000ffff0d7224 */ /* 0x000fe200078e0007 */
[----:B------:R-:W-:Y:S01]  /*6430*/  STL [R1+0x7e4], R15 ;  /* 0x0007e40f01007387 */ /* 0x000fe20000100800 */
[----:B------:R-:W-:Y:S01]  /*6440*/  IMAD.HI.U32 R12, R9, R21, RZ ;  /* 0x00000015090c7227 */ /* 0x000fe200078e00ff */
[----:B------:R-:W-:-:S02]  /*6450*/  ISETP.GE.AND P4, PT, R10, RZ, PT ;  /* 0x000000ff0a00720c */ /* 0x000fc40003f86270 */
[----:B------:R0:W-:Y:S01]  /*6460*/  STL [R1+0x7e8], R14 ;  /* 0x0007e80e01007387 */ /* 0x0001e20000100800 */
[--C-:B------:R-:W-:Y:S01]  /*6470*/  @!P2 IMAD.IADD R3, R3, 0x1, -R8.reuse ;  /* 0x000000010303a824 */ /* 0x100fe200078e0a08 */
[----:B------:R-:W-:Y:S01]  /*6480*/  ISETP.GT.U32.AND P5, PT, R8, R2, PT ;  /* 0x000000020800720c */ /* 0x000fe20003fa4070 */
[----:B------:R-:W-:Y:S01]  /*6490*/  @!P1 IMAD.IADD R4, R4, 0x1, -R8 ;  /* 0x0000000104049824 */ /* 0x000fe200078e0a08 */
[----:B------:R-:W-:Y:S01]  /*64a0*/  ISETP.GE.AND P1, PT, R11, RZ, PT ;  /* 0x000000ff0b00720c */ /* 0x000fe20003f26270 */
[----:B------:R-:W-:Y:S01]  /*64b0*/  IMAD.MOV R11, RZ, RZ, -R12 ;  /* 0x000000ffff0b7224 */ /* 0x000fe200078e0a0c */
[----:B------:R-:W-:Y:S01]  /*64c0*/  ISETP.GT.U32.AND P2, PT, R8, R3, PT ;  /* 0x000000030800720c */ /* 0x000fe20003f44070 */
[----:B------:R-:W-:-:S04]  /*64d0*/  IMAD.HI.U32 R7, R9, R19, RZ ;  /* 0x0000001309077227 */ /* 0x000fc800078e00ff */
[----:B------:R-:W-:Y:S02]  /*64e0*/  IMAD R21, R8, R11, R21 ;  /* 0x0000000b08157224 */ /* 0x000fe400078e0215 */
[----:B0-----:R-:W-:Y:S02]  /*64f0*/  IMAD.MOV.U32 R14, RZ, RZ, R4 ;  /* 0x000000ffff0e7224 */ /* 0x001fe400078e0004 */
[----:B------:R-:W-:Y:S02]  /*6500*/  VIADD R10, R0, 0x6d ;  /* 0x0000006d000a7836 */ /* 0x000fe40000000000 */
[----:B------:R-:W-:Y:S02]  /*6510*/  IMAD.MOV R7, RZ, RZ, -R7 ;  /* 0x000000ffff077224 */ /* 0x000fe400078e0a07 */
[----:B------:R-:W-:Y:S01]  /*6520*/  @!P0 IMAD.MOV R14, RZ, RZ, -R14 ;  /* 0x000000ffff0e8224 */ /* 0x000fe200078e0a0e */
[C---:B------:R-:W-:Y:S01]  /*6530*/  ISETP.GT.U32.AND P0, PT, R8.reuse, R21, PT ;  /* 0x000000150800720c */ /* 0x040fe20003f04070 */
[----:B------:R-:W-:Y:S01]  /*6540*/  IMAD R19, R8, R7, R19 ;  /* 0x0000000708137224 */ /* 0x000fe200078e0213 */
[----:B------:R-:W-:Y:S01]  /*6550*/  IABS R5, R10 ;  /* 0x0000000a00057213 */ /* 0x000fe20000000000 */
[----:B------:R-:W-:Y:S01]  /*6560*/  @!P3 IMAD.MOV R13, RZ, RZ, -R13 ;  /* 0x000000ffff0db224 */ /* 0x000fe200078e0a0d */
[----:B------:R-:W-:Y:S01]  /*6570*/  ISETP.GE.AND P3, PT, R6, RZ, PT ;  /* 0x000000ff0600720c */ /* 0x000fe20003f66270 */
[----:B------:R-:W-:Y:S01]  /*6580*/  @!P2 IMAD.IADD R3, R3, 0x1, -R8 ;  /* 0x000000010303a824 */ /* 0x000fe200078e0a08 */
[----:B------:R-:W-:Y:S01]  /*6590*/  ISETP.GT.U32.AND P2, PT, R8, R19, PT ;  /* 0x000000130800720c */ /* 0x000fe20003f44070 */
[----:B------:R-:W-:Y:S01]  /*65a0*/  IMAD.HI.U32 R6, R9, R5, RZ ;  /* 0x0000000509067227 */ /* 0x000fe200078e00ff */
[----:B------:R0:W-:Y:S03]  /*65b0*/  STL [R1+0x7ec], R13 ;  /* 0x0007ec0d01007387 */ /* 0x0001e60000100800 */
[----:B------:R-:W-:Y:S01]  /*65c0*/  IMAD.MOV R6, RZ, RZ, -R6 ;  /* 0x000000ffff067224 */ /* 0x000fe200078e0a06 */
[----:B------:R1:W-:Y:S01]  /*65d0*/  STL [R1+0x1d8], R14 ;  /* 0x0001d80e01007387 */ /* 0x0003e20000100800 */
[--C-:B------:R-:W-:Y:S01]  /*65e0*/  @!P5 IMAD.IADD R2, R2, 0x1, -R8.reuse ;  /* 0x000000010202d824 */ /* 0x100fe200078e0a08 */
[----:B------:R-:W-:Y:S01]  /*65f0*/  ISETP.GE.AND P5, PT, R10, RZ, PT ;  /* 0x000000ff0a00720c */ /* 0x000fe20003fa6270 */
[----:B------:R-:W-:-:S02]  /*6600*/  @!P0 IMAD.IADD R21, R21, 0x1, -R8 ;  /* 0x0000000115158824 */ /* 0x000fc400078e0a08 */
[----:B------:R-:W-:Y:S02]  /*6610*/  IMAD R5, R8, R6, R5 ;  /* 0x0000000608057224 */ /* 0x000fe400078e0205 */
[----:B------:R-:W-:Y:S01]  /*6620*/  VIADD R11, R0, 0x6e ;  /* 0x0000006e000b7836 */ /* 0x000fe20000000000 */
[----:B------:R-:W-:Y:S01]  /*6630*/  ISETP.GT.U32.AND P0, PT, R8, R21, PT ;  /* 0x000000150800720c */ /* 0x000fe20003f04070 */
[----:B0-----:R-:W-:Y:S02]  /*6640*/  IMAD.MOV.U32 R13, RZ, RZ, R2 ;  /* 0x000000ffff0d7224 */ /* 0x001fe400078e0002 */
[C---:B------:R-:W-:Y:S02]  /*6650*/  VIADD R6, R0.reuse, 0x6f ;  /* 0x0000006f00067836 */ /* 0x040fe40000000000 */
[----:B------:R-:W-:Y:S01]  /*6660*/  @!P4 IMAD.MOV R13, RZ, RZ, -R13 ;  /* 0x000000ffff0dc224 */ /* 0x000fe200078e0a0d */
[----:B------:R-:W-:Y:S01]  /*6670*/  ISETP.GE.AND P4, PT, R11, RZ, PT ;  /* 0x000000ff0b00720c */ /* 0x000fe20003f86270 */
[----:B------:R-:W-:Y:S01]  /*6680*/  @!P2 IMAD.IADD R19, R19, 0x1, -R8 ;  /* 0x000000011313a824 */ /* 0x000fe200078e0a08 */
[----:B------:R-:W-:Y:S01]  /*6690*/  IABS R11, R11 ;  /* 0x0000000b000b7213 */ /* 0x000fe20000000000 */
[----:B------:R-:W-:Y:S01]  /*66a0*/  IMAD.MOV.U32 R16, RZ, RZ, R3 ;  /* 0x000000ffff107224 */ /* 0x000fe200078e0003 */
[----:B------:R-:W-:Y:S01]  /*66b0*/  IABS R7, R6 ;  /* 0x0000000600077213 */ /* 0x000fe20000000000 */
[----:B------:R-:W-:Y:S01]  /*66c0*/  VIADD R17, R0, 0x70 ;  /* 0x0000007000117836 */ /* 0x000fe20000000000 */
[C---:B------:R-:W-:Y:S01]  /*66d0*/  ISETP.GT.U32.AND P2, PT, R8.reuse, R19, PT ;  /* 0x000000130800720c */ /* 0x040fe20003f44070 */
[----:B------:R-:W-:Y:S01]  /*66e0*/  @!P6 IMAD.MOV R16, RZ, RZ, -R16 ;  /* 0x000000ffff10e224 */ /* 0x000fe200078e0a10 */
[----:B------:R-:W-:Y:S01]  /*66f0*/  ISETP.GT.U32.AND P6, PT, R8, R5, PT ;  /* 0x000000050800720c */ /* 0x000fe20003fc4070 */
[C---:B------:R-:W-:Y:S01]  /*6700*/  IMAD.HI.U32 R12, R9.reuse, R11, RZ ;  /* 0x0000000b090c7227 */ /* 0x040fe200078e00ff */
[----:B------:R-:W-:Y:S01]  /*6710*/  IABS R15, R17 ;  /* 0x00000011000f7213 */ /* 0x000fe20000000000 */
[----:B------:R0:W-:Y:S02]  /*6720*/  STL [R1+0x1e4], R13 ;  /* 0x0001e40d01007387 */ /* 0x0001e40000100800 */
[----:B------:R-:W-:-:S02]  /*6730*/  IMAD.HI.U32 R10, R9, R7, RZ ;  /* 0x00000007090a7227 */ /* 0x000fc400078e00ff */
[----:B------:R2:W-:Y:S02]  /*6740*/  STL [R1+0x7dc], R16 ;  /* 0x0007dc1001007387 */ /* 0x0005e40000100800 */
[----:B------:R-:W-:Y:S02]  /*6750*/  IMAD.MOV R12, RZ, RZ, -R12 ;  /* 0x000000ffff0c7224 */ /* 0x000fe400078e0a0c */
[----:B------:R-:W-:Y:S02]  /*6760*/  IMAD.MOV R10, RZ, RZ, -R10 ;  /* 0x000000ffff0a7224 */ /* 0x000fe400078e0a0a */
[----:B------:R-:W-:Y:S01]  /*6770*/  @!P0 IMAD.IADD R21, R21, 0x1, -R8 ;  /* 0x0000000115158824 */ /* 0x000fe200078e0a08 */
[----:B------:R-:W-:Y:S01]  /*6780*/  ISETP.GE.AND P0, PT, R6, RZ, PT ;  /* 0x000000ff0600720c */ /* 0x000fe20003f06270 */
[----:B-1----:R-:W-:Y:S02]  /*6790*/  VIADD R14, R0, 0x71 ;  /* 0x00000071000e7836 */ /* 0x002fe40000000000 */
[----:B------:R-:W-:-:S02]  /*67a0*/  IMAD R6, R8, R12, R11 ;  /* 0x0000000c08067224 */ /* 0x000fc400078e020b */
[C---:B------:R-:W-:Y:S01]  /*67b0*/  IMAD R7, R8.reuse, R10, R7 ;  /* 0x0000000a08077224 */ /* 0x040fe200078e0207 */
[----:B------:R-:W-:Y:S01]  /*67c0*/  IABS R4, R14 ;  /* 0x0000000e00047213 */ /* 0x000fe20000000000 */
[--C-:B------:R-:W-:Y:S01]  /*67d0*/  @!P2 IMAD.IADD R19, R19, 0x1, -R8.reuse ;  /* 0x000000011313a824 */ /* 0x100fe200078e0a08 */
[C---:B------:R-:W-:Y:S01]  /*67e0*/  ISETP.GT.U32.AND P2, PT, R8.reuse, R6, PT ;  /* 0x000000060800720c */ /* 0x040fe20003f44070 */
[----:B------:R-:W-:Y:S01]  /*67f0*/  @!P6 IMAD.IADD R5, R5, 0x1, -R8 ;  /* 0x000000010505e824 */ /* 0x000fe200078e0a08 */
[----:B------:R-:W-:Y:S01]  /*6800*/  ISETP.GT.U32.AND P6, PT, R8, R7, PT ;  /* 0x000000070800720c */ /* 0x000fe20003fc4070 */
[----:B0-----:R-:W-:-:S04]  /*6810*/  IMAD.HI.U32 R13, R9, R15, RZ ;  /* 0x0000000f090d7227 */ /* 0x001fc800078e00ff */
[----:B------:R-:W-:-:S04]  /*6820*/  IMAD.HI.U32 R2, R9, R4, RZ ;  /* 0x0000000409027227 */ /* 0x000fc800078e00ff */
[----:B------:R-:W-:Y:S02]  /*6830*/  IMAD.MOV R3, RZ, RZ, -R13 ;  /* 0x000000ffff037224 */ /* 0x000fe400078e0a0d */
[----:B------:R-:W-:Y:S02]  /*6840*/  IMAD.MOV R2, RZ, RZ, -R2 ;  /* 0x000000ffff027224 */ /* 0x000fe400078e0a02 */
[C---:B------:R-:W-:Y:S02]  /*6850*/  VIADD R12, R0.reuse, 0x72 ;  /* 0x00000072000c7836 */ /* 0x040fe40000000000 */
[----:B------:R-:W-:Y:S02]  /*6860*/  VIADD R13, R0, 0x73 ;  /* 0x00000073000d7836 */ /* 0x000fe40000000000 */
[C---:B------:R-:W-:Y:S01]  /*6870*/  IMAD R15, R8.reuse, R3, R15 ;  /* 0x00000003080f7224 */ /* 0x040fe200078e020f */
[----:B------:R-:W-:Y:S01]  /*6880*/  IABS R3, R12 ;  /* 0x0000000c00037213 */ /* 0x000fe20000000000 */
[----:B------:R-:W-:Y:S01]  /*6890*/  IMAD R4, R8, R2, R4 ;  /* 0x0000000208047224 */ /* 0x000fe200078e0204 */
[----:B------:R-:W-:Y:S01]  /*68a0*/  IABS R2, R13 ;  /* 0x0000000d00027213 */ /* 0x000fe20000000000 */
[----:B------:R-:W-:Y:S01]  /*68b0*/  @!P2 IMAD.IADD R6, R6, 0x1, -R8 ;  /* 0x000000010606a824 */ /* 0x000fe200078e0a08 */
[----:B------:R-:W-:Y:S01]  /*68c0*/  ISETP.GT.U32.AND P2, PT, R8, R5, PT ;  /* 0x000000050800720c */ /* 0x000fe20003f44070 */
[----:B------:R-:W-:-:S02]  /*68d0*/  IMAD.MOV.U32 R23, RZ, RZ, R21 ;  /* 0x000000ffff177224 */ /* 0x000fc400078e0015 */
[----:B------:R-:W-:Y:S02]  /*68e0*/  @!P6 IMAD.IADD R7, R7, 0x1, -R8 ;  /* 0x000000010707e824 */ /* 0x000fe400078e0a08 */
[----:B------:R-:W-:Y:S01]  /*68f0*/  @!P3 IMAD.MOV R23, RZ, RZ, -R23 ;  /* 0x000000ffff17b224 */ /* 0x000fe200078e0a17 */
[C---:B------:R-:W-:Y:S01]  /*6900*/  ISETP.GT.U32.AND P3, PT, R8.reuse, R6, PT ;  /* 0x000000060800720c */ /* 0x040fe20003f64070 */
[C---:B------:R-:W-:Y:S01]  /*6910*/  IMAD.HI.U32 R21, R9.reuse, R3, RZ ;  /* 0x0000000309157227 */ /* 0x040fe200078e00ff */
[----:B------:R-:W-:Y:S02]  /*6920*/  ISETP.GT.U32.AND P6, PT, R8, R7, PT ;  /* 0x000000070800720c */ /* 0x000fe40003fc4070 */
[----:B------:R-:W-:Y:S01]  /*6930*/  STL [R1+0x7d4], R23 ;  /* 0x0007d41701007387 */ /* 0x000fe20000100800 */
[----:B------:R-:W-:-:S04]  /*6940*/  IMAD.HI.U32 R22, R9, R2, RZ ;  /* 0x0000000209167227 */ /* 0x000fc800078e00ff */
[----:B------:R-:W-:Y:S02]  /*6950*/  IMAD.MOV R21, RZ, RZ, -R21 ;  /* 0x000000ffff157224 */ /* 0x000fe400078e0a15 */
[----:B------:R-:W-:Y:S02]  /*6960*/  IMAD.MOV R22, RZ, RZ, -R22 ;  /* 0x000000ffff167224 */ /* 0x000fe400078e0a16 */
[----:B------:R-:W-:Y:S01]  /*6970*/  @!P1 IMAD.MOV R19, RZ, RZ, -R19 ;  /* 0x000000ffff139224 */ /* 0x000fe200078e0a13 */
[C---:B------:R-:W-:Y:S01]  /*6980*/  ISETP.GT.U32.AND P1, PT, R8.reuse, R15, PT ;  /* 0x0000000f0800720c */ /* 0x040fe20003f24070 */
[----:B------:R-:W-:Y:S01]  /*6990*/  @!P2 IMAD.IADD R5, R5, 0x1, -R8 ;  /* 0x000000010505a824 */ /* 0x000fe200078e0a08 */
[C---:B------:R-:W-:Y:S01]  /*69a0*/  ISETP.GT.U32.AND P2, PT, R8.reuse, R4, PT ;  /* 0x000000040800720c */ /* 0x040fe20003f44070 */
[C---:B------:R-:W-:Y:S01]  /*69b0*/  IMAD R3, R8.reuse, R21, R3 ;  /* 0x0000001508037224 */ /* 0x040fe200078e0203 */
[----:B------:R0:W-:Y:S01]  /*69c0*/  STL [R1+0x7d0], R19 ;  /* 0x0007d01301007387 */ /* 0x0001e20000100800 */
[----:B------:R-:W-:-:S02]  /*69d0*/  IMAD R2, R8, R22, R2 ;  /* 0x0000001608027224 */ /* 0x000fc400078e0202 */
[--C-:B------:R-:W-:Y:S01]  /*69e0*/  @!P3 IMAD.IADD R6, R6, 0x1, -R8.reuse ;  /* 0x000000010606b824 */ /* 0x100fe200078e0a08 */
[C---:B------:R-:W-:Y:S01]  /*69f0*/  ISETP.GT.U32.AND P3, PT, R8.reuse, R3, PT ;  /* 0x000000030800720c */ /* 0x040fe20003f64070 */
[--C-:B------:R-:W-:Y:S01]  /*6a00*/  @!P6 IMAD.IADD R7, R7, 0x1, -R8.reuse ;  /* 0x000000010707e824 */ /* 0x100fe200078e0a08 */
[----:B------:R-:W-:Y:S01]  /*6a10*/  ISETP.GT.U32.AND P6, PT, R8, R2, PT ;  /* 0x000000020800720c */ /* 0x000fe20003fc4070 */
[C---:B------:R-:W-:Y:S02]  /*6a20*/  VIADD R10, R0.reuse, 0x74 ;  /* 0x00000074000a7836 */ /* 0x040fe40000000000 */
[----:B------:R-:W-:Y:S02]  /*6a30*/  VIADD R11, R0, 0x75 ;  /* 0x00000075000b7836 */ /* 0x000fe40000000000 */
[--C-:B------:R-:W-:Y:S01]  /*6a40*/  @!P1 IMAD.IADD R15, R15, 0x1, -R8.reuse ;  /* 0x000000010f0f9824 */ /* 0x100fe200078e0a08 */
[----:B------:R-:W-:Y:S01]  /*6a50*/  IABS R18, R10 ;  /* 0x0000000a00127213 */ /* 0x000fe20000000000 */
[----:B------:R-:W-:Y:S01]  /*6a60*/  @!P2 IMAD.IADD R4, R4, 0x1, -R8 ;  /* 0x000000010404a824 */ /* 0x000fe200078e0a08 */
[----:B--2---:R-:W-:Y:S01]  /*6a70*/  IABS R16, R11 ;  /* 0x0000000b00107213 */ /* 0x004fe20000000000 */
[----:B------:R-:W-:Y:S01]  /*6a80*/  IMAD.MOV.U32 R24, RZ, RZ, R5 ;  /* 0x000000ffff187224 */ /* 0x000fe200078e0005 */
[----:B------:R-:W-:Y:S01]  /*6a90*/  ISETP.GE.AND P2, PT, R14, RZ, PT ;  /* 0x000000ff0e00720c */ /* 0x000fe20003f46270 */
[----:B0-----:R-:W-:Y:S01]  /*6aa0*/  IMAD.HI.U32 R19, R9, R18, RZ ;  /* 0x0000001209137227 */ /* 0x001fe200078e00ff */
[----:B------:R-:W-:-:S03]  /*6ab0*/  ISETP.GE.AND P1, PT, R17, RZ, PT ;  /* 0x000000ff1100720c */ /* 0x000fc60003f26270 */
[----:B------:R-:W-:Y:S01]  /*6ac0*/  @!P3 IMAD.IADD R3, R3, 0x1, -R8 ;  /* 0x000000010303b824 */ /* 0x000fe200078e0a08 */
[----:B------:R-:W-:Y:S01]  /*6ad0*/  ISETP.GT.U32.AND P3, PT, R8, R15, PT ;  /* 0x0000000f0800720c */ /* 0x000fe20003f64070 */
[----:B------:R-:W-:Y:S02]  /*6ae0*/  IMAD.MOV.U32 R23, RZ, RZ, R6 ;  /* 0x000000ffff177224 */ /* 0x000fe400078e0006 */
[----:B------:R-:W-:Y:S01]  /*6af0*/  @!P6 IMAD.IADD R2, R2, 0x1, -R8 ;  /* 0x000000010202e824 */ /* 0x000fe200078e0a08 */
[----:B------:R-:W-:Y:S01]  /*6b00*/  ISETP.GT.U32.AND P6, PT, R8, R4, PT ;  /* 0x000000040800720c */ /* 0x000fe20003fc4070 */
[----:B------:R-:W-:-:S04]  /*6b10*/  IMAD.HI.U32 R21, R9, R16, RZ ;  /* 0x0000001009157227 */ /* 0x000fc800078e00ff */
[----:B------:R-:W-:Y:S02]  /*6b20*/  IMAD.MOV R19, RZ, RZ, -R19 ;  /* 0x000000ffff137224 */ /* 0x000fe400078e0a13 */
[----:B------:R-:W-:Y:S01]  /*6b30*/  @!P5 IMAD.MOV R24, RZ, RZ, -R24 ;  /* 0x000000ffff18d224 */ /* 0x000fe200078e0a18 */
[C---:B------:R-:W-:Y:S01]  /*6b40*/  ISETP.GT.U32.AND P5, PT, R8.reuse, R3, PT ;  /* 0x000000030800720c */ /* 0x040fe20003fa4070 */
[----:B------:R-:W-:Y:S01]  /*6b50*/  @!P4 IMAD.MOV R23, RZ, RZ, -R23 ;  /* 0x000000ffff17c224 */ /* 0x000fe200078e0a17 */
[----:B------:R-:W-:Y:S01]  /*6b60*/  ISETP.GT.U32.AND P4, PT, R8, R2, PT ;  /* 0x000000020800720c */ /* 0x000fe20003f84070 */
[----:B------:R-:W-:Y:S01]  /*6b70*/  IMAD.MOV R21, RZ, RZ, -R21 ;  /* 0x000000ffff157224 */ /* 0x000fe200078e0a15 */
[----:B------:R-:W-:Y:S01]  /*6b80*/  STL [R1+0x7c0], R24 ;  /* 0x0007c01801007387 */ /* 0x000fe20000100800 */
[----:B------:R-:W-:Y:S02]  /*6b90*/  VIADD R14, R0, 0x76 ;  /* 0x00000076000e7836 */ /* 0x000fe40000000000 */
[C---:B------:R-:W-:Y:S01]  /*6ba0*/  IMAD R18, R8.reuse, R19, R18 ;  /* 0x0000001308127224 */ /* 0x040fe200078e0212 */
[----:B------:R-:W-:Y:S01]  /*6bb0*/  STL [R1+0x7bc], R23 ;  /* 0x0007bc1701007387 */ /* 0x000fe20000100800 */
[----:B------:R-:W-:Y:S01]  /*6bc0*/  IMAD R16, R8, R21, R16 ;  /* 0x0000001508107224 */ /* 0x000fe200078e0210 */
[----:B------:R-:W-:Y:S01]  /*6bd0*/  IABS R6, R14 ;  /* 0x0000000e00067213 */ /* 0x000fe20000000000 */
[----:B------:R-:W-:-:S02]  /*6be0*/  VIADD R17, R0, 0x77 ;  /* 0x0000007700117836 */ /* 0x000fc40000000000 */
[----:B------:R-:W-:Y:S01]  /*6bf0*/  @!P0 IMAD.MOV R7, RZ, RZ, -R7 ;  /* 0x000000ffff078224 */ /* 0x000fe200078e0a07 */
[----:B------:R-:W-:Y:S01]  /*6c00*/  ISETP.GT.U32.AND P0, PT, R8, R18, PT ;  /* 0x000000120800720c */ /* 0x000fe20003f04070 */
[--C-:B------:R-:W-:Y:S01]  /*6c10*/  @!P3 IMAD.IADD R15, R15, 0x1, -R8.reuse ;  /* 0x000000010f0fb824 */ /* 0x100fe200078e0a08 */
[----:B------:R-:W-:Y:S01]  /*6c20*/  IABS R5, R17 ;  /* 0x0000001100057213 */ /* 0x000fe20000000000 */
[--C-:B------:R-:W-:Y:S01]  /*6c30*/  @!P6 IMAD.IADD R4, R4, 0x1, -R8.reuse ;  /* 0x000000010404e824 */ /* 0x100fe200078e0a08 */
[----:B------:R-:W-:Y:S01]  /*6c40*/  ISETP.GE.AND P3, PT, R12, RZ, PT ;  /* 0x000000ff0c00720c */ /* 0x000fe20003f66270 */
[----:B------:R-:W-:Y:S01]  /*6c50*/  IMAD.HI.U32 R12, R9, R6, RZ ;  /* 0x00000006090c7227 */ /* 0x000fe200078e00ff */
[----:B------:R-:W-:Y:S01]  /*6c60*/  ISETP.GT.U32.AND P6, PT, R8, R16, PT ;  /* 0x000000100800720c */ /* 0x000fe20003fc4070 */
[----:B------:R0:W-:Y:S02]  /*6c70*/  STL [R1+0x7b8], R7 ;  /* 0x0007b80701007387 */ /* 0x0001e40000100800 */
[--C-:B------:R-:W-:Y:S01]  /*6c80*/  @!P5 IMAD.IADD R3, R3, 0x1, -R8.reuse ;  /* 0x000000010303d824 */ /* 0x100fe200078e0a08 */
[----:B------:R-:W-:Y:S01]  /*6c90*/  ISETP.GE.AND P5, PT, R13, RZ, PT ;  /* 0x000000ff0d00720c */ /* 0x000fe20003fa6270 */
[----:B------:R-:W-:Y:S01]  /*6ca0*/  @!P4 IMAD.IADD R2, R2, 0x1, -R8 ;  /* 0x000000010202c824 */ /* 0x000fe200078e0a08 */
[----:B------:R-:W-:Y:S01]  /*6cb0*/  ISETP.GE.AND P4, PT, R10, RZ, PT ;  /* 0x000000ff0a00720c */ /* 0x000fe20003f86270 */
[----:B------:R-:W-:-:S02]  /*6cc0*/  IMAD.MOV R10, RZ, RZ, -R12 ;  /* 0x000000ffff0a7224 */ /* 0x000fc400078e0a0c */
[----:B------:R-:W-:Y:S02]  /*6cd0*/  IMAD.MOV.U32 R19, RZ, RZ, R4 ;  /* 0x000000ffff137224 */ /* 0x000fe400078e0004 */
[----:B0-----:R-:W-:-:S04]  /*6ce0*/  IMAD.HI.U32 R7, R9, R5, RZ ;  /* 0x0000000509077227 */ /* 0x001fc800078e00ff */
[----:B------:R-:W-:Y:S02]  /*6cf0*/  IMAD.MOV R7, RZ, RZ, -R7 ;  /* 0x000000ffff077224 */ /* 0x000fe400078e0a07 */
[----:B------:R-:W-:Y:S02]  /*6d00*/  IMAD R6, R8, R10, R6 ;  /* 0x0000000a08067224 */ /* 0x000fe400078e0206 */
[----:B------:R-:W-:Y:S02]  /*6d10*/  IMAD.MOV.U32 R4, RZ, RZ, R3 ;  /* 0x000000ffff047224 */ /* 0x000fe400078e0003 */
[--C-:B------:R-:W-:Y:S01]  /*6d20*/  @!P0 IMAD.IADD R18, R18, 0x1, -R8.reuse ;  /* 0x0000000112128824 */ /* 0x100fe200078e0a08 */
[----:B------:R-:W-:Y:S01]  /*6d30*/  ISETP.GE.AND P0, PT, R11, RZ, PT ;  /* 0x000000ff0b00720c */ /* 0x000fe20003f06270 */
[----:B------:R-:W-:Y:S02]  /*6d40*/  IMAD.MOV.U32 R21, RZ, RZ, R15 ;  /* 0x000000ffff157224 */ /* 0x000fe400078e000f */
[----:B------:R-:W-:Y:S01]  /*6d50*/  @!P6 IMAD.IADD R16, R16, 0x1, -R8 ;  /* 0x000000011010e824 */ /* 0x000fe200078e0a08 */
[----:B------:R-:W-:Y:S01]  /*6d60*/  ISETP.GE.AND P6, PT, R14, RZ, PT ;  /* 0x000000ff0e00720c */ /* 0x000fe20003fc6270 */
[----:B------:R-:W-:-:S02]  /*6d70*/  IMAD R3, R8, R7, R5 ;  /* 0x0000000708037224 */ /* 0x000fc400078e0205 */
[----:B------:R-:W-:Y:S02]  /*6d80*/  IMAD.MOV.U32 R11, RZ, RZ, R2 ;  /* 0x000000ffff0b7224 */ /* 0x000fe400078e0002 */
[----:B------:R-:W-:Y:S01]  /*6d90*/  @!P3 IMAD.MOV R4, RZ, RZ, -R4 ;  /* 0x000000ffff04b224 */ /* 0x000fe200078e0a04 */
[C---:B------:R-:W-:Y:S01]  /*6da0*/  ISETP.GT.U32.AND P3, PT, R8.reuse, R6, PT ;  /* 0x000000060800720c */ /* 0x040fe20003f64070 */
[----:B------:R-:W-:Y:S01]  /*6db0*/  @!P1 IMAD.MOV R21, RZ, RZ, -R21 ;  /* 0x000000ffff159224 */ /* 0x000fe200078e0a15 */
[C---:B------:R-:W-:Y:S01]  /*6dc0*/  ISETP.GT.U32.AND P1, PT, R8.reuse, R18, PT ;  /* 0x000000120800720c */ /* 0x040fe20003f24070 */
[----:B------:R-:W-:Y:S01]  /*6dd0*/  @!P2 IMAD.MOV R19, RZ, RZ, -R19 ;  /* 0x000000ffff13a224 */ /* 0x000fe200078e0a13 */
[C---:B------:R-:W-:Y:S01]  /*6de0*/  ISETP.GT.U32.AND P2, PT, R8.reuse, R16, PT ;  /* 0x000000100800720c */ /* 0x040fe20003f44070 */
[----:B------:R-:W-:Y:S01]  /*6df0*/  @!P5 IMAD.MOV R11, RZ, RZ, -R11 ;  /* 0x000000ffff0bd224 */ /* 0x000fe200078e0a0b */
[----:B------:R-:W-:Y:S01]  /*6e00*/  ISETP.GT.U32.AND P5, PT, R8, R3, PT ;  /* 0x000000030800720c */ /* 0x000fe20003fa4070 */
[----:B------:R-:W-:Y:S01]  /*6e10*/  STL [R1+0x234], R21 ;  /* 0x0002341501007387 */ /* 0x000fe20000100800 */
[----:B------:R-:W-:-:S02]  /*6e20*/  VIADD R2, R0, 0x79 ;  /* 0x0000007900027836 */ /* 0x000fc40000000000 */
[----:B------:R-:W-:Y:S01]  /*6e30*/  VIADD R10, R0, 0x7b ;  /* 0x0000007b000a7836 */ /* 0x000fe20000000000 */
[----:B------:R-:W-:Y:S01]  /*6e40*/  STL [R1+0x238], R19 ;  /* 0x0002381301007387 */ /* 0x000fe20000100800 */
[----:B---3--:R-:W-:Y:S01]  /*6e50*/  IMAD R20, R20, UR30, RZ ;  /* 0x0000001e14147c24 */ /* 0x008fe2000f8e02ff */
[----:B------:R-:W-:Y:S01]  /*6e60*/  IABS R5, R2 ;  /* 0x0000000200057213 */ /* 0x000fe20000000000 */
[--C-:B------:R-:W-:Y:S01]  /*6e70*/  @!P3 IMAD.IADD R6, R6, 0x1, -R8.reuse ;  /* 0x000000010606b824 */ /* 0x100fe200078e0a08 */
[----:B------:R0:W-:Y:S01]  /*6e80*/  STL [R1+0x7b4], R4 ;  /* 0x0007b40401007387 */ /* 0x0001e20000100800 */
[--C-:B------:R-:W-:Y:S01]  /*6e90*/  @!P1 IMAD.IADD R18, R18, 0x1, -R8.reuse ;  /* 0x0000000112129824 */ /* 0x100fe200078e0a08 */
[----:B------:R-:W-:Y:S01]  /*6ea0*/  ISETP.GE.AND P3, PT, R2, RZ, PT ;  /* 0x000000ff0200720c */ /* 0x000fe20003f66270 */
[--C-:B------:R-:W-:Y:S01]  /*6eb0*/  @!P2 IMAD.IADD R16, R16, 0x1, -R8.reuse ;  /* 0x000000011010a824 */ /* 0x100fe200078e0a08 */
[----:B------:R-:W-:Y:S01]  /*6ec0*/  STL [R1+0x7b0], R11 ;  /* 0x0007b00b01007387 */ /* 0x000fe20000100800 */
[----:B------:R-:W-:Y:S01]  /*6ed0*/  @!P5 IMAD.IADD R3, R3, 0x1, -R8 ;  /* 0x000000010303d824 */ /* 0x000fe200078e0a08 */
[----:B------:R-:W-:Y:S01]  /*6ee0*/  ISETP.GT.U32.AND P5, PT, R8, R6, PT ;  /* 0x000000060800720c */ /* 0x000fe20003fa4070 */
[----:B------:R-:W-:Y:S01]  /*6ef0*/  IMAD.MOV.U32 R7, RZ, RZ, R18 ;  /* 0x000000ffff077224 */ /* 0x000fe200078e0012 */
[----:B------:R-:W-:Y:S01]  /*6f00*/  ISETP.GE.AND P1, PT, R17, RZ, PT ;  /* 0x000000ff1100720c */ /* 0x000fe20003f26270 */
[----:B------:R-:W-:-:S04]  /*6f10*/  IMAD.HI.U32 R2, R9, R5, RZ ;  /* 0x0000000509027227 */ /* 0x000fc800078e00ff */
[----:B0-----:R-:W-:Y:S02]  /*6f20*/  VIADD R4, R0, 0x78 ;  /* 0x0000007800047836 */ /* 0x001fe40000000000 */
[----:B------:R-:W-:Y:S01]  /*6f30*/  @!P4 IMAD.MOV R7, RZ, RZ, -R7 ;  /* 0x000000ffff07c224 */ /* 0x000fe200078e0a07 */
[----:B------:R-:W-:Y:S01]  /*6f40*/  ISETP.GT.U32.AND P4, PT, R8, R3, PT ;  /* 0x000000030800720c */ /* 0x000fe20003f84070 */
[----:B------:R-:W-:Y:S01]  /*6f50*/  IMAD.MOV R2, RZ, RZ, -R2 ;  /* 0x000000ffff027224 */ /* 0x000fe200078e0a02 */
[----:B------:R-:W-:Y:S01]  /*6f60*/  IABS R13, R4 ;  /* 0x00000004000d7213 */ /* 0x000fe20000000000 */
[----:B------:R-:W-:Y:S01]  /*6f70*/  @!P5 IMAD.IADD R6, R6, 0x1, -R8 ;  /* 0x000000010606d824 */ /* 0x000fe200078e0a08 */
[----:B------:R-:W-:Y:S01]  /*6f80*/  ISETP.GE.AND P2, PT, R4, RZ, PT ;  /* 0x000000ff0400720c */ /* 0x000fe20003f46270 */
[----:B------:R-:W-:Y:S01]  /*6f90*/  IMAD R5, R8, R2, R5 ;  /* 0x0000000208057224 */ /* 0x000fe200078e0205 */
[----:B------:R0:W-:Y:S01]  /*6fa0*/  STL [R1+0x7ac], R7 ;  /* 0x0007ac0701007387 */ /* 0x0001e20000100800 */
[----:B------:R-:W-:-:S04]  /*6fb0*/  IMAD.HI.U32 R4, R9, R13, RZ ;  /* 0x0000000d09047227 */ /* 0x000fc800078e00ff */
[----:B------:R-:W-:Y:S02]  /*6fc0*/  IMAD.MOV R4, RZ, RZ, -R4 ;  /* 0x000000ffff047224 */ /* 0x000fe400078e0a04 */
[----:B------:R-:W-:Y:S02]  /*6fd0*/  IMAD.MOV.U32 R14, RZ, RZ, R6 ;  /* 0x000000ffff0e7224 */ /* 0x000fe400078e0006 */
[----:B------:R-:W-:Y:S02]  /*6fe0*/  IMAD R13, R8, R4, R13 ;  /* 0x00000004080d7224 */ /* 0x000fe400078e020d */
[----:B0-----:R-:W-:Y:S02]  /*6ff0*/  IMAD.MOV.U32 R7, RZ, RZ, R16 ;  /* 0x000000ffff077224 */ /* 0x001fe400078e0010 */
[----:B------:R-:W-:Y:S01]  /*7000*/  VIADD R11, R0, 0x7a ;  /* 0x0000007a000b7836 */ /* 0x000fe20000000000 */
[C---:B------:R-:W-:Y:S01]  /*7010*/  ISETP.GT.U32.AND P5, PT, R8.reuse, R13, PT ;  /* 0x0000000d0800720c */ /* 0x040fe20003fa4070 */
[----:B------:R-:W-:Y:S01]  /*7020*/  @!P6 IMAD.MOV R14, RZ, RZ, -R14 ;  /* 0x000000ffff0ee224 */ /* 0x000fe200078e0a0e */
[----:B------:R-:W-:Y:S01]  /*7030*/  ISETP.GT.U32.AND P6, PT, R8, R5, PT ;  /* 0x000000050800720c */ /* 0x000fe20003fc4070 */
[----:B------:R-:W-:Y:S01]  /*7040*/  @!P0 IMAD.MOV R7, RZ, RZ, -R7 ;  /* 0x000000ffff078224 */ /* 0x000fe200078e0a07 */
[----:B------:R-:W-:Y:S01]  /*7050*/  ISETP.GE.AND P0, PT, R11, RZ, PT ;  /* 0x000000ff0b00720c */ /* 0x000fe20003f06270 */
[--C-:B------:R-:W-:Y:S01]  /*7060*/  @!P4 IMAD.IADD R3, R3, 0x1, -R8.reuse ;  /* 0x000000010303c824 */ /* 0x100fe200078e0a08 */
[----:B------:R-:W-:Y:S01]  /*7070*/  IABS R11, R11 ;  /* 0x0000000b000b7213 */ /* 0x000fe20000000000 */
[----:B------:R-:W-:Y:S01]  /*7080*/  VIADD R4, R0, 0x7d ;  /* 0x0000007d00047836 */ /* 0x000fe20000000000 */
[----:B------:R0:W-:Y:S01]  /*7090*/  STL [R1+0x7a0], R7 ;  /* 0x0007a00701007387 */ /* 0x0001e20000100800 */
[----:B------:R-:W-:Y:S01]  /*70a0*/  IMAD.MOV.U32 R12, RZ, RZ, R3 ;  /* 0x000000ffff0c7224 */ /* 0x000fe200078e0003 */
[----:B------:R-:W-:Y:S01]  /*70b0*/  ISETP.GE.AND P4, PT, R10, RZ, PT ;  /* 0x000000ff0a00720c */ /* 0x000fe20003f86270 */
[----:B------:R-:W-:Y:S01]  /*70c0*/  IMAD.HI.U32 R2, R9, R11, RZ ;  /* 0x0000000b09027227 */ /* 0x000fe200078e00ff */
[----:B------:R-:W-:Y:S01]  /*70d0*/  IABS R10, R10 ;  /* 0x0000000a000a7213 */ /* 0x000fe20000000000 */
[----:B------:R-:W-:Y:S02]  /*70e0*/  STL [R1+0x7a4], R14 ;  /* 0x0007a40e01007387 */ /* 0x000fe40000100800 */
[----:B------:R-:W-:-:S02]  /*70f0*/  @!P5 IMAD.IADD R13, R13, 0x1, -R8 ;  /* 0x000000010d0dd824 */ /* 0x000fc400078e0a08 */
[----:B------:R-:W-:Y:S02]  /*7100*/  @!P1 IMAD.MOV R12, RZ, RZ, -R12 ;  /* 0x000000ffff0c9224 */ /* 0x000fe400078e0a0c */
[----:B0-----:R-:W-:Y:S01]  /*7110*/  VIADD R7, R0, 0x7c ;  /* 0x0000007c00077836 */ /* 0x001fe20000000000 */
[C---:B------:R-:W-:Y:S01]  /*7120*/  ISETP.GT.U32.AND P5, PT, R8.reuse, R13, PT ;  /* 0x0000000d0800720c */ /* 0x040fe20003fa4070 */
[----:B------:R-:W-:Y:S01]  /*7130*/  IMAD.MOV R2, RZ, RZ, -R2 ;  /* 0x000000ffff027224 */ /* 0x000fe200078e0a02 */
[----:B------:R0:W-:Y:S01]  /*7140*/  STL [R1+0x7a8], R12 ;  /* 0x0007a80c01007387 */ /* 0x0001e20000100800 */
[----:B------:R-:W-:Y:S01]  /*7150*/  @!P6 IMAD.IADD R5, R5, 0x1, -R8 ;  /* 0x000000010505e824 */ /* 0x000fe200078e0a08 */
[----:B------:R-:W-:Y:S01]  /*7160*/  ISETP.GE.AND P1, PT, R7, RZ, PT ;  /* 0x000000ff0700720c */ /* 0x000fe20003f26270 */
[----:B------:R-:W-:Y:S01]  /*7170*/  IMAD R11, R8, R2, R11 ;  /* 0x00000002080b7224 */ /* 0x000fe200078e020b */
[----:B------:R-:W-:Y:S01]  /*7180*/  IABS R7, R7 ;  /* 0x0000000700077213 */ /* 0x000fe20000000000 */
[----:B------:R-:W-:Y:S01]  /*7190*/  IMAD.HI.U32 R3, R9, R10, RZ ;  /* 0x0000000a09037227 */ /* 0x000fe200078e00ff */
[----:B------:R-:W-:-:S02]  /*71a0*/  IABS R2, R4 ;  /* 0x0000000400027213 */ /* 0x000fc40000000000 */
[----:B------:R-:W-:Y:S01]  /*71b0*/  ISETP.GT.U32.AND P6, PT, R8, R5, PT ;  /* 0x000000050800720c */ /* 0x000fe20003fc4070 */
[----:B------:R-:W-:-:S04]  /*71c0*/  IMAD.HI.U32 R6, R9, R7, RZ ;  /* 0x0000000709067227 */ /* 0x000fc800078e00ff */
[----:B------:R-:W-:Y:S01]  /*71d0*/  @!P5 IMAD.IADD R13, R13, 0x1, -R8 ;  /* 0x000000010d0dd824 */ /* 0x000fe200078e0a08 */
[----:B------:R-:W-:Y:S01]  /*71e0*/  ISETP.GT.U32.AND P5, PT, R8, R11, PT ;  /* 0x0000000b0800720c */ /* 0x000fe20003fa4070 */
[----:B0-----:R-:W-:-:S04]  /*71f0*/  IMAD.HI.U32 R12, R9, R2, RZ ;  /* 0x00000002090c7227 */ /* 0x001fc800078e00ff */
[----:B------:R-:W-:Y:S02]  /*7200*/  IMAD.MOV R6, RZ, RZ, -R6 ;  /* 0x000000ffff067224 */ /* 0x000fe400078e0a06 */
[----:B------:R-:W-:Y:S02]  /*7210*/  IMAD.MOV R3, RZ, RZ, -R3 ;  /* 0x000000ffff037224 */ /* 0x000fe400078e0a03 */
[----:B------:R-:W-:Y:S02]  /*7220*/  IMAD.MOV R12, RZ, RZ, -R12 ;  /* 0x000000ffff0c7224 */ /* 0x000fe400078e0a0c */
[C---:B------:R-:W-:Y:S02]  /*7230*/  IMAD R7, R8.reuse, R6, R7 ;  /* 0x0000000608077224 */ /* 0x040fe400078e0207 */
[----:B------:R-:W-:Y:S02]  /*7240*/  IMAD R10, R8, R3, R10 ;  /* 0x00000003080a7224 */ /* 0x000fe400078e020a */
[----:B------:R-:W-:-:S02]  /*7250*/  IMAD.MOV.U32 R14, RZ, RZ, R13 ;  /* 0x000000ffff0e7224 */ /* 0x000fc400078e000d */
[C---:B------:R-:W-:Y:S02]  /*7260*/  IMAD R2, R8.reuse, R12, R2 ;  /* 0x0000000c08027224 */ /* 0x040fe400078e0202 */
[----:B------:R-:W-:Y:S01]  /*7270*/  @!P6 IMAD.IADD R5, R5, 0x1, -R8 ;  /* 0x000000010505e824 */ /* 0x000fe200078e0a08 */
[C---:B------:R-:W-:Y:S01]  /*7280*/  ISETP.GT.U32.AND P6, PT, R8.reuse, R7, PT ;  /* 0x000000070800720c */ /* 0x040fe20003fc4070 */
[----:B------:R-:W-:Y:S01]  /*7290*/  @!P2 IMAD.MOV R14, RZ, RZ, -R14 ;  /* 0x000000ffff0ea224 */ /* 0x000fe200078e0a0e */
[C---:B------:R-:W-:Y:S01]  /*72a0*/  ISETP.GT.U32.AND P2, PT, R8.reuse, R10, PT ;  /* 0x0000000a0800720c */ /* 0x040fe20003f44070 */
[----:B------:R-:W-:Y:S01]  /*72b0*/  @!P5 IMAD.IADD R11, R11, 0x1, -R8 ;  /* 0x000000010b0bd824 */ /* 0x000fe200078e0a08 */
[----:B------:R-:W-:Y:S01]  /*72c0*/  ISETP.GT.U32.AND P5, PT, R8, R2, PT ;  /* 0x000000020800720c */ /* 0x000fe20003fa4070 */
[C---:B------:R-:W-:Y:S01]  /*72d0*/  VIADD R18, R0.reuse, 0x7e ;  /* 0x0000007e00127836 */ /* 0x040fe20000000000 */
[----:B------:R0:W-:Y:S01]  /*72e0*/  STL [R1+0x23c], R14 ;  /* 0x00023c0e01007387 */ /* 0x0001e20000100800 */
[----:B------:R-:W-:-:S02]  /*72f0*/  VIADD R13, R0, 0x7f ;  /* 0x0000007f000d7836 */ /* 0x000fc40000000000 */
[----:B------:R-:W-:Y:S01]  /*7300*/  VIADD R12, R0, 0x80 ;  /* 0x00000080000c7836 */ /* 0x000fe20000000000 */
[----:B------:R-:W-:Y:S02]  /*7310*/  IABS R3, R18 ;  /* 0x0000001200037213 */ /* 0x000fe40000000000 */
[----:B------:R-:W-:Y:S01]  /*7320*/  IABS R17, R13 ;  /* 0x0000000d00117213 */ /* 0x000fe20000000000 */
[--C-:B------:R-:W-:Y:S01]  /*7330*/  @!P6 IMAD.IADD R7, R7, 0x1, -R8.reuse ;  /* 0x000000010707e824 */ /* 0x100fe200078e0a08 */
[----:B------:R-:W-:Y:S01]  /*7340*/  IABS R16, R12 ;  /* 0x0000000c00107213 */ /* 0x000fe20000000000 */
[--C-:B------:R-:W-:Y:S01]  /*7350*/  @!P2 IMAD.IADD R10, R10, 0x1, -R8.reuse ;  /* 0x000000010a0aa824 */ /* 0x100fe200078e0a08 */
[----:B------:R-:W-:Y:S01]  /*7360*/  ISETP.GT.U32.AND P2, PT, R8, R11, PT ;  /* 0x0000000b0800720c */ /* 0x000fe20003f44070 */
[----:B------:R-:W-:Y:S01]  /*7370*/  @!P5 IMAD.IADD R2, R2, 0x1, -R8 ;  /* 0x000000010202d824 */ /* 0x000fe200078e0a08 */
[C---:B------:R-:W-:Y:S01]  /*7380*/  ISETP.GT.U32.AND P5, PT, R8.reuse, R7, PT ;  /* 0x000000070800720c */ /* 0x040fe20003fa4070 */
[----:B0-----:R-:W-:Y:S01]  /*7390*/  IMAD.MOV.U32 R14, RZ, RZ, R5 ;  /* 0x000000ffff0e7224 */ /* 0x001fe200078e0005 */
[----:B------:R-:W-:Y:S01]  /*73a0*/  ISETP.GT.U32.AND P6, PT, R8, R10, PT ;  /* 0x0000000a0800720c */ /* 0x000fe20003fc4070 */
[----:B------:R-:W-:-:S04]  /*73b0*/  IMAD.HI.U32 R6, R9, R3, RZ ;  /* 0x0000000309067227 */ /* 0x000fc800078e00ff */
[----:B------:R-:W-:-:S04]  /*73c0*/  IMAD.HI.U32 R5, R9, R17, RZ ;  /* 0x0000001109057227 */ /* 0x000fc800078e00ff */
[----:B------:R-:W-:Y:S02]  /*73d0*/  IMAD.MOV R6, RZ, RZ, -R6 ;  /* 0x000000ffff067224 */ /* 0x000fe400078e0a06 */
[----:B------:R-:W-:Y:S02]  /*73e0*/  IMAD.MOV R5, RZ, RZ, -R5 ;  /* 0x000000ffff057224 */ /* 0x000fe400078e0a05 */
[----:B------:R-:W-:Y:S01]  /*73f0*/  @!P3 IMAD.MOV R14, RZ, RZ, -R14 ;  /* 0x000000ffff0eb224 */ /* 0x000fe200078e0a0e */
[C---:B------:R-:W-:Y:S01]  /*7400*/  ISETP.GT.U32.AND P3, PT, R8.reuse, R2, PT ;  /* 0x000000020800720c */ /* 0x040fe20003f64070 */
[C---:B------:R-:W-:Y:S02]  /*7410*/  IMAD R3, R8.reuse, R6, R3 ;  /* 0x0000000608037224 */ /* 0x040fe400078e0203 */
[C---:B------:R-:W-:Y:S01]  /*7420*/  IMAD R17, R8.reuse, R5, R17 ;  /* 0x0000000508117224 */ /* 0x040fe200078e0211 */
[----:B------:R0:W-:Y:S01]  /*7430*/  STL [R1+0x240], R14 ;  /* 0x0002400e01007387 */ /* 0x0001e20000100800 */
[--C-:B------:R-:W-:Y:S01]  /*7440*/  @!P2 IMAD.IADD R11, R11, 0x1, -R8.reuse ;  /* 0x000000010b0ba824 */ /* 0x100fe200078e0a08 */
[C---:B------:R-:W-:Y:S01]  /*7450*/  ISETP.GT.U32.AND P2, PT, R8.reuse, R3, PT ;  /* 0x000000030800720c */ /* 0x040fe20003f44070 */
[----:B------:R-:W-:Y:S01]  /*7460*/  @!P5 IMAD.IADD R7, R7, 0x1, -R8 ;  /* 0x000000010707d824 */ /* 0x000fe200078e0a08 */
[----:B------:R-:W-:Y:S01]  /*7470*/  ISETP.GT.U32.AND P5, PT, R8, R17, PT ;  /* 0x000000110800720c */ /* 0x000fe20003fa4070 */
[----:B------:R-:W-:-:S02]  /*7480*/  VIADD R6, R0, 0x81 ;  /* 0x0000008100067836 */ /* 0x000fc40000000000 */
[----:B------:R-:W-:Y:S02]  /*7490*/  VIADD R5, R0, 0x82 ;  /* 0x0000008200057836 */ /* 0x000fe40000000000 */
[--C-:B------:R-:W-:Y:S01]  /*74a0*/  @!P3 IMAD.IADD R2, R2, 0x1, -R8.reuse ;  /* 0x000000010202b824 */ /* 0x100fe200078e0a08 */
[----:B------:R-:W-:Y:S01]  /*74b0*/  IABS R15, R6 ;  /* 0x00000006000f7213 */ /* 0x000fe20000000000 */
[----:B------:R-:W-:Y:S01]  /*74c0*/  @!P6 IMAD.IADD R10, R10, 0x1, -R8 ;  /* 0x000000010a0ae824 */ /* 0x000fe200078e0a08 */
[----:B------:R-:W-:Y:S01]  /*74d0*/  ISETP.GE.AND P3, PT, R18, RZ, PT ;  /* 0x000000ff1200720c */ /* 0x000fe20003f66270 */
[C---:B0-----:R-:W-:Y:S01]  /*74e0*/  IMAD.HI.U32 R14, R9.reuse, R16, RZ ;  /* 0x00000010090e7227 */ /* 0x041fe200078e00ff */
[----:B------:R-:W-:Y:S02]  /*74f0*/  IABS R18, R5 ;  /* 0x0000000500127213 */ /* 0x000fe40000000000 */
[----:B------:R-:W-:Y:S01]  /*7500*/  ISETP.GE.AND P6, PT, R4, RZ, PT ;  /* 0x000000ff0400720c */ /* 0x000fe20003fc6270 */
[----:B------:R-:W-:-:S04]  /*7510*/  IMAD.HI.U32 R4, R9, R15, RZ ;  /* 0x0000000f09047227 */ /* 0x000fc800078e00ff */
[--C-:B------:R-:W-:Y:S01]  /*7520*/  @!P2 IMAD.IADD R3, R3, 0x1, -R8.reuse ;  /* 0x000000010303a824 */ /* 0x100fe200078e0a08 */
[----:B------:R-:W-:Y:S01]  /*7530*/  ISETP.GE.AND P2, PT, R13, RZ, PT ;  /* 0x000000ff0d00720c */ /* 0x000fe20003f46270 */
[----:B------:R-:W-:Y:S02]  /*7540*/  @!P5 IMAD.IADD R17, R17, 0x1, -R8 ;  /* 0x000000011111d824 */ /* 0x000fe400078e0a08 */
[----:B------:R-:W-:Y:S02]  /*7550*/  IMAD.MOV R14, RZ, RZ, -R14 ;  /* 0x000000ffff0e7224 */ /* 0x000fe400078e0a0e */
[----:B------:R-:W-:Y:S01]  /*7560*/  IMAD.MOV.U32 R13, RZ, RZ, R18 ;  /* 0x000000ffff0d7224 */ /* 0x000fe200078e0012 */
[----:B------:R-:W-:Y:S01]  /*7570*/  ISETP.GT.U32.AND P5, PT, R8, R17, PT ;  /* 0x000000110800720c */ /* 0x000fe20003fa4070 */
[----:B------:R-:W-:Y:S02]  /*7580*/  IMAD.MOV R4, RZ, RZ, -R4 ;  /* 0x000000ffff047224 */ /* 0x000fe400078e0a04 */
[----:B------:R-:W-:-:S02]  /*7590*/  IMAD.MOV.U32 R21, RZ, RZ, R11 ;  /* 0x000000ffff157224 */ /* 0x000fc400078e000b */
[----:B------:R-:W-:Y:S02]  /*75a0*/  IMAD R16, R8, R14, R16 ;  /* 0x0000000e08107224 */ /* 0x000fe400078e0210 */
[----:B------:R-:W-:-:S04]  /*75b0*/  IMAD.HI.U32 R11, R9, R13, RZ ;  /* 0x0000000d090b7227 */ /* 0x000fc800078e00ff */
[----:B------:R-:W-:Y:S02]  /*75c0*/  IMAD.MOV.U32 R14, RZ, RZ, R7 ;  /* 0x000000ffff0e7224 */ /* 0x000fe400078e0007 */
[C---:B------:R-:W-:Y:S02]  /*75d0*/  IMAD R15, R8.reuse, R4, R15 ;  /* 0x00000004080f7224 */ /* 0x040fe400078e020f */
[----:B------:R-:W-:Y:S01]  /*75e0*/  @!P0 IMAD.MOV R21, RZ, RZ, -R21 ;  /* 0x000000ffff158224 */ /* 0x000fe200078e0a15 */
[----:B------:R-:W-:Y:S01]  /*75f0*/  ISETP.GT.U32.AND P0, PT, R8, R3, PT ;  /* 0x000000030800720c */ /* 0x000fe20003f04070 */
[----:B------:R-:W-:Y:S02]  /*7600*/  IMAD.MOV.U32 R7, RZ, RZ, R2 ;  /* 0x000000ffff077224 */ /* 0x000fe400078e0002 */
[----:B------:R-:W-:Y:S01]  /*7610*/  IMAD.MOV.U32 R19, RZ, RZ, R10 ;  /* 0x000000ffff137224 */ /* 0x000fe200078e000a */
[----:B------:R0:W-:Y:S01]  /*7620*/  STL [R1+0x790], R21 ;  /* 0x0007901501007387 */ /* 0x0001e20000100800 */
[----:B------:R-:W-:-:S02]  /*7630*/  IMAD.MOV R10, RZ, RZ, -R11 ;  /* 0x000000ffff0a7224 */ /* 0x000fc400078e0a0b */
[----:B------:R-:W-:Y:S01]  /*7640*/  @!P6 IMAD.MOV R7, RZ, RZ, -R7 ;  /* 0x000000ffff07e224 */ /* 0x000fe200078e0a07 */
[C---:B------:R-:W-:Y:S01]  /*7650*/  ISETP.GT.U32.AND P6, PT, R8.reuse, R15, PT ;  /* 0x0000000f0800720c */ /* 0x040fe20003fc4070 */
[C---:B------:R-:W-:Y:S02]  /*7660*/  IMAD R2, R8.reuse, R10, R13 ;  /* 0x0000000a08027224 */ /* 0x040fe400078e020d */
[--C-:B------:R-:W-:Y:S02]  /*7670*/  @!P5 IMAD.IADD R17, R17, 0x1, -R8.reuse ;  /* 0x000000011111d824 */ /* 0x100fe400078e0a08 */
[----:B------:R-:W-:Y:S01]  /*7680*/  @!P0 IMAD.IADD R3, R3, 0x1, -R8 ;  /* 0x0000000103038824 */ /* 0x000fe200078e0a08 */
[----:B------:R-:W-:Y:S01]  /*7690*/  ISETP.GT.U32.AND P5, PT, R8, R2, PT ;  /* 0x000000020800720c */ /* 0x000fe20003fa4070 */
[----:B------:R-:W-:Y:S01]  /*76a0*/  @!P1 IMAD.MOV R14, RZ, RZ, -R14 ;  /* 0x000000ffff0e9224 */ /* 0x000fe200078e0a0e */
[----:B------:R-:W-:Y:S01]  /*76b0*/  ISETP.GE.AND P1, PT, R12, RZ, PT ;  /* 0x000000ff0c00720c */ /* 0x000fe20003f26270 */
[----:B------:R-:W-:Y:S01]  /*76c0*/  IMAD.MOV.U32 R10, RZ, RZ, R3 ;  /* 0x000000ffff0a7224 */ /* 0x000fe200078e0003 */
[----:B------:R-:W-:Y:S01]  /*76d0*/  ISETP.GE.AND P0, PT, R6, RZ, PT ;  /* 0x000000ff0600720c */ /* 0x000fe20003f06270 */
[----:B------:R-:W-:Y:S01]  /*76e0*/  @!P4 IMAD.MOV R19, RZ, RZ, -R19 ;  /* 0x000000ffff13c224 */ /* 0x000fe200078e0a13 */
[----:B------:R-:W-:Y:S01]  /*76f0*/  ISETP.GT.U32.AND P4, PT, R8, R16, PT ;  /* 0x000000100800720c */ /* 0x000fe20003f84070 */
[----:B------:R-:W-:-:S02]  /*7700*/  @!P6 IMAD.IADD R15, R15, 0x1, -R8 ;  /* 0x000000010f0fe824 */ /* 0x000fc400078e0a08 */
[----:B------:R-:W-:Y:S01]  /*7710*/  VIADD R12, R0, 0x84 ;  /* 0x00000084000c7836 */ /* 0x000fe20000000000 */
[----:B------:R-:W-:Y:S01]  /*7720*/  STL [R1+0x78c], R19 ;  /* 0x00078c1301007387 */ /* 0x000fe20000100800 */
[----:B------:R-:W-:Y:S01]  /*7730*/  @!P3 IMAD.MOV R10, RZ, RZ, -R10 ;  /* 0x000000ffff0ab224 */ /* 0x000fe200078e0a0a */
[----:B------:R-:W-:Y:S01]  /*7740*/  ISETP.GT.U32.AND P3, PT, R8, R15, PT ;  /* 0x0000000f0800720c */ /* 0x000fe20003f64070 */
[--C-:B------:R-:W-:Y:S01]  /*7750*/  @!P5 IMAD.IADD R2, R2, 0x1, -R8.reuse ;  /* 0x000000010202d824 */ /* 0x100fe200078e0a08 */
[----:B------:R-:W-:Y:S01]  /*7760*/  IABS R11, R12 ;  /* 0x0000000c000b7213 */ /* 0x000fe20000000000 */
[----:B------:R-:W-:Y:S01]  /*7770*/  VIADD R4, R0, 0x83 ;  /* 0x0000008300047836 */ /* 0x000fe20000000000 */
[----:B------:R1:W-:Y:S01]  /*7780*/  STL [R1+0x788], R14 ;  /* 0x0007880e01007387 */ /* 0x0003e20000100800 */
[----:B0-----:R-:W-:Y:S01]  /*7790*/  IMAD.MOV.U32 R21, RZ, RZ, R17 ;  /* 0x000000ffff157224 */ /* 0x001fe200078e0011 */
[----:B------:R-:W-:Y:S01]  /*77a0*/  ISETP.GT.U32.AND P5, PT, R8, R2, PT ;  /* 0x000000020800720c */ /* 0x000fe20003fa4070 */
[----:B------:R-:W-:Y:S01]  /*77b0*/  IMAD.HI.U32 R6, R9, R11, RZ ;  /* 0x0000000b09067227 */ /* 0x000fe200078e00ff */
[----:B------:R-:W-:Y:S01]  /*77c0*/  IABS R13, R4 ;  /* 0x00000004000d7213 */ /* 0x000fe20000000000 */
[----:B------:R-:W-:Y:S02]  /*77d0*/  STL [R1+0x784], R7 ;  /* 0x0007840701007387 */ /* 0x000fe40000100800 */
[--C-:B------:R-:W-:Y:S01]  /*77e0*/  @!P4 IMAD.IADD R16, R16, 0x1, -R8.reuse ;  /* 0x000000011010c824 */ /* 0x100fe200078e0a08 */
[----:B------:R-:W-:Y:S01]  /*77f0*/  ISETP.GE.AND P4, PT, R5, RZ, PT ;  /* 0x000000ff0500720c */ /* 0x000fe20003f86270 */
[----:B------:R-:W-:Y:S01]  /*7800*/  @!P3 IMAD.IADD R15, R15, 0x1, -R8 ;  /* 0x000000010f0fb824 */ /* 0x000fe200078e0a08 */
[----:B------:R-:W-:Y:S01]  /*7810*/  ISETP.GE.AND P3, PT, R4, RZ, PT ;  /* 0x000000ff0400720c */ /* 0x000fe20003f66270 */
[----:B-1----:R-:W-:Y:S01]  /*7820*/  IMAD.MOV R14, RZ, RZ, -R6 ;  /* 0x000000ffff0e7224 */ /* 0x002fe200078e0a06 */
[C---:B------:R-:W-:Y:S01]  /*7830*/  ISETP.GT.U32.AND P6, PT, R8.reuse, R16, PT ;  /* 0x000000100800720c */ /* 0x040fe20003fc4070 */
[----:B------:R-:W-:Y:S01]  /*7840*/  IMAD.HI.U32 R3, R9, R13, RZ ;  /* 0x0000000d09037227 */ /* 0x000fe200078e00ff */
[----:B------:R0:W-:Y:S03]  /*7850*/  STL [R1+0x77c], R10 ;  /* 0x00077c0a01007387 */ /* 0x0001e60000100800 */
[----:B------:R-:W-:-:S02]  /*7860*/  IMAD R4, R8, R14, R11 ;  /* 0x0000000e08047224 */ /* 0x000fc400078e020b */
[----:B------:R-:W-:Y:S02]  /*7870*/  IMAD.MOV R3, RZ, RZ, -R3 ;  /* 0x000000ffff037224 */ /* 0x000fe400078e0a03 */
[--C-:B------:R-:W-:Y:S01]  /*7880*/  @!P5 IMAD.IADD R2, R2, 0x1, -R8.reuse ;  /* 0x000000010202d824 */ /* 0x100fe200078e0a08 */
[C---:B------:R-:W-:Y:S01]  /*7890*/  ISETP.GT.U32.AND P5, PT, R8.reuse, R4, PT ;  /* 0x000000040800720c */ /* 0x040fe20003fa4070 */
[----:B------:R-:W-:Y:S02]  /*78a0*/  IMAD R3, R8, R3, R13 ;  /* 0x0000000308037224 */ /* 0x000fe400078e020d */
[C---:B0-----:R-:W-:Y:S02]  /*78b0*/  VIADD R10, R0.reuse, 0x86 ;  /* 0x00000086000a7836 */ /* 0x041fe40000000000 */
[----:B------:R-:W-:Y:S02]  /*78c0*/  VIADD R7, R0, 0x85 ;  /* 0x0000008500077836 */ /* 0x000fe40000000000 */
[--C-:B------:R-:W-:Y:S01]  /*78d0*/  @!P6 IMAD.IADD R16, R16, 0x1, -R8.reuse ;  /* 0x000000011010e824 */ /* 0x100fe200078e0a08 */
[----:B------:R-:W-:Y:S01]  /*78e0*/  IABS R13, R10 ;  /* 0x0000000a000d7213 */ /* 0x000fe20000000000 */
[----:B------:R-:W-:Y:S01]  /*78f0*/  VIADD R11, R0, 0x87 ;  /* 0x00000087000b7836 */ /* 0x000fe20000000000 */
[----:B------:R-:W-:Y:S01]  /*7900*/  ISETP.GT.U32.AND P6, PT, R8, R3, PT ;  /* 0x000000030800720c */ /* 0x000fe20003fc4070 */
[----:B------:R-:W-:Y:S01]  /*7910*/  @!P2 IMAD.MOV R21, RZ, RZ, -R21 ;  /* 0x000000ffff15a224 */ /* 0x000fe200078e0a15 */
[----:B------:R-:W-:Y:S01]  /*7920*/  IABS R5, R7 ;  /* 0x0000000700057213 */ /* 0x000fe20000000000 */
[----:B------:R-:W-:Y:S01]  /*7930*/  IMAD.MOV.U32 R6, RZ, RZ, R13 ;  /* 0x000000ffff067224 */ /* 0x000fe200078e000d */
[----:B------:R-:W-:Y:S01]  /*7940*/  IABS R13, R11 ;  /* 0x0000000b000d7213 */ /* 0x000fe20000000000 */
[----:B------:R-:W-:Y:S01]  /*7950*/  @!P5 IMAD.IADD R4, R4, 0x1, -R8 ;  /* 0x000000010404d824 */ /* 0x000fe200078e0a08 */
[----:B------:R-:W-:Y:S01]  /*7960*/  STL [R1+0x768], R21 ;  /* 0x0007681501007387 */ /* 0x000fe20000100800 */
[----:B------:R-:W-:-:S03]  /*7970*/  IMAD.HI.U32 R14, R9, R6, RZ ;  /* 0x00000006090e7227 */ /* 0x000fc600078e00ff */
[----:B------:R-:W-:Y:S01]  /*7980*/  ISETP.GT.U32.AND P2, PT, R8, R4, PT ;  /* 0x000000040800720c */ /* 0x000fe20003f44070 */
[----:B------:R-:W-:Y:S02]  /*7990*/  IMAD.MOV R14, RZ, RZ, -R14 ;  /* 0x000000ffff0e7224 */ /* 0x000fe400078e0a0e */
[----:B------:R-:W-:-:S04]  /*79a0*/  IMAD.HI.U32 R18, R9, R5, RZ ;  /* 0x0000000509127227 */ /* 0x000fc800078e00ff */
[----:B------:R-:W-:-:S04]  /*79b0*/  IMAD.HI.U32 R17, R9, R13, RZ ;  /* 0x0000000d09117227 */ /* 0x000fc800078e00ff */
[----:B------:R-:W-:Y:S02]  /*79c0*/  IMAD R6, R8, R14, R6 ;  /* 0x0000000e08067224 */ /* 0x000fe400078e0206 */
[----:B------:R-:W-:Y:S02]  /*79d0*/  IMAD.MOV R18, RZ, RZ, -R18 ;  /* 0x000000ffff127224 */ /* 0x000fe400078e0a12 */
[----:B------:R-:W-:Y:S01]  /*79e0*/  @!P6 IMAD.IADD R3, R3, 0x1, -R8 ;  /* 0x000000010303e824 */ /* 0x000fe200078e0a08 */
[----:B------:R-:W-:Y:S01]  /*79f0*/  ISETP.GE.AND P6, PT, R12, RZ, PT ;  /* 0x000000ff0c00720c */ /* 0x000fe20003fc6270 */
[----:B------:R-:W-:Y:S02]  /*7a00*/  IMAD.MOV R17, RZ, RZ, -R17 ;  /* 0x000000ffff117224 */ /* 0x000fe400078e0a11 */
[----:B------:R-:W-:Y:S01]  /*7a10*/  @!P4 IMAD.MOV R2, RZ, RZ, -R2 ;  /* 0x000000ffff02c224 */ /* 0x000fe200078e0a02 */
[C---:B------:R-:W-:Y:S01]  /*7a20*/  ISETP.GT.U32.AND P4, PT, R8.reuse, R6, PT ;  /* 0x000000060800720c */ /* 0x040fe20003f84070 */
[C---:B------:R-:W-:Y:S01]  /*7a30*/  IMAD R5, R8.reuse, R18, R5 ;  /* 0x0000001208057224 */ /* 0x040fe200078e0205 */
[----:B------:R-:W-:Y:S01]  /*7a40*/  ISETP.GT.U32.AND P5, PT, R8, R3, PT ;  /* 0x000000030800720c */ /* 0x000fe20003fa4070 */
[----:B------:R-:W-:-:S02]  /*7a50*/  IMAD.MOV.U32 R19, RZ, RZ, R16 ;  /* 0x000000ffff137224 */ /* 0x000fc400078e0010 */
[C---:B------:R-:W-:Y:S02]  /*7a60*/  IMAD R13, R8.reuse, R17, R13 ;  /* 0x00000011080d7224 */ /* 0x040fe400078e020d */
[----:B------:R-:W-:Y:S01]  /*7a70*/  @!P1 IMAD.MOV R19, RZ, RZ, -R19 ;  /* 0x000000ffff139224 */ /* 0x000fe200078e0a13 */
[----:B------:R-:W-:Y:S01]  /*7a80*/  ISETP.GT.U32.AND P1, PT, R8, R5, PT ;  /* 0x000000050800720c */ /* 0x000fe20003f24070 */
[--C-:B------:R-:W-:Y:S01]  /*7a90*/  @!P2 IMAD.IADD R4, R4, 0x1, -R8.reuse ;  /* 0x000000010404a824 */ /* 0x100fe200078e0a08 */
[----:B------:R-:W-:Y:S01]  /*7aa0*/  ISETP.GT.U32.AND P2, PT, R8, R13, PT ;  /* 0x0000000d0800720c */ /* 0x000fe20003f44070 */
[----:B------:R-:W-:Y:S01]  /*7ab0*/  @!P0 IMAD.MOV R15, RZ, RZ, -R15 ;  /* 0x000000ffff0f8224 */ /* 0x000fe200078e0a0f */
[----:B------:R-:W-:Y:S01]  /*7ac0*/  ISETP.GE.AND P0, PT, R7, RZ, PT ;  /* 0x000000ff0700720c */ /* 0x000fe20003f06270 */
[----:B------:R-:W-:Y:S01]  /*7ad0*/  @!P4 IMAD.IADD R6, R6, 0x1, -R8 ;  /* 0x000000010606c824 */ /* 0x000fe200078e0a08 */
[----:B------:R-:W-:Y:S01]  /*7ae0*/  STL [R1+0x244], R19 ;  /* 0x0002441301007387 */ /* 0x000fe20000100800 */
[----:B------:R-:W-:-:S02]  /*7af0*/  VIADD R12, R0, 0x88 ;  /* 0x00000088000c7836 */ /* 0x000fc40000000000 */
[--C-:B------:R-:W-:Y:S01]  /*7b00*/  @!P5 IMAD.IADD R3, R3, 0x1, -R8.reuse ;  /* 0x000000010303d824 */ /* 0x100fe200078e0a08 */
[----:B------:R0:W-:Y:S01]  /*7b10*/  STL [R1+0x248], R15 ;  /* 0x0002480f01007387 */ /* 0x0001e20000100800 */
[----:B------:R-:W-:Y:S01]  /*7b20*/  VIADD R7, R0, 0x89 ;  /* 0x0000008900077836 */ /* 0x000fe20000000000 */
[----:B------:R-:W-:Y:S01]  /*7b30*/  ISETP.GT.U32.AND P4, PT, R8, R6, PT ;  /* 0x000000060800720c */ /* 0x000fe20003f84070 */
[--C-:B------:R-:W-:Y:S01]  /*7b40*/  @!P1 IMAD.IADD R5, R5, 0x1, -R8.reuse ;  /* 0x0000000105059824 */ /* 0x100fe200078e0a08 */
[----:B------:R-:W-:Y:S01]  /*7b50*/  IABS R14, R12 ;  /* 0x0000000c000e7213 */ /* 0x000fe20000000000 */
[----:B------:R-:W-:Y:S01]  /*7b60*/  @!P2 IMAD.IADD R13, R13, 0x1, -R8 ;  /* 0x000000010d0da824 */ /* 0x000fe200078e0a08 */
[----:B------:R1:W-:Y:S01]  /*7b70*/  STL [R1+0x764], R2 ;  /* 0x0007640201007387 */ /* 0x0003e20000100800 */
[----:B------:R-:W-:Y:S02]  /*7b80*/  ISETP.GE.AND P5, PT, R10, RZ, PT ;  /* 0x000000ff0a00720c */ /* 0x000fe40003fa6270 */
[----:B------:R-:W-:Y:S01]  /*7b90*/  ISETP.GE.AND P1, PT, R11, RZ, PT ;  /* 0x000000ff0b00720c */ /* 0x000fe20003f26270 */
[----:B0-----:R-:W-:Y:S01]  /*7ba0*/  IMAD.MOV.U32 R15, RZ, RZ, R3 ;  /* 0x000000ffff0f7224 */ /* 0x001fe200078e0003 */
[----:B------:R-:W-:Y:S01]  /*7bb0*/  IABS R3, R7 ;  /* 0x0000000700037213 */ /* 0x000fe20000000000 */
[----:B------:R-:W-:Y:S01]  /*7bc0*/  VIADD R11, R0, 0x8a ;  /* 0x0000008a000b7836 */ /* 0x000fe20000000000 */
[C---:B------:R-:W-:Y:S01]  /*7bd0*/  ISETP.GT.U32.AND P2, PT, R8.reuse, R13, PT ;  /* 0x0000000d0800720c */ /* 0x040fe20003f44070 */
[----:B------:R-:W-:Y:S01]  /*7be0*/  @!P3 IMAD.MOV R15, RZ, RZ, -R15 ;  /* 0x000000ffff0fb224 */ /* 0x000fe200078e0a0f */
[----:B------:R-:W-:Y:S01]  /*7bf0*/  ISETP.GT.U32.AND P3, PT, R8, R5, PT ;  /* 0x000000050800720c */ /* 0x000fe20003f64070 */
[----:B-1----:R-:W-:-:S03]  /*7c00*/  IMAD.HI.U32 R2, R9, R14, RZ ;  /* 0x0000000e09027227 */ /* 0x002fc600078e00ff */
[----:B------:R0:W-:Y:S01]  /*7c10*/  STL [R1+0x758], R15 ;  /* 0x0007580f01007387 */ /* 0x0001e20000100800 */
[----:B------:R-:W-:-:S04]  /*7c20*/  IMAD.HI.U32 R10, R9, R3, RZ ;  /* 0x00000003090a7227 */ /* 0x000fc800078e00ff */
[----:B------:R-:W-:Y:S02]  /*7c30*/  IMAD.MOV R2, RZ, RZ, -R2 ;  /* 0x000000ffff027224 */ /* 0x000fe400078e0a02 */
[----:B------:R-:W-:Y:S02]  /*7c40*/  IMAD.MOV R10, RZ, RZ, -R10 ;  /* 0x000000ffff0a7224 */ /* 0x000fe400078e0a0a */
[----:B------:R-:W-:Y:S01]  /*7c50*/  @!P4 IMAD.IADD R6, R6, 0x1, -R8 ;  /* 0x000000010606c824 */ /* 0x000fe200078e0a08 */
[----:B------:R-:W-:Y:S01]  /*7c60*/  ISETP.GE.AND P4, PT, R7, RZ, PT ;  /* 0x000000ff0700720c */ /* 0x000fe20003f86270 */
[C---:B------:R-:W-:Y:S02]  /*7c70*/  IMAD R2, R8.reuse, R2, R14 ;  /* 0x0000000208027224 */ /* 0x040fe400078e020e */
[C---:B------:R-:W-:Y:S02]  /*7c80*/  IMAD R7, R8.reuse, R10, R3 ;  /* 0x0000000a08077224 */ /* 0x040fe400078e0203 */
[--C-:B------:R-:W-:Y:S01]  /*7c90*/  @!P3 IMAD.IADD R5, R5, 0x1, -R8.reuse ;  /* 0x000000010505b824 */ /* 0x100fe200078e0a08 */
[C---:B------:R-:W-:Y:S01]  /*7ca0*/  ISETP.GT.U32.AND P3, PT, R8.reuse, R2, PT ;  /* 0x000000020800720c */ /* 0x040fe20003f64070 */
[----:B------:R-:W-:Y:S01]  /*7cb0*/  @!P2 IMAD.IADD R13, R13, 0x1, -R8 ;  /* 0x000000010d0da824 */ /* 0x000fe200078e0a08 */
[----:B------:R-:W-:Y:S01]  /*7cc0*/  ISETP.GT.U32.AND P2, PT, R8, R7, PT ;  /* 0x000000070800720c */ /* 0x000fe20003f44070 */
[----:B0-----:R-:W-:Y:S01]  /*7cd0*/  IMAD.MOV.U32 R15, RZ, RZ, R4 ;  /* 0x000000ffff0f7224 */ /* 0x001fe200078e0004 */
[----:B------:R-:W-:Y:S01]  /*7ce0*/  IABS R4, R11 ;  /* 0x0000000b00047213 */ /* 0x000fe20000000000 */
[----:B------:R-:W-:-:S02]  /*7cf0*/  VIADD R3, R0, 0x8b ;  /* 0x0000008b00037836 */ /* 0x000fc40000000000 */
[----:B------:R-:W-:Y:S01]  /*7d00*/  @!P6 IMAD.MOV R15, RZ, RZ, -R15 ;  /* 0x000000ffff0fe224 */ /* 0x000fe200078e0a0f */
[----:B------:R-:W-:Y:S01]  /*7d10*/  ISETP.GE.AND P6, PT, R12, RZ, PT ;  /* 0x000000ff0c00720c */ /* 0x000fe20003fc6270 */
[----:B------:R-:W-:Y:S01]  /*7d20*/  VIADD R10, R0, 0x8c ;  /* 0x0000008c000a7836 */ /* 0x000fe20000000000 */
[----:B------:R-:W-:Y:S01]  /*7d30*/  IABS R14, R3 ;  /* 0x00000003000e7213 */ /* 0x000fe20000000000 */
[----:B------:R-:W-:Y:S01]  /*7d40*/  IMAD.MOV.U32 R16, RZ, RZ, R5 ;  /* 0x000000ffff107224 */ /* 0x000fe200078e0005 */
[----:B------:R0:W-:Y:S01]  /*7d50*/  STL [R1+0x754], R15 ;  /* 0x0007540f01007387 */ /* 0x0001e20000100800 */
[--C-:B------:R-:W-:Y:S01]  /*7d60*/  @!P3 IMAD.IADD R2, R2, 0x1, -R8.reuse ;  /* 0x000000010202b824 */ /* 0x100fe200078e0a08 */
[----:B------:R-:W-:Y:S01]  /*7d70*/  IABS R12, R10 ;  /* 0x0000000a000c7213 */ /* 0x000fe20000000000 */
[----:B------:R-:W-:Y:S01]  /*7d80*/  @!P2 IMAD.IADD R7, R7, 0x1, -R8 ;  /* 0x000000010707a824 */ /* 0x000fe200078e0a08 */
[----:B------:R-:W-:Y:S01]  /*7d90*/  ISETP.GE.AND P3, PT, R11, RZ, PT ;  /* 0x000000ff0b00720c */ /* 0x000fe20003f66270 */
[----:B------:R-:W-:-:S02]  /*7da0*/  IMAD.MOV.U32 R5, RZ, RZ, R14 ;  /* 0x000000ffff057224 */ /* 0x000fc400078e000e */
[----:B------:R-:W-:Y:S01]  /*7db0*/  @!P0 IMAD.MOV R16, RZ, RZ, -R16 ;  /* 0x000000ffff108224 */ /* 0x000fe200078e0a10 */
[C---:B------:R-:W-:Y:S01]  /*7dc0*/  ISETP.GT.U32.AND P0, PT, R8.reuse, R2, PT ;  /* 0x000000020800720c */ /* 0x040fe20003f04070 */
[----:B------:R-:W-:Y:S01]  /*7dd0*/  IMAD.MOV.U32 R11, RZ, RZ, R12 ;  /* 0x000000ffff0b7224 */ /* 0x000fe200078e000c */
[----:B------:R-:W-:Y:S01]  /*7de0*/  ISETP.GT.U32.AND P2, PT, R8, R7, PT ;  /* 0x000000070800720c */ /* 0x000fe20003f44070 */
[C---:B0-----:R-:W-:Y:S01]  /*7df0*/  IMAD.HI.U32 R15, R9.reuse, R4, RZ ;  /* 0x00000004090f7227 */ /* 0x041fe200078e00ff */
[----:B------:R-:W-:Y:S03]  /*7e00*/  STL [R1+0x74c], R16 ;  /* 0x00074c1001007387 */ /* 0x000fe60000100800 */
[----:B------:R-:W-:Y:S02]  /*7e10*/  IMAD.MOV R15, RZ, RZ, -R15 ;  /* 0x000000ffff0f7224 */ /* 0x000fe400078e0a0f */
[----:B------:R-:W-:-:S04]  /*7e20*/  IMAD.HI.U32 R12, R9, R5, RZ ;  /* 0x00000005090c7227 */ /* 0x000fc800078e00ff */
[C---:B------:R-:W-:Y:S02]  /*7e30*/  IMAD R4, R8.reuse, R15, R4 ;  /* 0x0000000f08047224 */ /* 0x040fe400078e0204 */
[----:B------:R-:W-:Y:S02]  /*7e40*/  IMAD.MOV.U32 R14, RZ, RZ, R6 ;  /* 0x000000ffff0e7224 */ /* 0x000fe400078e0006 */
[----:B------:R-:W-:Y:S02]  /*7e50*/  IMAD.MOV R12, RZ, RZ, -R12 ;  /* 0x000000ffff0c7224 */ /* 0x000fe400078e0a0c */
[----:B------:R-:W-:Y:S01]  /*7e60*/  @!P5 IMAD.MOV R14, RZ, RZ, -R14 ;  /* 0x000000ffff0ed224 */ /* 0x000fe200078e0a0e */
[C---:B------:R-:W-:Y:S01]  /*7e70*/  ISETP.GT.U32.AND P5, PT, R8.reuse, R4, PT ;  /* 0x000000040800720c */ /* 0x040fe20003fa4070 */
[----:B------:R-:W-:Y:S01]  /*7e80*/  @!P1 IMAD.MOV R13, RZ, RZ, -R13 ;  /* 0x000000ffff0d9224 */ /* 0x000fe200078e0a0d */
[----:B------:R-:W-:Y:S01]  /*7e90*/  ISETP.GE.AND P1, PT, R3, RZ, PT ;  /* 0x000000ff0300720c */ /* 0x000fe20003f26270 */
[----:B------:R-:W-:Y:S01]  /*7ea0*/  IMAD.HI.U32 R6, R9, R11, RZ ;  /* 0x0000000b09067227 */ /* 0x000fe200078e00ff */
[----:B------:R-:W-:Y:S03]  /*7eb0*/  STL [R1+0x734], R14 ;  /* 0x0007340e01007387 */ /* 0x000fe60000100800 */
[----:B------:R-:W-:Y:S01]  /*7ec0*/  IMAD R3, R8, R12, R5 ;  /* 0x0000000c08037224 */ /* 0x000fe200078e0205 */
[----:B------:R0:W-:Y:S01]  /*7ed0*/  STL [R1+0x730], R13 ;  /* 0x0007300d01007387 */ /* 0x0001e20000100800 */
[----:B------:R-:W-:-:S02]  /*7ee0*/  IMAD.MOV R6, RZ, RZ, -R6 ;  /* 0x000000ffff067224 */ /* 0x000fc400078e0a06 */
[--C-:B------:R-:W-:Y:S01]  /*7ef0*/  @!P0 IMAD.IADD R2, R2, 0x1, -R8.reuse ;  /* 0x0000000102028824 */ /* 0x100fe200078e0a08 */
[----:B------:R-:W-:Y:S01]  /*7f00*/  ISETP.GE.AND P0, PT, R10, RZ, PT ;  /* 0x000000ff0a00720c */ /* 0x000fe20003f06270 */
[----:B------:R-:W-:Y:S01]  /*7f10*/  @!P2 IMAD.IADD R7, R7, 0x1, -R8 ;  /* 0x000000010707a824 */ /* 0x000fe200078e0a08 */
[C---:B------:R-:W-:Y:S01]  /*7f20*/  ISETP.GT.U32.AND P2, PT, R8.reuse, R3, PT ;  /* 0x000000030800720c */ /* 0x040fe20003f44070 */
[----:B------:R-:W-:Y:S02]  /*7f30*/  IMAD R11, R8, R6, R11 ;  /* 0x00000006080b7224 */ /* 0x000fe400078e020b */
[----:B------:R-:W-:Y:S02]  /*7f40*/  IMAD.MOV.U32 R15, RZ, RZ, R2 ;  /* 0x000000ffff0f7224 */ /* 0x000fe400078e0002 */
[--C-:B------:R-:W-:Y:S02]  /*7f50*/  @!P5 IMAD.IADD R4, R4, 0x1, -R8.reuse ;  /* 0x000000010404d824 */ /* 0x100fe400078e0a08 */
[----:B------:R-:W-:Y:S01]  /*7f60*/  @!P6 IMAD.MOV R15, RZ, RZ, -R15 ;  /* 0x000000ffff0fe224 */ /* 0x000fe200078e0a0f */
[----:B------:R-:W-:Y:S01]  /*7f70*/  ISETP.GT.U32.AND P6, PT, R8, R11, PT ;  /* 0x0000000b0800720c */ /* 0x000fe20003fc4070 */
[----:B------:R-:W-:Y:S01]  /*7f80*/  VIADD R6, R0, 0x8e ;  /* 0x0000008e00067836 */ /* 0x000fe20000000000 */
[----:B------:R-:W-:Y:S01]  /*7f90*/  ISETP.GT.U32.AND P5, PT, R8, R4, PT ;  /* 0x000000040800720c */ /* 0x000fe20003fa4070 */
[C---:B0-----:R-:W-:Y:S01]  /*7fa0*/  VIADD R13, R0.reuse, 0x8d ;  /* 0x0000008d000d7836 */ /* 0x041fe20000000000 */
[----:B------:R0:W-:Y:S01]  /*7fb0*/  STL [R1+0x24c], R15 ;  /* 0x00024c0f01007387 */ /* 0x0001e20000100800 */
[----:B------:R-:W-:Y:S01]  /*7fc0*/  @!P2 IMAD.IADD R3, R3, 0x1, -R8 ;  /* 0x000000010303a824 */ /* 0x000fe200078e0a08 */
[----:B------:R-:W-:Y:S01]  /*7fd0*/  IABS R12, R6 ;  /* 0x00000006000c7213 */ /* 0x000fe20000000000 */
[----:B------:R-:W-:Y:S01]  /*7fe0*/  IMAD.MOV.U32 R14, RZ, RZ, R7 ;  /* 0x000000ffff0e7224 */ /* 0x000fe200078e0007 */
[----:B------:R-:W-:Y:S01]  /*7ff0*/  IABS R10, R13 ;  /* 0x0000000d000a7213 */ /* 0x000fe20000000000 */
[----:B------:R-:W-:Y:S01]  /*8000*/  VIADD R5, R0, 0x8f ;  /* 0x0000008f00057836 */ /* 0x000fe20000000000 */
[----:B------:R-:W-:Y:S01]  /*8010*/  ISETP.GT.U32.AND P2, PT, R8, R3, PT ;  /* 0x000000030800720c */ /* 0x000fe20003f44070 */
[----:B------:R-:W-:Y:S01]  /*8020*/  @!P4 IMAD.MOV R14, RZ, RZ, -R14 ;  /* 0x000000ffff0ec224 */ /* 0x000fe200078e0a0e */
[----:B------:R-:W-:Y:S01]  /*8030*/  ISETP.GE.AND P4, PT, R13, RZ, PT ;  /* 0x000000ff0d00720c */ /* 0x000fe20003f86270 */
[----:B------:R-:W-:Y:S01]  /*8040*/  @!P6 IMAD.IADD R11, R11, 0x1, -R8 ;  /* 0x000000010b0be824 */ /* 0x000fe200078e0a08 */
[----:B------:R-:W-:Y:S01]  /*8050*/  IABS R2, R5 ;  /* 0x0000000500027213 */ /* 0x000fe20000000000 */
[----:B------:R-:W-:Y:S01]  /*8060*/  IMAD.MOV.U32 R13, RZ, RZ, R12 ;  /* 0x000000ffff0d7224 */ /* 0x000fe200078e000c */
[----:B------:R1:W-:Y:S01]  /*8070*/  STL [R1+0x250], R14 ;  /* 0x0002500e01007387 */ /* 0x0003e20000100800 */
[----:B------:R-:W-:Y:S01]  /*8080*/  @!P5 IMAD.IADD R4, R4, 0x1, -R8 ;  /* 0x000000010404d824 */ /* 0x000fe200078e0a08 */
[----:B------:R-:W-:Y:S01]  /*8090*/  ISETP.GT.U32.AND P6, PT, R8, R11, PT ;  /* 0x0000000b0800720c */ /* 0x000fe20003fc4070 */
[----:B------:R-:W-:Y:S01]  /*80a0*/  IMAD.HI.U32 R7, R9, R10, RZ ;  /* 0x0000000a09077227 */ /* 0x000fe200078e00ff */
[----:B------:R-:W-:-:S03]  /*80b0*/  ISETP.GE.AND P5, PT, R6, RZ, PT ;  /* 0x000000ff0600720c */ /* 0x000fc60003fa6270 */
[----:B------:R-:W-:-:S04]  /*80c0*/  IMAD.HI.U32 R6, R9, R13, RZ ;  /* 0x0000000d09067227 */ /* 0x000fc800078e00ff */
[----:B------:R-:W-:Y:S02]  /*80d0*/  IMAD.MOV.U32 R12, RZ, RZ, R2 ;  /* 0x000000ffff0c7224 */ /* 0x000fe400078e0002 */
[----:B------:R-:W-:Y:S02]  /*80e0*/  IMAD.MOV R7, RZ, RZ, -R7 ;  /* 0x000000ffff077224 */ /* 0x000fe400078e0a07 */
[----:B------:R-:W-:Y:S02]  /*80f0*/  IMAD.MOV R6, RZ, RZ, -R6 ;  /* 0x000000ffff067224 */ /* 0x000fe400078e0a06 */
[----:B------:R-:W-:Y:S02]  /*8100*/  @!P2 IMAD.IADD R3, R3, 0x1, -R8 ;  /* 0x000000010303a824 */ /* 0x000fe400078e0a08 */
[----:B0-----:R-:W-:Y:S02]  /*8110*/  IMAD.MOV.U32 R15, RZ, RZ, R4 ;  /* 0x000000ffff0f7224 */ /* 0x001fe400078e0004 */
[----:B-1----:R-:W-:-:S04]  /*8120*/  IMAD.HI.U32 R14, R9, R12, RZ ;  /* 0x0000000c090e7227 */ /* 0x002fc800078e00ff */
[C---:B------:R-:W-:Y:S02]  /*8130*/  IMAD R2, R8.reuse, R7, R10 ;  /* 0x0000000708027224 */ /* 0x040fe400078e020a */
[C---:B------:R-:W-:Y:S02]  /*8140*/  IMAD R4, R8.reuse, R6, R13 ;  /* 0x0000000608047224 */ /* 0x040fe400078e020d */
[----:B------:R-:W-:Y:S01]  /*8150*/  IMAD.MOV.U32 R7, RZ, RZ, R3 ;  /* 0x000000ffff077224 */ /* 0x000fe200078e0003 */
[C---:B------:R-:W-:Y:S01]  /*8160*/  ISETP.GT.U32.AND P2, PT, R8.reuse, R2, PT ;  /* 0x000000020800720c */ /* 0x040fe20003f44070 */
[----:B------:R-:W-:Y:S01]  /*8170*/  @!P3 IMAD.MOV R15, RZ, RZ, -R15 ;  /* 0x000000ffff0fb224 */ /* 0x000fe200078e0a0f */
[----:B------:R-:W-:Y:S01]  /*8180*/  ISETP.GE.AND P3, PT, R5, RZ, PT ;  /* 0x000000ff0500720c */ /* 0x000fe20003f66270 */
[----:B------:R-:W-:Y:S02]  /*8190*/  IMAD.MOV R14, RZ, RZ, -R14 ;  /* 0x000000ffff0e7224 */ /* 0x000fe400078e0a0e */
[----:B------:R-:W-:Y:S01]  /*81a0*/  @!P6 IMAD.IADD R11, R11, 0x1, -R8 ;  /* 0x000000010b0be824 */ /* 0x000fe200078e0a08 */
[----:B------:R0:W-:Y:S01]  /*81b0*/  STL [R1+0x724], R15 ;  /* 0x0007240f01007387 */ /* 0x0001e20000100800 */
[----:B------:R-:W-:Y:S01]  /*81c0*/  @!P1 IMAD.MOV R7, RZ, RZ, -R7 ;  /* 0x000000ffff079224 */ /* 0x000fe200078e0a07 */
[C---:B------:R-:W-:Y:S01]  /*81d0*/  ISETP.GT.U32.AND P1, PT, R8.reuse, R4, PT ;  /* 0x000000040800720c */ /* 0x040fe20003f24070 */
[----:B------:R-:W-:Y:S01]  /*81e0*/  IMAD R10, R8, R14, R12 ;  /* 0x0000000e080a7224 */ /* 0x000fe200078e020c */
[----:B------:R-:W-:Y:S01]  /*81f0*/  ISETP.GE.AND P6, PT, R60, RZ, PT ;  /* 0x000000ff3c00720c */ /* 0x000fe20003fc6270 */
[----:B------:R-:W-:Y:S01]  /*8200*/  VIADD R13, R0, 0x91 ;  /* 0x00000091000d7836 */ /* 0x000fe20000000000 */
[----:B------:R-:W-:Y:S01]  /*8210*/  IABS R60, R60 ;  /* 0x0000003c003c7213 */ /* 0x000fe20000000000 */
[----:B------:R-:W-:Y:S01]  /*8220*/  @!P2 IMAD.IADD R2, R2, 0x1, -R8 ;  /* 0x000000010202a824 */ /* 0x000fe200078e0a08 */
[----:B------:R1:W-:Y:S01]  /*8230*/  STL [R1+0x710], R7 ;  /* 0x0007100701007387 */ /* 0x0003e20000100800 */
[----:B------:R-:W-:Y:S01]  /*8240*/  VIADD R3, R0, 0x93 ;  /* 0x0000009300037836 */ /* 0x000fe20000000000 */
[----:B------:R-:W-:Y:S01]  /*8250*/  IABS R62, R13 ;  /* 0x0000000d003e7213 */ /* 0x000fe20000000000 */
[----:B0-----:R-:W-:Y:S01]  /*8260*/  IMAD.MOV.U32 R15, RZ, RZ, R11 ;  /* 0x000000ffff0f7224 */ /* 0x001fe200078e000b */
[----:B------:R-:W-:Y:S01]  /*8270*/  ISETP.GT.U32.AND P2, PT, R8, R2, PT ;  /* 0x000000020800720c */ /* 0x000fe20003f44070 */
[----:B------:R-:W-:Y:S01]  /*8280*/  IMAD.HI.U32 R14, R9, R60, RZ ;  /* 0x0000003c090e7227 */ /* 0x000fe200078e00ff */
[----:B------:R-:W-:-:S03]  /*8290*/  IABS R5, R3 ;  /* 0x0000000300057213 */ /* 0x000fc60000000000 */
[----:B------:R-:W-:Y:S01]  /*82a0*/  @!P0 IMAD.MOV R15, RZ, RZ, -R15 ;  /* 0x000000ffff0f8224 */ /* 0x000fe200078e0a0f */
[----:B------:R-:W-:Y:S01]  /*82b0*/  ISETP.GT.U32.AND P0, PT, R8, R10, PT ;  /* 0x0000000a0800720c */ /* 0x000fe20003f04070 */
[----:B------:R-:W-:Y:S02]  /*82c0*/  @!P1 IMAD.IADD R4, R4, 0x1, -R8 ;  /* 0x0000000104049824 */ /* 0x000fe400078e0a08 */
[----:B------:R-:W-:Y:S01]  /*82d0*/  IMAD.MOV R14, RZ, RZ, -R14 ;  /* 0x000000ffff0e7224 */ /* 0x000fe200078e0a0e */
[----:B------:R0:W-:Y:S01]  /*82e0*/  STL [R1+0x708], R15 ;  /* 0x0007080f01007387 */ /* 0x0001e20000100800 */
[----:B------:R-:W-:Y:S01]  /*82f0*/  IMAD.HI.U32 R12, R9, R62, RZ ;  /* 0x0000003e090c7227 */ /* 0x000fe200078e00ff */
[----:B------:R-:W-:-:S03]  /*8300*/  ISETP.GT.U32.AND P1, PT, R8, R4, PT ;  /* 0x000000040800720c */ /* 0x000fc60003f24070 */
[----:B------:R-:W-:Y:S02]  /*8310*/  IMAD R60, R8, R14, R60 ;  /* 0x0000000e083c7224 */ /* 0x000fe400078e023c */
[----:B------:R-:W-:Y:S02]  /*8320*/  IMAD.MOV R12, RZ, RZ, -R12 ;  /* 0x000000ffff0c7224 */ /* 0x000fe400078e0a0c */
[----:B------:R-:W-:Y:S02]  /*8330*/  @!P0 IMAD.IADD R10, R10, 0x1, -R8 ;  /* 0x000000010a0a8824 */ /* 0x000fe400078e0a08 */
[----:B------:R-:W-:Y:S02]  /*8340*/  VIADD R6, R0, 0x92 ;  /* 0x0000009200067836 */ /* 0x000fe40000000000 */
[C---:B------:R-:W-:Y:S01]  /*8350*/  IMAD R62, R8.reuse, R12, R62 ;  /* 0x0000000c083e7224 */ /* 0x040fe200078e023e */
[----:B------:R-:W-:Y:S01]  /*8360*/  ISETP.GT.U32.AND P0, PT, R8, R10, PT ;  /* 0x0000000a0800720c */ /* 0x000fe20003f04070 */
[----:B------:R-:W-:Y:S01]  /*8370*/  @!P1 IMAD.IADD R4, R4, 0x1, -R8 ;  /* 0x0000000104049824 */ /* 0x000fe200078e0a08 */
[----:B------:R-:W-:Y:S01]  /*8380*/  ISETP.GT.U32.AND P1, PT, R8, R60, PT ;  /* 0x0000003c0800720c */ /* 0x000fe20003f24070 */
[----:B------:R-:W-:Y:S01]  /*8390*/  IMAD.HI.U32 R12, R9, R5, RZ ;  /* 0x00000005090c7227 */ /* 0x000fe200078e00ff */
[----:B-1----:R-:W-:-:S03]  /*83a0*/  IABS R7, R6 ;  /* 0x0000000600077213 */ /* 0x002fc60000000000 */
[----:B------:R-:W-:Y:S01]  /*83b0*/  @!P2 IMAD.IADD R2, R2, 0x1, -R8 ;  /* 0x000000010202a824 */ /* 0x000fe200078e0a08 */
[----:B------:R-:W-:Y:S01]  /*83c0*/  ISETP.GE.AND P2, PT, R13, RZ, PT ;  /* 0x000000ff0d00720c */ /* 0x000fe20003f46270 */
[----:B------:R-:W-:Y:S02]  /*83d0*/  IMAD.MOV R12, RZ, RZ, -R12 ;  /* 0x000000ffff0c7224 */ /* 0x000fe400078e0a0c */
[----:B------:R-:W-:Y:S02]  /*83e0*/  IMAD.MOV.U32 R16, RZ, RZ, R2 ;  /* 0x000000ffff107224 */ /* 0x000fe400078e0002 */
[----:B------:R-:W-:Y:S02]  /*83f0*/  @!P0 IMAD.IADD R10, R10, 0x1, -R8 ;  /* 0x000000010a0a8824 */ /* 0x000fe400078e0a08 */
[----:B------:R-:W-:Y:S02]  /*8400*/  IMAD R5, R8, R12, R5 ;  /* 0x0000000c08057224 */ /* 0x000fe400078e0205 */
[----:B------:R-:W-:-:S02]  /*8410*/  IMAD.MOV.U32 R13, RZ, RZ, R10 ;  /* 0x000000ffff0d7224 */ /* 0x000fc400078e000a */
[----:B------:R-:W-:-:S04]  /*8420*/  IMAD.HI.U32 R11, R9, R7, RZ ;  /* 0x00000007090b7227 */ /* 0x000fc800078e00ff */
[----:B------:R-:W-:Y:S01]  /*8430*/  @!P4 IMAD.MOV R16, RZ, RZ, -R16 ;  /* 0x000000ffff10c224 */ /* 0x000fe200078e0a10 */
[----:B------:R-:W-:Y:S01]  /*8440*/  ISETP.GT.U32.AND P4, PT, R8, R62, PT ;  /* 0x0000003e0800720c */ /* 0x000fe20003f84070 */
[----:B------:R-:W-:Y:S02]  /*8450*/  @!P1 IMAD.IADD R60, R60, 0x1, -R8 ;  /* 0x000000013c3c9824 */ /* 0x000fe400078e0a08 */
[----:B------:R-:W-:Y:S01]  /*8460*/  @!P3 IMAD.MOV R13, RZ, RZ, -R13 ;  /* 0x000000ffff0db224 */ /* 0x000fe200078e0a0d */
[C---:B------:R-:W-:Y:S01]  /*8470*/  ISETP.GT.U32.AND P3, PT, R8.reuse, R5, PT ;  /* 0x000000050800720c */ /* 0x040fe20003f64070 */
[----:B------:R-:W-:Y:S01]  /*8480*/  IMAD.MOV R11, RZ, RZ, -R11 ;  /* 0x000000ffff0b7224 */ /* 0x000fe200078e0a0b */
[----:B------:R-:W-:Y:S01]  /*8490*/  ISETP.GT.U32.AND P1, PT, R8, R60, PT ;  /* 0x0000003c0800720c */ /* 0x000fe20003f24070 */
[----:B------:R-:W-:Y:S01]  /*84a0*/  VIADD R2, R0, 0x94 ;  /* 0x0000009400027836 */ /* 0x000fe20000000000 */
[----:B------:R-:W-:Y:S01]  /*84b0*/  STL [R1+0x700], R16 ;  /* 0x0007001001007387 */ /* 0x000fe20000100800 */
[----:B0-----:R-:W-:-:S02]  /*84c0*/  IMAD.MOV.U32 R15, RZ, RZ, R4 ;  /* 0x000000ffff0f7224 */ /* 0x001fc400078e0004 */
[----:B------:R-:W-:Y:S01]  /*84d0*/  IMAD R4, R8, R11, R7 ;  /* 0x0000000b08047224 */ /* 0x000fe200078e0207 */
[----:B------:R-:W-:Y:S01]  /*84e0*/  IABS R11, R2 ;  /* 0x00000002000b7213 */ /* 0x000fe20000000000 */
[----:B------:R-:W-:Y:S01]  /*84f0*/  @!P5 IMAD.MOV R15, RZ, RZ, -R15 ;  /* 0x000000ffff0fd224 */ /* 0x000fe200078e0a0f */
[----:B------:R-:W-:Y:S01]  /*8500*/  ISETP.GE.AND P5, PT, R6, RZ, PT ;  /* 0x000000ff0600720c */ /* 0x000fe20003fa6270 */
[----:B------:R-:W-:Y:S01]  /*8510*/  VIADD R6, R0, 0x95 ;  /* 0x0000009500067836 */ /* 0x000fe20000000000 */
[----:B------:R-:W-:Y:S01]  /*8520*/  ISETP.GT.U32.AND P0, PT, R8, R4, PT ;  /* 0x000000040800720c */ /* 0x000fe20003f04070 */
[--C-:B------:R-:W-:Y:S01]  /*8530*/  @!P4 IMAD.IADD R62, R62, 0x1, -R8.reuse ;  /* 0x000000013e3ec824 */ /* 0x100fe200078e0a08 */
[----:B------:R0:W-:Y:S01]  /*8540*/  STL [R1+0x6fc], R15 ;  /* 0x0006fc0f01007387 */ /* 0x0001e20000100800 */
[----:B------:R-:W-:Y:S01]  /*8550*/  IMAD.HI.U32 R12, R9, R11, RZ ;  /* 0x0000000b090c7227 */ /* 0x000fe200078e00ff */
[----:B------:R-:W-:Y:S02]  /*8560*/  IABS R10, R6 ;  /* 0x00000006000a7213 */ /* 0x000fe40000000000 */
[----:B------:R-:W-:Y:S01]  /*8570*/  ISETP.GT.U32.AND P4, PT, R8, R62, PT ;  /* 0x0000003e0800720c */ /* 0x000fe20003f84070 */
[----:B------:R-:W-:Y:S01]  /*8580*/  @!P3 IMAD.IADD R5, R5, 0x1, -R8 ;  /* 0x000000010505b824 */ /* 0x000fe200078e0a08 */
[----:B------:R1:W-:Y:S01]  /*8590*/  STL [R1+0x794], R13 ;  /* 0x0007940d01007387 */ /* 0x0003e20000100800 */
[----:B------:R-:W-:-:S02]  /*85a0*/  IMAD.MOV R12, RZ, RZ, -R12 ;  /* 0x000000ffff0c7224 */ /* 0x000fc400078e0a0c */
[----:B------:R-:W-:Y:S01]  /*85b0*/  @!P1 IMAD.IADD R60, R60, 0x1, -R8 ;  /* 0x000000013c3c9824 */ /* 0x000fe200078e0a08 */
[----:B------:R-:W-:Y:S01]  /*85c0*/  ISETP.GE.AND P1, PT, R3, RZ, PT ;  /* 0x000000ff0300720c */ /* 0x000fe20003f26270 */
[C---:B------:R-:W-:Y:S01]  /*85d0*/  IMAD R3, R8.reuse, R12, R11 ;  /* 0x0000000c08037224 */ /* 0x040fe200078e020b */
[----:B------:R-:W-:Y:S01]  /*85e0*/  ISETP.GT.U32.AND P3, PT, R8, R5, PT ;  /* 0x000000050800720c */ /* 0x000fe20003f64070 */
[----:B------:R-:W-:-:S04]  /*85f0*/  IMAD.HI.U32 R11, R9, R10, RZ ;  /* 0x0000000a090b7227 */ /* 0x000fc800078e00ff */
[----:B------:R-:W-:Y:S02]  /*8600*/  IMAD.MOV R11, RZ, RZ, -R11 ;  /* 0x000000ffff0b7224 */ /* 0x000fe400078e0a0b */
[----:B------:R-:W-:Y:S02]  /*8610*/  @!P0 IMAD.IADD R4, R4, 0x1, -R8 ;  /* 0x0000000104048824 */ /* 0x000fe400078e0a08 */
[----:B------:R-:W-:Y:S01]  /*8620*/  @!P6 IMAD.MOV R60, RZ, RZ, -R60 ;  /* 0x000000ffff3ce224 */ /* 0x000fe200078e0a3c */
[----:B------:R-:W-:Y:S01]  /*8630*/  ISETP.GE.AND P6, PT, R2, RZ, PT ;  /* 0x000000ff0200720c */ /* 0x000fe20003fc6270 */
[----:B------:R-:W-:Y:S01]  /*8640*/  VIADD R7, R0, 0x96 ;  /* 0x0000009600077836 */ /* 0x000fe20000000000 */
[C---:B------:R-:W-:Y:S01]  /*8650*/  ISETP.GT.U32.AND P0, PT, R8.reuse, R4, PT ;  /* 0x000000040800720c */ /* 0x040fe20003f04070 */
[----:B------:R-:W-:Y:S02]  /*8660*/  IMAD R2, R8, R11, R10 ;  /* 0x0000000b08027224 */ /* 0x000fe400078e020a */
[--C-:B------:R-:W-:Y:S01]  /*8670*/  @!P4 IMAD.IADD R62, R62, 0x1, -R8.reuse ;  /* 0x000000013e3ec824 */ /* 0x100fe200078e0a08 */
[C---:B------:R-:W-:Y:S01]  /*8680*/  ISETP.GT.U32.AND P4, PT, R8.reuse, R3, PT ;  /* 0x000000030800720c */ /* 0x040fe20003f84070 */
[----:B------:R-:W-:Y:S01]  /*8690*/  @!P3 IMAD.IADD R5, R5, 0x1, -R8 ;  /* 0x000000010505b824 */ /* 0x000fe200078e0a08 */
[----:B0-----:R-:W-:Y:S01]  /*86a0*/  IABS R15, R7 ;  /* 0x00000007000f7213 */ /* 0x001fe20000000000 */
[----:B------:R-:W-:Y:S01]  /*86b0*/  @!P2 IMAD.MOV R62, RZ, RZ, -R62 ;  /* 0x000000ffff3ea224 */ /* 0x000fe200078e0a3e */
[----:B------:R-:W-:Y:S01]  /*86c0*/  ISETP.GT.U32.AND P3, PT, R8, R2, PT ;  /* 0x000000020800720c */ /* 0x000fe20003f64070 */
[----:B-1----:R-:W-:Y:S01]  /*86d0*/  IMAD.MOV.U32 R13, RZ, RZ, R5 ;  /* 0x000000ffff0d7224 */ /* 0x002fe200078e0005 */
[----:B------:R-:W-:Y:S01]  /*86e0*/  ISETP.GE.AND P2, PT, R6, RZ, PT ;  /* 0x000000ff0600720c */ /* 0x000fe20003f46270 */
[----:B------:R-:W-:-:S04]  /*86f0*/  IMAD.HI.U32 R12, R9, R15, RZ ;  /* 0x0000000f090c7227 */ /* 0x000fc800078e00ff */
[----:B------:R-:W-:Y:S02]  /*8700*/  IMAD.MOV R12, RZ, RZ, -R12 ;  /* 0x000000ffff0c7224 */ /* 0x000fe400078e0a0c */
[----:B------:R-:W-:Y:S02]  /*8710*/  VIADD R6, R0, 0x97 ;  /* 0x0000009700067836 */ /* 0x000fe40000000000 */
[--C-:B------:R-:W-:Y:S02]  /*8720*/  @!P4 IMAD.IADD R3, R3, 0x1, -R8.reuse ;  /* 0x000000010303c824 */ /* 0x100fe400078e0a08 */
[--C-:B------:R-:W-:Y:S01]  /*8730*/  @!P0 IMAD.IADD R4, R4, 0x1, -R8.reuse ;  /* 0x0000000104048824 */ /* 0x100fe200078e0a08 */
[----:B------:R-:W-:Y:S01]  /*8740*/  ISETP.GE.AND P0, PT, R7, RZ, PT ;  /* 0x000000ff0700720c */ /* 0x000fe20003f06270 */
[----:B------:R-:W-:Y:S01]  /*8750*/  IMAD R15, R8, R12, R15 ;  /* 0x0000000c080f7224 */ /* 0x000fe200078e020f */
[----:B------:R-:W-:Y:S01]  /*8760*/  IABS R12, R6 ;  /* 0x00000006000c7213 */ /* 0x000fe20000000000 */
[----:B------:R-:W-:Y:S01]  /*8770*/  @!P3 IMAD.IADD R2, R2, 0x1, -R8 ;  /* 0x000000010202b824 */ /* 0x000fe200078e0a08 */
[----:B------:R-:W-:Y:S01]  /*8780*/  ISETP.GT.U32.AND P4, PT, R8, R3, PT ;  /* 0x000000030800720c */ /* 0x000fe20003f84070 */
[----:B------:R-:W-:-:S02]  /*8790*/  IMAD.MOV.U32 R14, RZ, RZ, R4 ;  /* 0x000000ffff0e7224 */ /* 0x000fc400078e0004 */
[----:B------:R-:W-:Y:S01]  /*87a0*/  VIADD R4, R0, 0x98 ;  /* 0x0000009800047836 */ /* 0x000fe20000000000 */
[----:B------:R-:W-:Y:S01]  /*87b0*/  ISETP.GT.U32.AND P3, PT, R8, R2, PT ;  /* 0x000000020800720c */ /* 0x000fe20003f64070 */
[----:B------:R-:W-:-:S03]  /*87c0*/  IMAD.HI.U32 R10, R9, R12, RZ ;  /* 0x0000000c090a7227 */ /* 0x000fc600078e00ff */
[----:B------:R-:W-:Y:S01]  /*87d0*/  IABS R64, R4 ;  /* 0x0000000400407213 */ /* 0x000fe20000000000 */
[----:B------:R-:W-:Y:S02]  /*87e0*/  IMAD.MOV R10, RZ, RZ, -R10 ;  /* 0x000000ffff0a7224 */ /* 0x000fe400078e0a0a */
[----:B------:R-:W-:Y:S01]  /*87f0*/  @!P5 IMAD.MOV R14, RZ, RZ, -R14 ;  /* 0x000000ffff0ed224 */ /* 0x000fe200078e0a0e */
[----:B------:R-:W-:Y:S01]  /*8800*/  ISETP.GE.AND P5, PT, R6, RZ, PT ;  /* 0x000000ff0600720c */ /* 0x000fe20003fa6270 */
[----:B------:R-:W-:-:S03]  /*8810*/  IMAD.HI.U32 R7, R9, R64, RZ ;  /* 0x0000004009077227 */ /* 0x000fc600078e00ff */
[----:B------:R-:W-:Y:S01]  /*8820*/  STL [R1+0x778], R14 ;  /* 0x0007780e01007387 */ /* 0x000fe20000100800 */
[----:B------:R-:W-:Y:S02]  /*8830*/  IMAD R12, R8, R10, R12 ;  /* 0x0000000a080c7224 */ /* 0x000fe400078e020c */
[----:B------:R-:W-:Y:S01]  /*8840*/  @!P1 IMAD.MOV R13, RZ, RZ, -R13 ;  /* 0x000000ffff0d9224 */ /* 0x000fe200078e0a0d */
[----:B------:R-:W-:Y:S01]  /*8850*/  ISETP.GE.AND P1, PT, R4, RZ, PT ;  /* 0x000000ff0400720c */ /* 0x000fe20003f26270 */
[--C-:B------:R-:W-:Y:S01]  /*8860*/  @!P4 IMAD.IADD R3, R3, 0x1, -R8.reuse ;  /* 0x000000010303c824 */ /* 0x100fe200078e0a08 */
[----:B------:R-:W-:Y:S01]  /*8870*/  ISETP.GT.U32.AND P4, PT, R8, R15, PT ;  /* 0x0000000f0800720c */ /* 0x000fe20003f84070 */
[----:B------:R-:W-:Y:S01]  /*8880*/  IMAD.MOV R7, RZ, RZ, -R7 ;  /* 0x000000ffff077224 */ /* 0x000fe200078e0a07 */
[----:B------:R0:W-:Y:S01]  /*8890*/  STL [R1+0x780], R13 ;  /* 0x0007800d01007387 */ /* 0x0001e20000100800 */
[----:B------:R-:W-:Y:S01]  /*88a0*/  @!P3 IMAD.IADD R2, R2, 0x1, -R8 ;  /* 0x000000010202b824 */ /* 0x000fe200078e0a08 */
[C---:B------:R-:W-:Y:S01]  /*88b0*/  ISETP.GT.U32.AND P3, PT, R8.reuse, R12, PT ;  /* 0x0000000c0800720c */ /* 0x040fe20003f64070 */
[----:B------:R-:W-:-:S02]  /*88c0*/  IMAD R64, R8, R7, R64 ;  /* 0x0000000708407224 */ /* 0x000fc400078e0240 */
[C---:B------:R-:W-:Y:S02]  /*88d0*/  VIADD R6, R0.reuse, 0x9a ;  /* 0x0000009a00067836 */ /* 0x040fe40000000000 */
[----:B------:R-:W-:Y:S02]  /*88e0*/  VIADD R4, R0, 0x99 ;  /* 0x0000009900047836 */ /* 0x000fe40000000000 */
[----:B------:R-:W-:Y:S01]  /*88f0*/  IMAD.MOV.U32 R11, RZ, RZ, R2 ;  /* 0x000000ffff0b7224 */ /* 0x000fe200078e0002 */
[----:B------:R-:W-:Y:S01]  /*8900*/  IABS R5, R6 ;  /* 0x0000000600057213 */ /* 0x000fe20000000000 */
[----:B0-----:R-:W-:Y:S01]  /*8910*/  IMAD.MOV.U32 R13, RZ, RZ, R3 ;  /* 0x000000ffff0d7224 */ /* 0x001fe200078e0003 */
[----:B------:R-:W-:Y:S01]  /*8920*/  IABS R66, R4 ;  /* 0x0000000400427213 */ /* 0x000fe20000000000 */
[--C-:B------:R-:W-:Y:S02]  /*8930*/  @!P4 IMAD.IADD R15, R15, 0x1, -R8.reuse ;  /* 0x000000010f0fc824 */ /* 0x100fe400078e0a08 */
[----:B------:R-:W-:Y:S01]  /*8940*/  @!P6 IMAD.MOV R13, RZ, RZ, -R13 ;  /* 0x000000ffff0de224 */ /* 0x000fe200078e0a0d */
[----:B------:R-:W-:Y:S01]  /*8950*/  ISETP.GT.U32.AND P6, PT, R8, R64, PT ;  /* 0x000000400800720c */ /* 0x000fe20003fc4070 */
[----:B------:R-:W-:Y:S01]  /*8960*/  @!P3 IMAD.IADD R12, R12, 0x1, -R8 ;  /* 0x000000010c0cb824 */ /* 0x000fe200078e0a08 */
[C---:B------:R-:W-:Y:S01]  /*8970*/  ISETP.GT.U32.AND P4, PT, R8.reuse, R15, PT ;  /* 0x0000000f0800720c */ /* 0x040fe20003f84070 */
[----:B------:R-:W-:Y:S01]  /*8980*/  IMAD.HI.U32 R10, R9, R5, RZ ;  /* 0x00000005090a7227 */ /* 0x000fe200078e00ff */
[----:B------:R-:W-:Y:S02]  /*8990*/  STL [R1+0x76c], R13 ;  /* 0x00076c0d01007387 */ /* 0x000fe40000100800 */
[----:B------:R-:W-:Y:S01]  /*89a0*/  ISETP.GT.U32.AND P3, PT, R8, R12, PT ;  /* 0x0000000c0800720c */ /* 0x000fe20003f64070 */
[----:B------:R-:W-:-:S02]  /*89b0*/  IMAD.MOV R10, RZ, RZ, -R10 ;  /* 0x000000ffff0a7224 */ /* 0x000fc400078e0a0a */
[----:B------:R-:W-:-:S04]  /*89c0*/  IMAD.HI.U32 R7, R9, R66, RZ ;  /* 0x0000004209077227 */ /* 0x000fc800078e00ff */
[----:B------:R-:W-:Y:S02]  /*89d0*/  @!P6 IMAD.IADD R64, R64, 0x1, -R8 ;  /* 0x000000014040e824 */ /* 0x000fe400078e0a08 */
[C---:B------:R-:W-:Y:S02]  /*89e0*/  IMAD R5, R8.reuse, R10, R5 ;  /* 0x0000000a08057224 */ /* 0x040fe400078e0205 */
[----:B------:R-:W-:Y:S01]  /*89f0*/  IMAD.MOV R7, RZ, RZ, -R7 ;  /* 0x000000ffff077224 */ /* 0x000fe200078e0a07 */
[----:B------:R-:W-:Y:S01]  /*8a00*/  ISETP.GT.U32.AND P6, PT, R8, R64, PT ;  /* 0x000000400800720c */ /* 0x000fe20003fc4070 */
[----:B------:R-:W-:Y:S02]  /*8a10*/  VIADD R10, R0, 0x9b ;  /* 0x0000009b000a7836 */ /* 0x000fe40000000000 */
[----:B------:R-:W-:Y:S02]  /*8a20*/  IMAD R66, R8, R7, R66 ;  /* 0x0000000708427224 */ /* 0x000fe400078e0242 */
[--C-:B------:R-:W-:Y:S01]  /*8a30*/  @!P4 IMAD.IADD R15, R15, 0x1, -R8.reuse ;  /* 0x000000010f0fc824 */ /* 0x100fe200078e0a08 */
[----:B------:R-:W-:Y:S01]  /*8a40*/  IABS R3, R10 ;  /* 0x0000000a00037213 */ /* 0x000fe20000000000 */
[----:B------:R-:W-:Y:S01]  /*8a50*/  @!P3 IMAD.IADD R12, R12, 0x1, -R8 ;  /* 0x000000010c0cb824 */ /* 0x000fe200078e0a08 */
[----:B------:R-:W-:Y:S01]  /*8a60*/  ISETP.GE.AND P4, PT, R6, RZ, PT ;  /* 0x000000ff0600720c */ /* 0x000fe20003f86270 */
[----:B------:R-:W-:Y:S01]  /*8a70*/  VIADD R6, R0, 0x9c ;  /* 0x0000009c00067836 */ /* 0x000fe20000000000 */
[----:B------:R-:W-:Y:S01]  /*8a80*/  ISETP.GT.U32.AND P3, PT, R8, R66, PT ;  /* 0x000000420800720c */ /* 0x000fe20003f64070 */
[----:B------:R-:W-:-:S03]  /*8a90*/  IMAD.HI.U32 R16, R9, R3, RZ ;  /* 0x0000000309107227 */ /* 0x000fc600078e00ff */
[----:B------:R-:W-:Y:S01]  /*8aa0*/  IABS R2, R6 ;  /* 0x0000000600027213 */ /* 0x000fe20000000000 */
[----:B------:R-:W-:Y:S01]  /*8ab0*/  @!P2 IMAD.MOV R11, RZ, RZ, -R11 ;  /* 0x000000ffff0ba224 */ /* 0x000fe200078e0a0b */
[----:B------:R-:W-:Y:S01]  /*8ac0*/  ISETP.GE.AND P2, PT, R4, RZ, PT ;  /* 0x000000ff0400720c */ /* 0x000fe20003f46270 */
[----:B------:R-:W-:Y:S02]  /*8ad0*/  IMAD.MOV R16, RZ, RZ, -R16 ;  /* 0x000000ffff107224 */ /* 0x000fe400078e0a10 */
[----:B------:R-:W-:Y:S01]  /*8ae0*/  @!P6 IMAD.IADD R64, R64, 0x1, -R8 ;  /* 0x000000014040e824 */ /* 0x000fe200078e0a08 */
[----:B------:R0:W-:Y:S01]  /*8af0*/  STL [R1+0x770], R11 ;  /* 0x0007700b01007387 */ /* 0x0001e20000100800 */
[----:B------:R-:W-:Y:S01]  /*8b00*/  ISETP.GT.U32.AND P6, PT, R8, R5, PT ;  /* 0x000000050800720c */ /* 0x000fe20003fc4070 */
[----:B------:R-:W-:-:S04]  /*8b10*/  IMAD.HI.U32 R21, R9, R2, RZ ;  /* 0x0000000209157227 */ /* 0x000fc800078e00ff */
[----:B------:R-:W-:Y:S02]  /*8b20*/  IMAD R3, R8, R16, R3 ;  /* 0x0000001008037224 */ /* 0x000fe400078e0203 */
[----:B------:R-:W-:Y:S02]  /*8b30*/  IMAD.MOV R21, RZ, RZ, -R21 ;  /* 0x000000ffff157224 */ /* 0x000fe400078e0a15 */
[C---:B0-----:R-:W-:Y:S02]  /*8b40*/  VIADD R11, R0.reuse, 0x9d ;  /* 0x0000009d000b7836 */ /* 0x041fe40000000000 */
[----:B------:R-:W-:Y:S02]  /*8b50*/  VIADD R7, R0, 0x9e ;  /* 0x0000009e00077836 */ /* 0x000fe40000000000 */
[----:B------:R-:W-:Y:S01]  /*8b60*/  @!P3 IMAD.IADD R66, R66, 0x1, -R8 ;  /* 0x000000014242b824 */ /* 0x000fe200078e0a08 */
[----:B------:R-:W-:Y:S01]  /*8b70*/  IABS R17, R11 ;  /* 0x0000000b00117213 */ /* 0x000fe20000000000 */
[C---:B------:R-:W-:Y:S01]  /*8b80*/  IMAD R2, R8.reuse, R21, R2 ;  /* 0x0000001508027224 */ /* 0x040fe200078e0202 */
[----:B------:R-:W-:Y:S01]  /*8b90*/  ISETP.GT.U32.AND P3, PT, R8, R3, PT ;  /* 0x000000030800720c */ /* 0x000fe20003f64070 */
[----:B------:R-:W-:Y:S01]  /*8ba0*/  IMAD.MOV.U32 R22, RZ, RZ, R15 ;  /* 0x000000ffff167224 */ /* 0x000fe200078e000f */
[----:B------:R-:W-:Y:S01]  /*8bb0*/  IABS R13, R7 ;  /* 0x00000007000d7213 */ /* 0x000fe20000000000 */
[----:B------:R-:W-:-:S04]  /*8bc0*/  IMAD.HI.U32 R19, R9, R17, RZ ;  /* 0x0000001109137227 */ /* 0x000fc800078e00ff */
[----:B------:R-:W-:Y:S01]  /*8bd0*/  @!P6 IMAD.IADD R5, R5, 0x1, -R8 ;  /* 0x000000010505e824 */ /* 0x000fe200078e0a08 */
[C---:B------:R-:W-:Y:S01]  /*8be0*/  ISETP.GT.U32.AND P6, PT, R8.reuse, R2, PT ;  /* 0x000000020800720c */ /* 0x040fe20003fc4070 */
[----:B------:R-:W-:Y:S01]  /*8bf0*/  @!P0 IMAD.MOV R22, RZ, RZ, -R22 ;  /* 0x000000ffff168224 */ /* 0x000fe200078e0a16 */
[----:B------:R-:W-:Y:S01]  /*8c00*/  ISETP.GT.U32.AND P0, PT, R8, R66, PT ;  /* 0x000000420800720c */ /* 0x000fe20003f04070 */
[----:B------:R-:W-:Y:S02]  /*8c10*/  IMAD.MOV R19, RZ, RZ, -R19 ;  /* 0x000000ffff137224 */ /* 0x000fe400078e0a13 */
[----:B------:R-:W-:Y:S01]  /*8c20*/  VIADD R4, R0, 0x9f ;  /* 0x0000009f00047836 */ /* 0x000fe20000000000 */
[----:B------:R-:W-:Y:S01]  /*8c30*/  STL [R1+0x75c], R22 ;  /* 0x00075c1601007387 */ /* 0x000fe20000100800 */
[----:B------:R-:W-:-:S03]  /*8c40*/  IMAD.HI.U32 R16, R9, R13, RZ ;  /* 0x0000000d09107227 */ /* 0x000fc600078e00ff */
[----:B------:R-:W-:Y:S01]  /*8c50*/  IABS R14, R4 ;  /* 0x00000004000e7213 */ /* 0x000fe20000000000 */
[C---:B------:R-:W-:Y:S02]  /*8c60*/  IMAD R17, R8.reuse, R19, R17 ;  /* 0x0000001308117224 */ /* 0x040fe400078e0211 */
[----:B------:R-:W-:Y:S02]  /*8c70*/  IMAD.MOV R16, RZ, RZ, -R16 ;  /* 0x000000ffff107224 */ /* 0x000fe400078e0a10 */
[----:B------:R-:W-:Y:S01]  /*8c80*/  @!P3 IMAD.IADD R3, R3, 0x1, -R8 ;  /* 0x000000010303b824 */ /* 0x000fe200078e0a08 */
[C---:B------:R-:W-:Y:S01]  /*8c90*/  ISETP.GT.U32.AND P3, PT, R8.reuse, R5, PT ;  /* 0x000000050800720c */ /* 0x040fe20003f64070 */
[----:B------:R-:W-:Y:S02]  /*8ca0*/  IMAD.MOV.U32 R19, RZ, RZ, R12 ;  /* 0x000000ffff137224 */ /* 0x000fe400078e000c */
[C---:B------:R-:W-:Y:S02]  /*8cb0*/  IMAD R13, R8.reuse, R16, R13 ;  /* 0x00000010080d7224 */ /* 0x040fe400078e020d */
[----:B------:R-:W-:Y:S01]  /*8cc0*/  @!P5 IMAD.MOV R19, RZ, RZ, -R19 ;  /* 0x000000ffff13d224 */ /* 0x000fe200078e0a13 */
[----:B------:R-:W-:Y:S01]  /*8cd0*/  ISETP.GT.U32.AND P5, PT, R8, R3, PT ;  /* 0x000000030800720c */ /* 0x000fe20003fa4070 */
[----:B------:R-:W-:-:S03]  /*8ce0*/  IMAD.HI.U32 R18, R9, R14, RZ ;  /* 0x0000000e09127227 */ /* 0x000fc600078e00ff */
[----:B------:R0:W-:Y:S01]  /*8cf0*/  STL [R1+0x760], R19 ;  /* 0x0007601301007387 */ /* 0x0001e20000100800 */
[----:B------:R-:W-:Y:S02]  /*8d00*/  @!P6 IMAD.IADD R2, R2, 0x1, -R8 ;  /* 0x000000010202e824 */ /* 0x000fe400078e0a08 */
[----:B------:R-:W-:Y:S01]  /*8d10*/  @!P1 IMAD.MOV R64, RZ, RZ, -R64 ;  /* 0x000000ffff409224 */ /* 0x000fe200078e0a40 */
[----:B------:R-:W-:Y:S01]  /*8d20*/  ISETP.GT.U32.AND P1, PT, R8, R17, PT ;  /* 0x000000110800720c */ /* 0x000fe20003f24070 */
[----:B------:R-:W-:Y:S01]  /*8d30*/  @!P0 IMAD.IADD R66, R66, 0x1, -R8 ;  /* 0x0000000142428824 */ /* 0x000fe200078e0a08 */
[C---:B------:R-:W-:Y:S01]  /*8d40*/  ISETP.GT.U32.AND P0, PT, R8.reuse, R13, PT ;  /* 0x0000000d0800720c */ /* 0x040fe20003f04070 */
[----:B------:R-:W-:Y:S01]  /*8d50*/  IMAD.MOV R18, RZ, RZ, -R18 ;  /* 0x000000ffff127224 */ /* 0x000fe200078e0a12 */
[----:B------:R-:W-:Y:S01]  /*8d60*/  ISETP.GT.U32.AND P6, PT, R8, R2, PT ;  /* 0x000000020800720c */ /* 0x000fe20003fc4070 */
[----:B------:R-:W-:Y:S02]  /*8d70*/  VIADD R16, R0, 0xa0 ;  /* 0x000000a000107836 */ /* 0x000fe40000000000 */
[----:B------:R-:W-:-:S02]  /*8d80*/  IMAD R14, R8, R18, R14 ;  /* 0x00000012080e7224 */ /* 0x000fc400078e020e */
[----:B------:R-:W-:Y:S01]  /*8d90*/  VIADD R15, R0, 0xa1 ;  /* 0x000000a1000f7836 */ /* 0x000fe20000000000 */
[----:B------:R-:W-:Y:S01]  /*8da0*/  IABS R18, R16 ;  /* 0x0000001000127213 */ /* 0x000fe20000000000 */
[--C-:B------:R-:W-:Y:S01]  /*8db0*/  @!P3 IMAD.IADD R5, R5, 0x1, -R8.reuse ;  /* 0x000000010505b824 */ /* 0x100fe200078e0a08 */
[----:B------:R-:W-:Y:S01]  /*8dc0*/  ISETP.GE.AND P3, PT, R10, RZ, PT ;  /* 0x000000ff0a00720c */ /* 0x000fe20003f66270 */
[--C-:B------:R-:W-:Y:S01]  /*8dd0*/  @!P5 IMAD.IADD R3, R3, 0x1, -R8.reuse ;  /* 0x000000010303d824 */ /* 0x100fe200078e0a08 */
[----:B------:R-:W-:Y:S01]  /*8de0*/  ISETP.GT.U32.AND P5, PT, R8, R14, PT ;  /* 0x0000000e0800720c */ /* 0x000fe20003fa4070 */
[--C-:B------:R-:W-:Y:S01]  /*8df0*/  @!P1 IMAD.IADD R17, R17, 0x1, -R8.reuse ;  /* 0x0000000111119824 */ /* 0x100fe200078e0a08 */
[----:B------:R-:W-:Y:S01]  /*8e00*/  IABS R12, R15 ;  /* 0x0000000f000c7213 */ /* 0x000fe20000000000 */
[--C-:B------:R-:W-:Y:S01]  /*8e10*/  @!P0 IMAD.IADD R13, R13, 0x1, -R8.reuse ;  /* 0x000000010d0d8824 */ /* 0x100fe200078e0a08 */
[----:B------:R-:W-:Y:S01]  /*8e20*/  ISETP.GE.AND P1, PT, R11, RZ, PT ;  /* 0x000000ff0b00720c */ /* 0x000fe20003f26270 */
[----:B------:R-:W-:Y:S01]  /*8e30*/  IMAD.MOV.U32 R21, RZ, RZ, R5 ;  /* 0x000000ffff157224 */ /* 0x000fe200078e0005 */
[----:B------:R-:W-:Y:S01]  /*8e40*/  ISETP.GE.AND P0, PT, R7, RZ, PT ;  /* 0x000000ff0700720c */ /* 0x000fe20003f06270 */
[----:B------:R-:W-:Y:S01]  /*8e50*/  @!P6 IMAD.IADD R2, R2, 0x1, -R8 ;  /* 0x000000010202e824 */ /* 0x000fe200078e0a08 */
[----:B------:R-:W-:Y:S01]  /*8e60*/  ISETP.GE.AND P6, PT, R6, RZ, PT ;  /* 0x000000ff0600720c */ /* 0x000fe20003fc6270 */
[----:B------:R-:W-:Y:S01]  /*8e70*/  @!P2 IMAD.MOV R66, RZ, RZ, -R66 ;  /* 0x000000ffff42a224 */ /* 0x000fe200078e0a42 */
[C---:B------:R-:W-:Y:S01]  /*8e80*/  ISETP.GT.U32.AND P2, PT, R8.reuse, R17, PT ;  /* 0x000000110800720c */ /* 0x040fe20003f44070 */
[----:B------:R-:W-:Y:S01]  /*8e90*/  @!P4 IMAD.MOV R21, RZ, RZ, -R21 ;  /* 0x000000ffff15c224 */ /* 0x000fe200078e0a15 */
[----:B------:R-:W-:Y:S01]  /*8ea0*/  ISETP.GT.U32.AND P4, PT, R8, R13, PT ;  /* 0x0000000d0800720c */ /* 0x000fe20003f84070 */
[----:B------:R-:W-:-:S03]  /*8eb0*/  IMAD.HI.U32 R10, R9, R18, RZ ;  /* 0x00000012090a7227 */ /* 0x000fc600078e00ff */
[----:B------:R-:W-:Y:S01]  /*8ec0*/  STL [R1+0x738], R21 ;  /* 0x0007381501007387 */ /* 0x000fe20000100800 */
[----:B0-----:R-:W-:-:S04]  /*8ed0*/  IMAD.HI.U32 R19, R9, R12, RZ ;  /* 0x0000000c09137227 */ /* 0x001fc800078e00ff */
[----:B------:R-:W-:Y:S02]  /*8ee0*/  IMAD.MOV R10, RZ, RZ, -R10 ;  /* 0x000000ffff0a7224 */ /* 0x000fe400078e0a0a */
[----:B------:R-:W-:Y:S02]  /*8ef0*/  IMAD.MOV R19, RZ, RZ, -R19 ;  /* 0x000000ffff137224 */ /* 0x000fe400078e0a13 */
[----:B------:R-:W-:Y:S02]  /*8f00*/  @!P5 IMAD.IADD R14, R14, 0x1, -R8 ;  /* 0x000000010e0ed824 */ /* 0x000fe400078e0a08 */
[C---:B------:R-:W-:Y:S02]  /*8f10*/  IMAD R10, R8.reuse, R10, R18 ;  /* 0x0000000a080a7224 */ /* 0x040fe400078e0212 */
[----:B------:R-:W-:Y:S01]  /*8f20*/  IMAD.MOV.U32 R5, RZ, RZ, R3 ;  /* 0x000000ffff057224 */ /* 0x000fe200078e0003 */
[C---:B------:R-:W-:Y:S01]  /*8f30*/  ISETP.GT.U32.AND P5, PT, R8.reuse, R14, PT ;  /* 0x0000000e0800720c */ /* 0x040fe20003fa4070 */
[----:B------:R-:W-:-:S02]  /*8f40*/  IMAD R19, R8, R19, R12 ;  /* 0x0000001308137224 */ /* 0x000fc400078e020c */
[----:B------:R-:W-:Y:S02]  /*8f50*/  VIADD R6, R0, 0xa2 ;  /* 0x000000a200067836 */ /* 0x000fe40000000000 */
[----:B------:R-:W-:Y:S01]  /*8f60*/  @!P3 IMAD.MOV R5, RZ, RZ, -R5 ;  /* 0x000000ffff05b224 */ /* 0x000fe200078e0a05 */
[----:B------:R-:W-:Y:S01]  /*8f70*/  ISETP.GT.U32.AND P3, PT, R8, R10, PT ;  /* 0x0000000a0800720c */ /* 0x000fe20003f64070 */
[----:B------:R-:W-:Y:S01]  /*8f80*/  @!P6 IMAD.MOV R2, RZ, RZ, -R2 ;  /* 0x000000ffff02e224 */ /* 0x000fe200078e0a02 */
[----:B------:R-:W-:Y:S01]  /*8f90*/  ISETP.GE.AND P6, PT, R4, RZ, PT ;  /* 0x000000ff0400720c */ /* 0x000fe20003fc6270 */
[--C-:B------:R-:W-:Y:S01]  /*8fa0*/  @!P2 IMAD.IADD R17, R17, 0x1, -R8.reuse ;  /* 0x000000011111a824 */ /* 0x100fe200078e0a08 */
[----:B------:R-:W-:Y:S01]  /*8fb0*/  IABS R4, R6 ;  /* 0x0000000600047213 */ /* 0x000fe20000000000 */
[----:B------:R-:W-:Y:S01]  /*8fc0*/  @!P4 IMAD.IADD R13, R13, 0x1, -R8 ;  /* 0x000000010d0dc824 */ /* 0x000fe200078e0a08 */
[----:B------:R-:W-:Y:S01]  /*8fd0*/  ISETP.GT.U32.AND P2, PT, R8, R19, PT ;  /* 0x000000130800720c */ /* 0x000fe20003f44070 */
[----:B------:R-:W-:Y:S01]  /*8fe0*/  IMAD.MOV.U32 R11, RZ, RZ, R17 ;  /* 0x000000ffff0b7224 */ /* 0x000fe200078e0011 */
[----:B------:R0:W-:Y:S01]  /*8ff0*/  STL [R1+0x748], R5 ;  /* 0x0007480501007387 */ /* 0x0001e20000100800 */
[----:B------:R-:W-:Y:S01]  /*9000*/  IMAD.MOV.U32 R7, RZ, RZ, R13 ;  /* 0x000000ffff077224 */ /* 0x000fe200078e000d */
[----:B------:R-:W-:Y:S01]  /*9010*/  ISETP.GE.AND P4, PT, R16, RZ, PT ;  /* 0x000000ff1000720c */ /* 0x000fe20003f86270 */
[----:B------:R-:W-:Y:S01]  /*9020*/  @!P1 IMAD.MOV R11, RZ, RZ, -R11 ;  /* 0x000000ffff0b9224 */ /* 0x000fe200078e0a0b */
[----:B------:R1:W-:Y:S01]  /*9030*/  STL [R1+0x750], R2 ;  /* 0x0007500201007387 */ /* 0x0003e20000100800 */
[----:B------:R-:W-:-:S02]  /*9040*/  @!P0 IMAD.MOV R7, RZ, RZ, -R7 ;  /* 0x000000ffff078224 */ /* 0x000fc400078e0a07 */
[----:B------:R-:W-:Y:S01]  /*9050*/  VIADD R3, R0, 0xa3 ;  /* 0x000000a300037836 */ /* 0x000fe20000000000 */
[----:B------:R-:W-:Y:S01]  /*9060*/  STL [R1+0x740], R11 ;  /* 0x0007400b01007387 */ /* 0x000fe20000100800 */
[--C-:B------:R-:W-:Y:S01]  /*9070*/  @!P5 IMAD.IADD R14, R14, 0x1, -R8.reuse ;  /* 0x000000010e0ed824 */ /* 0x100fe200078e0a08 */
[----:B------:R-:W-:Y:S01]  /*9080*/  ISETP.GE.AND P5, PT, R15, RZ, PT ;  /* 0x000000ff0f00720c */ /* 0x000fe20003fa6270 */
[----:B0-----:R-:W-:Y:S01]  /*9090*/  IMAD.HI.U32 R5, R9, R4, RZ ;  /* 0x0000000409057227 */ /* 0x001fe200078e00ff */
[----:B------:R0:W-:Y:S01]  /*90a0*/  STL [R1+0x744], R7 ;  /* 0x0007440701007387 */ /* 0x0001e20000100800 */
[----:B------:R-:W-:Y:S02]  /*90b0*/  ISETP.GE.AND P0, PT, R3, RZ, PT ;  /* 0x000000ff0300720c */ /* 0x000fe40003f06270 */
[----:B------:R-:W-:Y:S01]  /*90c0*/  IMAD.MOV R5, RZ, RZ, -R5 ;  /* 0x000000ffff057224 */ /* 0x000fe200078e0a05 */
[----:B-1----:R-:W-:Y:S01]  /*90d0*/  IABS R2, R3 ;  /* 0x0000000300027213 */ /* 0x002fe20000000000 */
[--C-:B------:R-:W-:Y:S01]  /*90e0*/  @!P3 IMAD.IADD R10, R10, 0x1, -R8.reuse ;  /* 0x000000010a0ab824 */ /* 0x100fe200078e0a08 */
[----:B------:R-:W-:Y:S01]  /*90f0*/  ISETP.GE.AND P3, PT, R6, RZ, PT ;  /* 0x000000ff0600720c */ /* 0x000fe20003f66270 */
[----:B------:R-:W-:-:S02]  /*9100*/  @!P2 IMAD.IADD R19, R19, 0x1, -R8 ;  /* 0x000000011313a824 */ /* 0x000fc400078e0a08 */
[C---:B------:R-:W-:Y:S01]  /*9110*/  IMAD R15, R8.reuse, R5, R4 ;  /* 0x00000005080f7224 */ /* 0x040fe200078e0204 */
[C---:B------:R-:W-:Y:S01]  /*9120*/  ISETP.GT.U32.AND P2, PT, R8.reuse, R10, PT ;  /* 0x0000000a0800720c */ /* 0x040fe20003f44070 */
[----:B0-----:R-:W-:Y:S01]  /*9130*/  IMAD.MOV.U32 R7, RZ, RZ, R14 ;  /* 0x000000ffff077224 */ /* 0x001fe200078e000e */
[----:B------:R-:W-:Y:S01]  /*9140*/  ISETP.GT.U32.AND P1, PT, R8, R19, PT ;  /* 0x000000130800720c */ /* 0x000fe20003f24070 */
[----:B------:R-:W-:-:S04]  /*9150*/  IMAD.HI.U32 R6, R9, R2, RZ ;  /* 0x0000000209067227 */ /* 0x000fc800078e00ff */
[----:B------:R-:W-:Y:S01]  /*9160*/  @!P6 IMAD.MOV R7, RZ, RZ, -R7 ;  /* 0x000000ffff07e224 */ /* 0x000fe200078e0a07 */
[----:B------:R-:W-:Y:S01]  /*9170*/  ISETP.GT.U32.AND P6, PT, R8, R15, PT ;  /* 0x0000000f0800720c */ /* 0x000fe20003fc4070 */
[----:B------:R-:W-:Y:S02]  /*9180*/  IMAD.MOV R6, RZ, RZ, -R6 ;  /* 0x000000ffff067224 */ /* 0x000fe400078e0a06 */
[----:B------:R-:W-:Y:S01]  /*9190*/  VIADD R5, R0, 0xa4 ;  /* 0x000000a400057836 */ /* 0x000fe20000000000 */
[----:B------:R0:W-:Y:S01]  /*91a0*/  STL [R1+0x73c], R7 ;  /* 0x00073c0701007387 */ /* 0x0001e20000100800 */
[----:B------:R-:W-:Y:S02]  /*91b0*/  IMAD R12, R8, R6, R2 ;  /* 0x00000006080c7224 */ /* 0x000fe400078e0202 */
[--C-:B------:R-:W-:Y:S01]  /*91c0*/  @!P2 IMAD.IADD R10, R10, 0x1, -R8.reuse ;  /* 0x000000010a0aa824 */ /* 0x100fe200078e0a08 */
[----:B------:R-:W-:Y:S01]  /*91d0*/  ISETP.GE.AND P2, PT, R5, RZ, PT ;  /* 0x000000ff0500720c */ /* 0x000fe20003f46270 */
[----:B------:R-:W-:Y:S01]  /*91e0*/  @!P1 IMAD.IADD R19, R19, 0x1, -R8 ;  /* 0x0000000113139824 */ /* 0x000fe200078e0a08 */
[----:B------:R-:W-:Y:S01]  /*91f0*/  IABS R5, R5 ;  /* 0x0000000500057213 */ /* 0x000fe20000000000 */
[----:B------:R-:W-:Y:S01]  /*9200*/  IMAD.MOV.U32 R68, RZ, RZ, R10 ;  /* 0x000000ffff447224 */ /* 0x000fe200078e000a */
[----:B------:R-:W-:Y:S01]  /*9210*/  ISETP.GT.U32.AND P1, PT, R8, R12, PT ;  /* 0x0000000c0800720c */ /* 0x000fe20003f24070 */
[----:B------:R-:W-:-:S02]  /*9220*/  @!P6 IMAD.IADD R15, R15, 0x1, -R8 ;  /* 0x000000010f0fe824 */ /* 0x000fc400078e0a08 */
[----:B------:R-:W-:-:S03]  /*9230*/  IMAD.HI.U32 R10, R9, R5, RZ ;  /* 0x00000005090a7227 */ /* 0x000fc600078e00ff */
[----:B------:R-:W-:Y:S01]  /*9240*/  ISETP.GT.U32.AND P6, PT, R8, R15, PT ;  /* 0x0000000f0800720c */ /* 0x000fe20003fc4070 */
[C---:B------:R-:W-:Y:S02]  /*9250*/  VIADD R4, R0.reuse, 0xa6 ;  /* 0x000000a600047836 */ /* 0x040fe40000000000 */
[----:B------:R-:W-:Y:S02]  /*9260*/  IMAD.MOV.U32 R70, RZ, RZ, R19 ;  /* 0x000000ffff467224 */ /* 0x000fe400078e0013 */
[----:B------:R-:W-:Y:S01]  /*9270*/  VIADD R6, R0, 0xa5 ;  /* 0x000000a500067836 */ /* 0x000fe20000000000 */
[----:B------:R-:W-:Y:S01]  /*9280*/  IABS R3, R4 ;  /* 0x0000000400037213 */ /* 0x000fe20000000000 */
[----:B------:R-:W-:Y:S02]  /*9290*/  IMAD.MOV R10, RZ, RZ, -R10 ;  /* 0x000000ffff0a7224 */ /* 0x000fe400078e0a0a */
[----:B------:R-:W-:Y:S01]  /*92a0*/  @!P5 IMAD.MOV R70, RZ, RZ, -R70 ;  /* 0x000000ffff46d224 */ /* 0x000fe200078e0a46 */
[----:B------:R-:W-:Y:S01]  /*92b0*/  ISETP.GE.AND P5, PT, R4, RZ, PT ;  /* 0x000000ff0400720c */ /* 0x000fe20003fa6270 */
[----:B------:R-:W-:Y:S01]  /*92c0*/  @!P1 IMAD.IADD R12, R12, 0x1, -R8 ;  /* 0x000000010c0c9824 */ /* 0x000fe200078e0a08 */
[----:B------:R-:W-:Y:S01]  /*92d0*/  IABS R2, R6 ;  /* 0x0000000600027213 */ /* 0x000fe20000000000 */
[----:B------:R-:W-:-:S02]  /*92e0*/  IMAD R4, R8, R10, R5 ;  /* 0x0000000a08047224 */ /* 0x000fc400078e0205 */
[----:B------:R-:W-:Y:S01]  /*92f0*/  @!P4 IMAD.MOV R68, RZ, RZ, -R68 ;  /* 0x000000ffff44c224 */ /* 0x000fe200078e0a44 */
[----:B------:R-:W-:Y:S01]  /*9300*/  ISETP.GE.AND P4, PT, R6, RZ, PT ;  /* 0x000000ff0600720c */ /* 0x000fe20003f86270 */
[----:B------:R-:W-:Y:S01]  /*9310*/  @!P6 IMAD.IADD R15, R15, 0x1, -R8 ;  /* 0x000000010f0fe824 */ /* 0x000fe200078e0a08 */
[C---:B------:R-:W-:Y:S01]  /*9320*/  ISETP.GT.U32.AND P1, PT, R8.reuse, R12, PT ;  /* 0x0000000c0800720c */ /* 0x040fe20003f24070 */
[----:B0-----:R-:W-:Y:S01]  /*9330*/  IMAD.HI.U32 R7, R9, R2, RZ ;  /* 0x0000000209077227 */ /* 0x001fe200078e00ff */
[----:B------:R-:W-:-:S03]  /*9340*/  ISETP.GT.U32.AND P6, PT, R8, R4, PT ;  /* 0x000000040800720c */ /* 0x000fc60003fc4070 */
[----:B------:R-:W-:-:S04]  /*9350*/  IMAD.HI.U32 R6, R9, R3, RZ ;  /* 0x0000000309067227 */ /* 0x000fc800078e00ff */
        /* <DEDUP_REMOVED lines=11> */
[----:B------:R-:W-:Y:S01]  /*9410*/  IABS R11, R5 ;  /* 0x00000005000b7213 */ /* 0x000fe20000000000 */
[----:B------:R-:W-:Y:S01]  /*9420*/  @!P3 IMAD.MOV R16, RZ, RZ, -R16 ;  /* 0x000000ffff10b224 */ /* 0x000fe200078e0a10 */
[----:B------:R-:W-:Y:S01]  /*9430*/  ISETP.GT.U32.AND P3, PT, R8, R4, PT ;  /* 0x000000040800720c */ /* 0x000fe20003f64070 */
[----:B------:R-:W-:Y:S01]  /*9440*/  VIADD R7, R0, 0xaa ;  /* 0x000000aa00077836 */ /* 0x000fe20000000000 */
[----:B------:R-:W-:Y:S01]  /*9450*/  IABS R78, R6 ;  /* 0x00000006004e7213 */ /* 0x000fe20000000000 */
[--C-:B------:R-:W-:Y:S01]  /*9460*/  @!P1 IMAD.IADD R2, R2, 0x1, -R8.reuse ;  /* 0x0000000102029824 */ /* 0x100fe200078e0a08 */
[----:B------:R-:W-:Y:S01]  /*9470*/  STL [R1+0x728], R16 ;  /* 0x0007281001007387 */ /* 0x000fe20000100800 */
[----:B------:R-:W-:Y:S01]  /*9480*/  @!P6 IMAD.IADD R3, R3, 0x1, -R8 ;  /* 0x000000010303e824 */ /* 0x000fe200078e0a08 */
[----:B------:R-:W-:Y:S01]  /*9490*/  IABS R10, R7 ;  /* 0x00000007000a7213 */ /* 0x000fe20000000000 */
[----:B------:R-:W-:Y:S01]  /*94a0*/  IMAD.HI.U32 R14, R9, R11, RZ ;  /* 0x0000000b090e7227 */ /* 0x000fe200078e00ff */
[----:B------:R-:W-:-:S02]  /*94b0*/  ISETP.GT.U32.AND P1, PT, R8, R2, PT ;  /* 0x000000020800720c */ /* 0x000fc40003f24070 */
[----:B------:R-:W-:Y:S01]  /*94c0*/  ISETP.GT.U32.AND P6, PT, R8, R3, PT ;  /* 0x000000030800720c */ /* 0x000fe20003fc4070 */
[----:B------:R-:W-:Y:S02]  /*94d0*/  VIADD R13, R0, 0xa8 ;  /* 0x000000a8000d7836 */ /* 0x000fe40000000000 */
[----:B------:R-:W-:Y:S01]  /*94e0*/  @!P0 IMAD.MOV R12, RZ, RZ, -R12 ;  /* 0x000000ffff0c8224 */ /* 0x000fe200078e0a0c */
[----:B------:R-:W-:Y:S01]  /*94f0*/  ISETP.GE.AND P0, PT, R5, RZ, PT ;  /* 0x000000ff0500720c */ /* 0x000fe20003f06270 */
[----:B------:R-:W-:Y:S01]  /*9500*/  IMAD.MOV R14, RZ, RZ, -R14 ;  /* 0x000000ffff0e7224 */ /* 0x000fe200078e0a0e */
[----:B------:R-:W-:Y:S01]  /*9510*/  IABS R72, R13 ;  /* 0x0000000d00487213 */ /* 0x000fe20000000000 */
[----:B------:R-:W-:Y:S01]  /*9520*/  @!P3 IMAD.IADD R4, R4, 0x1, -R8 ;  /* 0x000000010404b824 */ /* 0x000fe200078e0a08 */
[----:B------:R0:W-:Y:S01]  /*9530*/  STL [R1+0x72c], R12 ;  /* 0x00072c0c01007387 */ /* 0x0001e20000100800 */
[----:B------:R-:W-:Y:S02]  /*9540*/  IMAD R5, R8, R14, R11 ;  /* 0x0000000e08057224 */ /* 0x000fe400078e020b */
[----:B------:R-:W-:-:S03]  /*9550*/  IMAD.HI.U32 R11, R9, R10, RZ ;  /* 0x0000000a090b7227 */ /* 0x000fc600078e00ff */
[----:B------:R-:W-:Y:S01]  /*9560*/  ISETP.GT.U32.AND P3, PT, R8, R5, PT ;  /* 0x000000050800720c */ /* 0x000fe20003f64070 */
[----:B------:R-:W-:-:S04]  /*9570*/  IMAD.HI.U32 R14, R9, R72, RZ ;  /* 0x00000048090e7227 */ /* 0x000fc800078e00ff */
[----:B0-----:R-:W-:-:S04]  /*9580*/  IMAD.HI.U32 R12, R9, R78, RZ ;  /* 0x0000004e090c7227 */ /* 0x001fc800078e00ff */
[----:B------:R-:W-:Y:S02]  /*9590*/  IMAD.MOV R12, RZ, RZ, -R12 ;  /* 0x000000ffff0c7224 */ /* 0x000fe400078e0a0c */
[----:B------:R-:W-:Y:S02]  /*95a0*/  IMAD.MOV R11, RZ, RZ, -R11 ;  /* 0x000000ffff0b7224 */ /* 0x000fe400078e0a0b */
[----:B------:R-:W-:Y:S02]  /*95b0*/  IMAD.MOV R14, RZ, RZ, -R14 ;  /* 0x000000ffff0e7224 */ /* 0x000fe400078e0a0e */
[----:B------:R-:W-:Y:S01]  /*95c0*/  @!P1 IMAD.IADD R2, R2, 0x1, -R8 ;  /* 0x0000000102029824 */ /* 0x000fe200078e0a08 */
[----:B------:R-:W-:Y:S01]  /*95d0*/  ISETP.GE.AND P1, PT, R13, RZ, PT ;  /* 0x000000ff0d00720c */ /* 0x000fe20003f26270 */
[----:B------:R-:W-:Y:S02]  /*95e0*/  IMAD R78, R8, R12, R78 ;  /* 0x0000000c084e7224 */ /* 0x000fe400078e024e */
[----:B------:R-:W-:-:S02]  /*95f0*/  @!P6 IMAD.IADD R3, R3, 0x1, -R8 ;  /* 0x000000010303e824 */ /* 0x000fc400078e0a08 */
[----:B------:R-:W-:Y:S01]  /*9600*/  VIADD R12, R0, 0xab ;  /* 0x000000ab000c7836 */ /* 0x000fe20000000000 */
[C---:B------:R-:W-:Y:S01]  /*9610*/  ISETP.GT.U32.AND P6, PT, R8.reuse, R78, PT ;  /* 0x0000004e0800720c */ /* 0x040fe20003fc4070 */
[----:B------:R-:W-:Y:S02]  /*9620*/  IMAD.MOV.U32 R15, RZ, RZ, R4 ;  /* 0x000000ffff0f7224 */ /* 0x000fe400078e0004 */
[C---:B------:R-:W-:Y:S01]  /*9630*/  IMAD R4, R8.reuse, R11, R10 ;  /* 0x0000000b08047224 */ /* 0x040fe200078e020a */
[----:B------:R-:W-:Y:S01]  /*9640*/  IABS R10, R12 ;  /* 0x0000000c000a7213 */ /* 0x000fe20000000000 */
[----:B------:R-:W-:Y:S02]  /*9650*/  IMAD R72, R8, R14, R72 ;  /* 0x0000000e08487224 */ /* 0x000fe400078e0248 */
[----:B------:R-:W-:Y:S02]  /*9660*/  IMAD.MOV.U32 R13, RZ, RZ, R2 ;  /* 0x000000ffff0d7224 */ /* 0x000fe400078e0002 */
[----:B------:R-:W-:-:S02]  /*9670*/  IMAD.MOV.U32 R11, RZ, RZ, R3 ;  /* 0x000000ffff0b7224 */ /* 0x000fc400078e0003 */
        /* <DEDUP_REMOVED lines=8> */
[----:B------:R-:W-:Y:S02]  /*9700*/  IMAD.MOV.U32 R2, RZ, RZ, R10 ;  /* 0x000000ffff027224 */ /* 0x000fe400078e000a */
[----:B------:R-:W-:Y:S01]  /*9710*/  @!P6 IMAD.IADD R78, R78, 0x1, -R8 ;  /* 0x000000014e4ee824 */ /* 0x000fe200078e0a08 */
[----:B------:R0:W-:Y:S01]  /*9720*/  STL [R1+0x71c], R13 ;  /* 0x00071c0d01007387 */ /* 0x0001e20000100800 */
[----:B------:R-:W-:Y:S01]  /*9730*/  ISETP.GT.U32.AND P3, PT, R8, R5, PT ;  /* 0x000000050800720c */ /* 0x000fe20003f64070 */
[----:B------:R-:W-:-:S02]  /*9740*/  IMAD.HI.U32 R3, R9, R2, RZ ;  /* 0x0000000209037227 */ /* 0x000fc400078e00ff */
[----:B------:R1:W-:Y:S02]  /*9750*/  STL [R1+0x720], R11 ;  /* 0x0007200b01007387 */ /* 0x0003e40000100800 */
[----:B------:R-:W-:Y:S02]  /*9760*/  IMAD.MOV R3, RZ, RZ, -R3 ;  /* 0x000000ffff037224 */ /* 0x000fe400078e0a03 */
[--C-:B------:R-:W-:Y:S01]  /*9770*/  @!P2 IMAD.IADD R72, R72, 0x1, -R8.reuse ;  /* 0x000000014848a824 */ /* 0x100fe200078e0a08 */
[----:B------:R-:W-:Y:S01]  /*9780*/  ISETP.GE.AND P2, PT, R12, RZ, PT ;  /* 0x000000ff0c00720c */ /* 0x000fe20003f46270 */
[----:B0-----:R-:W-:Y:S02]  /*9790*/  VIADD R13, R0, 0xac ;  /* 0x000000ac000d7836 */ /* 0x001fe40000000000 */
[----:B------:R-:W-:Y:S01]  /*97a0*/  @!P5 IMAD.IADD R4, R4, 0x1, -R8 ;  /* 0x000000010404d824 */ /* 0x000fe200078e0a08 */
[C---:B------:R-:W-:Y:S01]  /*97b0*/  ISETP.GT.U32.AND P5, PT, R8.reuse, R78, PT ;  /* 0x0000004e0800720c */ /* 0x040fe20003fa4070 */
[C---:B------:R-:W-:Y:S01]  /*97c0*/  IMAD R6, R8.reuse, R3, R2 ;  /* 0x0000000308067224 */ /* 0x040fe200078e0202 */
[----:B------:R-:W-:Y:S01]  /*97d0*/  IABS R10, R13 ;  /* 0x0000000d000a7213 */ /* 0x000fe20000000000 */
[----:B------:R-:W-:Y:S01]  /*97e0*/  @!P3 IMAD.IADD R5, R5, 0x1, -R8 ;  /* 0x000000010505b824 */ /* 0x000fe200078e0a08 */
[----:B------:R-:W-:Y:S01]  /*97f0*/  ISETP.GT.U32.AND P6, PT, R8, R72, PT ;  /* 0x000000480800720c */ /* 0x000fe20003fc4070 */
[----:B------:R-:W-:Y:S01]  /*9800*/  VIADD R2, R0, 0xae ;  /* 0x000000ae00027836 */ /* 0x000fe20000000000 */
[----:B------:R-:W-:Y:S01]  /*9810*/  ISETP.GE.AND P3, PT, R7, RZ, PT ;  /* 0x000000ff0700720c */ /* 0x000fe20003f66270 */
[----:B------:R-:W-:-:S04]  /*9820*/  IMAD.HI.U32 R3, R9, R10, RZ ;  /* 0x0000000a09037227 */ /* 0x000fc800078e00ff */
[----:B------:R-:W-:Y:S02]  /*9830*/  IMAD.MOV R3, RZ, RZ, -R3 ;  /* 0x000000ffff037224 */ /* 0x000fe400078e0a03 */
[----:B-1----:R-:W-:Y:S02]  /*9840*/  IMAD.MOV.U32 R11, RZ, RZ, R5 ;  /* 0x000000ffff0b7224 */ /* 0x002fe400078e0005 */
[C---:B------:R-:W-:Y:S01]  /*9850*/  IMAD R10, R8.reuse, R3, R10 ;  /* 0x00000003080a7224 */ /* 0x040fe200078e020a */
[----:B------:R-:W-:Y:S01]  /*9860*/  IABS R3, R2 ;  /* 0x0000000200037213 */ /* 0x000fe20000000000 */
[----:B------:R-:W-:Y:S01]  /*9870*/  @!P0 IMAD.MOV R11, RZ, RZ, -R11 ;  /* 0x000000ffff0b8224 */ /* 0x000fe200078e0a0b */
[----:B------:R-:W-:Y:S01]  /*9880*/  ISETP.GT.U32.AND P0, PT, R8, R4, PT ;  /* 0x000000040800720c */ /* 0x000fe20003f04070 */
[--C-:B------:R-:W-:Y:S01]  /*9890*/  @!P5 IMAD.IADD R78, R78, 0x1, -R8.reuse ;  /* 0x000000014e4ed824 */ /* 0x100fe200078e0a08 */
[----:B------:R-:W-:Y:S01]  /*98a0*/  ISETP.GT.U32.AND P5, PT, R8, R10, PT ;  /* 0x0000000a0800720c */ /* 0x000fe20003fa4070 */
[----:B------:R-:W-:Y:S01]  /*98b0*/  @!P6 IMAD.IADD R72, R72, 0x1, -R8 ;  /* 0x000000014848e824 */ /* 0x000fe200078e0a08 */
[----:B------:R-:W-:Y:S01]  /*98c0*/  ISETP.GT.U32.AND P6, PT, R8, R6, PT ;  /* 0x000000060800720c */ /* 0x000fe20003fc4070 */
[C---:B------:R-:W-:Y:S01]  /*98d0*/  VIADD R5, R0.reuse, 0xaf ;  /* 0x000000af00057836 */ /* 0x040fe20000000000 */
[----:B------:R0:W-:Y:S01]  /*98e0*/  STL [R1+0x714], R11 ;  /* 0x0007140b01007387 */ /* 0x0001e20000100800 */
[----:B------:R-:W-:-:S02]  /*98f0*/  VIADD R12, R0, 0xad ;  /* 0x000000ad000c7836 */ /* 0x000fc40000000000 */
[----:B------:R-:W-:Y:S01]  /*9900*/  @!P1 IMAD.MOV R72, RZ, RZ, -R72 ;  /* 0x000000ffff489224 */ /* 0x000fe200078e0a48 */
[----:B------:R-:W-:Y:S01]  /*9910*/  IABS R7, R5 ;  /* 0x0000000500077213 */ /* 0x000fe20000000000 */
[----:B------:R-:W-:Y:S02]  /*9920*/  @!P4 IMAD.MOV R78, RZ, RZ, -R78 ;  /* 0x000000ffff4ec224 */ /* 0x000fe400078e0a4e */
[--C-:B------:R-:W-:Y:S01]  /*9930*/  @!P0 IMAD.IADD R4, R4, 0x1, -R8.reuse ;  /* 0x0000000104048824 */ /* 0x100fe200078e0a08 */
[----:B------:R-:W-:Y:S01]  /*9940*/  ISETP.GE.AND P0, PT, R13, RZ, PT ;  /* 0x000000ff0d00720c */ /* 0x000fe20003f06270 */
[----:B------:R-:W-:Y:S01]  /*9950*/  @!P5 IMAD.IADD R10, R10, 0x1, -R8 ;  /* 0x000000010a0ad824 */ /* 0x000fe200078e0a08 */
[----:B0-----:R-:W-:Y:S01]  /*9960*/  IABS R11, R12 ;  /* 0x0000000c000b7213 */ /* 0x001fe20000000000 */
[----:B------:R-:W-:-:S03]  /*9970*/  IMAD.HI.U32 R13, R9, R3, RZ ;  /* 0x00000003090d7227 */ /* 0x000fc600078e00ff */
[----:B------:R-:W-:Y:S01]  /*9980*/  ISETP.GT.U32.AND P5, PT, R8, R10, PT ;  /* 0x0000000a0800720c */ /* 0x000fe20003fa4070 */
[----:B------:R-:W-:Y:S01]  /*9990*/  @!P6 IMAD.IADD R6, R6, 0x1, -R8 ;  /* 0x000000010606e824 */ /* 0x000fe200078e0a08 */
[----:B------:R-:W-:Y:S01]  /*99a0*/  ISETP.GE.AND P6, PT, R12, RZ, PT ;  /* 0x000000ff0c00720c */ /* 0x000fe20003fc6270 */
[----:B------:R-:W-:-:S03]  /*99b0*/  IMAD.HI.U32 R12, R9, R7, RZ ;  /* 0x00000007090c7227 */ /* 0x000fc600078e00ff */
[C---:B------:R-:W-:Y:S01]  /*99c0*/  ISETP.GT.U32.AND P1, PT, R8.reuse, R6, PT ;  /* 0x000000060800720c */ /* 0x040fe20003f24070 */
[----:B------:R-:W-:Y:S02]  /*99d0*/  IMAD.MOV R13, RZ, RZ, -R13 ;  /* 0x000000ffff0d7224 */ /* 0x000fe400078e0a0d */
[----:B------:R-:W-:Y:S02]  /*99e0*/  IMAD.MOV R12, RZ, RZ, -R12 ;  /* 0x000000ffff0c7224 */ /* 0x000fe400078e0a0c */
[C---:B------:R-:W-:Y:S02]  /*99f0*/  IMAD R3, R8.reuse, R13, R3 ;  /* 0x0000000d08037224 */ /* 0x040fe400078e0203 */
[----:B------:R-:W-:Y:S02]  /*9a00*/  IMAD.MOV.U32 R15, RZ, RZ, R4 ;  /* 0x000000ffff0f7224 */ /* 0x000fe400078e0004 */
[C---:B------:R-:W-:Y:S02]  /*9a10*/  IMAD R4, R8.reuse, R12, R7 ;  /* 0x0000000c08047224 */ /* 0x040fe400078e0207 */
[----:B------:R-:W-:Y:S01]  /*9a20*/  @!P3 IMAD.MOV R15, RZ, RZ, -R15 ;  /* 0x000000ffff0fb224 */ /* 0x000fe200078e0a0f */
[----:B------:R-:W-:Y:S01]  /*9a30*/  ISETP.GT.U32.AND P3, PT, R8, R3, PT ;  /* 0x000000030800720c */ /* 0x000fe20003f64070 */
[----:B------:R-:W-:-:S03]  /*9a40*/  IMAD.HI.U32 R14, R9, R11, RZ ;  /* 0x0000000b090e7227 */ /* 0x000fc600078e00ff */
[----:B------:R-:W-:Y:S01]  /*9a50*/  STL [R1+0x704], R15 ;  /* 0x0007040f01007387 */ /* 0x000fe20000100800 */
[----:B------:R-:W-:Y:S01]  /*9a60*/  @!P5 IMAD.IADD R10, R10, 0x1, -R8 ;  /* 0x000000010a0ad824 */ /* 0x000fe200078e0a08 */
[----:B------:R-:W-:Y:S01]  /*9a70*/  ISETP.GT.U32.AND P5, PT, R8, R4, PT ;  /* 0x000000040800720c */ /* 0x000fe20003fa4070 */
[----:B------:R-:W-:Y:S02]  /*9a80*/  IMAD.MOV R14, RZ, RZ, -R14 ;  /* 0x000000ffff0e7224 */ /* 0x000fe400078e0a0e */
[--C-:B------:R-:W-:Y:S01]  /*9a90*/  @!P1 IMAD.IADD R6, R6, 0x1, -R8.reuse ;  /* 0x0000000106069824 */ /* 0x100fe200078e0a08 */
[----:B------:R-:W-:Y:S01]  /*9aa0*/  ISETP.GE.AND P1, PT, R2, RZ, PT ;  /* 0x000000ff0200720c */ /* 0x000fe20003f26270 */
[----:B------:R-:W-:Y:S02]  /*9ab0*/  IMAD R11, R8, R14, R11 ;  /* 0x0000000e080b7224 */ /* 0x000fe400078e020b */
[----:B------:R-:W-:Y:S02]  /*9ac0*/  VIADD R2, R0, 0xb1 ;  /* 0x000000b100027836 */ /* 0x000fe40000000000 */
[----:B------:R-:W-:Y:S01]  /*9ad0*/  @!P3 IMAD.IADD R3, R3, 0x1, -R8 ;  /* 0x000000010303b824 */ /* 0x000fe200078e0a08 */
[----:B------:R-:W-:Y:S01]  /*9ae0*/  ISETP.GT.U32.AND P4, PT, R8, R11, PT ;  /* 0x0000000b0800720c */ /* 0x000fe20003f84070 */
[----:B------:R-:W-:Y:S01]  /*9af0*/  IMAD.MOV.U32 R12, RZ, RZ, R6 ;  /* 0x000000ffff0c7224 */ /* 0x000fe200078e0006 */
[----:B------:R-:W-:Y:S01]  /*9b00*/  IABS R82, R2 ;  /* 0x0000000200527213 */ /* 0x000fe20000000000 */
[----:B------:R-:W-:Y:S01]  /*9b10*/  @!P5 IMAD.IADD R4, R4, 0x1, -R8 ;  /* 0x000000010404d824 */ /* 0x000fe200078e0a08 */
[----:B------:R-:W-:Y:S01]  /*9b20*/  ISETP.GT.U32.AND P5, PT, R8, R3, PT ;  /* 0x000000030800720c */ /* 0x000fe20003fa4070 */
[----:B------:R-:W-:-:S02]  /*9b30*/  VIADD R13, R0, 0xb0 ;  /* 0x000000b0000d7836 */ /* 0x000fc40000000000 */
[----:B------:R-:W-:-:S03]  /*9b40*/  IMAD.HI.U32 R6, R9, R82, RZ ;  /* 0x0000005209067227 */ /* 0x000fc600078e00ff */
[----:B------:R-:W-:Y:S01]  /*9b50*/  IABS R80, R13 ;  /* 0x0000000d00507213 */ /* 0x000fe20000000000 */
[----:B------:R-:W-:Y:S02]  /*9b60*/  IMAD.MOV R6, RZ, RZ, -R6 ;  /* 0x000000ffff067224 */ /* 0x000fe400078e0a06 */
[----:B------:R-:W-:Y:S01]  /*9b70*/  @!P4 IMAD.IADD R11, R11, 0x1, -R8 ;  /* 0x000000010b0bc824 */ /* 0x000fe200078e0a08 */
[----:B------:R-:W-:Y:S01]  /*9b80*/  ISETP.GE.AND P4, PT, R5, RZ, PT ;  /* 0x000000ff0500720c */ /* 0x000fe20003f86270 */
[C---:B------:R-:W-:Y:S02]  /*9b90*/  IMAD R82, R8.reuse, R6, R82 ;  /* 0x0000000608527224 */ /* 0x040fe400078e0252 */
[----:B------:R-:W-:Y:S01]  /*9ba0*/  @!P5 IMAD.IADD R3, R3, 0x1, -R8 ;  /* 0x000000010303d824 */ /* 0x000fe200078e0a08 */
[C---:B------:R-:W-:Y:S01]  /*9bb0*/  ISETP.GT.U32.AND P3, PT, R8.reuse, R11, PT ;  /* 0x0000000b0800720c */ /* 0x040fe20003f64070 */
[----:B------:R-:W-:Y:S01]  /*9bc0*/  @!P2 IMAD.MOV R12, RZ, RZ, -R12 ;  /* 0x000000ffff0ca224 */ /* 0x000fe200078e0a0c */
[C---:B------:R-:W-:Y:S01]  /*9bd0*/  ISETP.GT.U32.AND P5, PT, R8.reuse, R82, PT ;  /* 0x000000520800720c */ /* 0x040fe20003fa4070 */
[----:B------:R-:W-:Y:S01]  /*9be0*/  IMAD.HI.U32 R7, R9, R80, RZ ;  /* 0x0000005009077227 */ /* 0x000fe200078e00ff */
[----:B------:R-:W-:-:S02]  /*9bf0*/  ISETP.GT.U32.AND P2, PT, R8, R4, PT ;  /* 0x000000040800720c */ /* 0x000fc40003f44070 */
[----:B------:R0:W-:Y:S01]  /*9c00*/  STL [R1+0x6f8], R12 ;  /* 0x0006f80c01007387 */ /* 0x0001e20000100800 */
[----:B------:R-:W-:Y:S02]  /*9c10*/  IMAD.MOV R7, RZ, RZ, -R7 ;  /* 0x000000ffff077224 */ /* 0x000fe400078e0a07 */
[----:B------:R-:W-:Y:S02]  /*9c20*/  @!P0 IMAD.MOV R10, RZ, RZ, -R10 ;  /* 0x000000ffff0a8224 */ /* 0x000fe400078e0a0a */
[----:B------:R-:W-:Y:S02]  /*9c30*/  IMAD R80, R8, R7, R80 ;  /* 0x0000000708507224 */ /* 0x000fe400078e0250 */
[--C-:B------:R-:W-:Y:S01]  /*9c40*/  @!P3 IMAD.IADD R11, R11, 0x1, -R8.reuse ;  /* 0x000000010b0bb824 */ /* 0x100fe200078e0a08 */
[----:B------:R1:W-:Y:S01]  /*9c50*/  STL [R1+0x6e8], R10 ;  /* 0x0006e80a01007387 */ /* 0x0003e20000100800 */
[----:B------:R-:W-:Y:S01]  /*9c60*/  @!P5 IMAD.IADD R82, R82, 0x1, -R8 ;  /* 0x000000015252d824 */ /* 0x000fe200078e0a08 */
[----:B------:R-:W-:Y:S01]  /*9c70*/  ISETP.GT.U32.AND P3, PT, R8, R80, PT ;  /* 0x000000500800720c */ /* 0x000fe20003f64070 */
[----:B0-----:R-:W-:-:S02]  /*9c80*/  VIADD R12, R0, 0xb3 ;  /* 0x000000b3000c7836 */ /* 0x001fc40000000000 */
[----:B------:R-:W-:Y:S01]  /*9c90*/  VIADD R5, R0, 0xb2 ;  /* 0x000000b200057836 */ /* 0x000fe20000000000 */
[----:B------:R-:W-:Y:S01]  /*9ca0*/  ISETP.GT.U32.AND P5, PT, R8, R82, PT ;  /* 0x000000520800720c */ /* 0x000fe20003fa4070 */
[----:B------:R-:W-:Y:S01]  /*9cb0*/  @!P1 IMAD.MOV R3, RZ, RZ, -R3 ;  /* 0x000000ffff039224 */ /* 0x000fe200078e0a03 */
[----:B------:R-:W-:Y:S01]  /*9cc0*/  IABS R7, R12 ;  /* 0x0000000c00077213 */ /* 0x000fe20000000000 */
[----:B------:R-:W-:Y:S01]  /*9cd0*/  VIADD R6, R0, 0xb4 ;  /* 0x000000b400067836 */ /* 0x000fe20000000000 */
[----:B------:R-:W-:Y:S01]  /*9ce0*/  IABS R15, R5 ;  /* 0x00000005000f7213 */ /* 0x000fe20000000000 */
[----:B-1----:R-:W-:Y:S01]  /*9cf0*/  IMAD.MOV.U32 R10, RZ, RZ, R11 ;  /* 0x000000ffff0a7224 */ /* 0x002fe200078e000b */
[----:B------:R-:W-:Y:S01]  /*9d00*/  ISETP.GE.AND P1, PT, R5, RZ, PT ;  /* 0x000000ff0500720c */ /* 0x000fe20003f26270 */
[----:B------:R-:W-:-:S04]  /*9d10*/  IMAD.HI.U32 R14, R9, R7, RZ ;  /* 0x00000007090e7227 */ /* 0x000fc800078e00ff */
[----:B------:R-:W-:Y:S02]  /*9d20*/  @!P6 IMAD.MOV R10, RZ, RZ, -R10 ;  /* 0x000000ffff0ae224 */ /* 0x000fe400078e0a0a */
[----:B------:R-:W-:Y:S02]  /*9d30*/  IMAD.MOV R14, RZ, RZ, -R14 ;  /* 0x000000ffff0e7224 */ /* 0x000fe400078e0a0e */
[----:B------:R-:W-:Y:S01]  /*9d40*/  IMAD.HI.U32 R16, R9, R15, RZ ;  /* 0x0000000f09107227 */ /* 0x000fe200078e00ff */
[----:B------:R-:W-:Y:S03]  /*9d50*/  STL [R1+0x6ec], R10 ;  /* 0x0006ec0a01007387 */ /* 0x000fe60000100800 */
[----:B------:R-:W-:Y:S01]  /*9d60*/  IMAD.MOV R16, RZ, RZ, -R16 ;  /* 0x000000ffff107224 */ /* 0x000fe200078e0a10 */
[----:B------:R0:W-:Y:S01]  /*9d70*/  STL [R1+0x6f0], R3 ;  /* 0x0006f00301007387 */ /* 0x0001e20000100800 */
[--C-:B------:R-:W-:Y:S01]  /*9d80*/  @!P2 IMAD.IADD R4, R4, 0x1, -R8.reuse ;  /* 0x000000010404a824 */ /* 0x100fe200078e0a08 */
[----:B------:R-:W-:Y:S01]  /*9d90*/  ISETP.GE.AND P2, PT, R13, RZ, PT ;  /* 0x000000ff0d00720c */ /* 0x000fe20003f46270 */
[--C-:B------:R-:W-:Y:S01]  /*9da0*/  @!P3 IMAD.IADD R80, R80, 0x1, -R8.reuse ;  /* 0x000000015050b824 */ /* 0x100fe200078e0a08 */
[----:B------:R-:W-:Y:S01]  /*9db0*/  ISETP.GE.AND P3, PT, R2, RZ, PT ;  /* 0x000000ff0200720c */ /* 0x000fe20003f66270 */
[----:B------:R-:W-:Y:S01]  /*9dc0*/  @!P5 IMAD.IADD R82, R82, 0x1, -R8 ;  /* 0x000000015252d824 */ /* 0x000fe200078e0a08 */
[----:B------:R-:W-:Y:S01]  /*9dd0*/  IABS R13, R6 ;  /* 0x00000006000d7213 */ /* 0x000fe20000000000 */
[C---:B------:R-:W-:Y:S01]  /*9de0*/  IMAD R2, R8.reuse, R16, R15 ;  /* 0x0000001008027224 */ /* 0x040fe200078e020f */
[----:B------:R-:W-:Y:S01]  /*9df0*/  ISETP.GT.U32.AND P0, PT, R8, R80, PT ;  /* 0x000000500800720c */ /* 0x000fe20003f04070 */
[----:B------:R-:W-:Y:S01]  /*9e00*/  @!P4 IMAD.MOV R4, RZ, RZ, -R4 ;  /* 0x000000ffff04c224 */ /* 0x000fe200078e0a04 */
[----:B------:R-:W-:Y:S01]  /*9e10*/  ISETP.GE.AND P4, PT, R12, RZ, PT ;  /* 0x000000ff0c00720c */ /* 0x000fe20003f86270 */
[C---:B0-----:R-:W-:Y:S01]  /*9e20*/  IMAD R3, R8.reuse, R14, R7 ;  /* 0x0000000e08037224 */ /* 0x041fe200078e0207 */
[C---:B------:R-:W-:Y:S01]  /*9e30*/  ISETP.GT.U32.AND P6, PT, R8.reuse, R2, PT ;  /* 0x000000020800720c */ /* 0x040fe20003fc4070 */
[----:B------:R-:W-:Y:S01]  /*9e40*/  IMAD.HI.U32 R5, R9, R13, RZ ;  /* 0x0000000d09057227 */ /* 0x000fe200078e00ff */
[----:B------:R0:W-:Y:S02]  /*9e50*/  STL [R1+0x6f4], R4 ;  /* 0x0006f40401007387 */ /* 0x0001e40000100800 */
[----:B------:R-:W-:Y:S01]  /*9e60*/  ISETP.GT.U32.AND P5, PT, R8, R3, PT ;  /* 0x000000030800720c */ /* 0x000fe20003fa4070 */
[----:B------:R-:W-:-:S02]  /*9e70*/  IMAD.MOV R5, RZ, RZ, -R5 ;  /* 0x000000ffff057224 */ /* 0x000fc400078e0a05 */
[----:B------:R-:W-:Y:S02]  /*9e80*/  @!P3 IMAD.MOV R82, RZ, RZ, -R82 ;  /* 0x000000ffff52b224 */ /* 0x000fe400078e0a52 */
[----:B------:R-:W-:Y:S02]  /*9e90*/  IMAD R13, R8, R5, R13 ;  /* 0x00000005080d7224 */ /* 0x000fe400078e020d */
[--C-:B------:R-:W-:Y:S01]  /*9ea0*/  @!P0 IMAD.IADD R80, R80, 0x1, -R8.reuse ;  /* 0x0000000150508824 */ /* 0x100fe200078e0a08 */
[----:B------:R-:W-:Y:S01]  /*9eb0*/  ISETP.GE.AND P0, PT, R6, RZ, PT ;  /* 0x000000ff0600720c */ /* 0x000fe20003f06270 */
[----:B0-----:R-:W-:Y:S01]  /*9ec0*/  VIADD R4, R0, 0xb5 ;  /* 0x000000b500047836 */ /* 0x001fe20000000000 */
[----:B------:R-:W-:Y:S01]  /*9ed0*/  ISETP.GT.U32.AND P3, PT, R8, R13, PT ;  /* 0x0000000d0800720c */ /* 0x000fe20003f64070 */
[--C-:B------:R-:W-:Y:S02]  /*9ee0*/  @!P6 IMAD.IADD R2, R2, 0x1, -R8.reuse ;  /* 0x000000010202e824 */ /* 0x100fe400078e0a08 */
[----:B------:R-:W-:Y:S01]  /*9ef0*/  @!P5 IMAD.IADD R3, R3, 0x1, -R8 ;  /* 0x000000010303d824 */ /* 0x000fe200078e0a08 */
[----:B------:R-:W-:Y:S01]  /*9f00*/  IABS R7, R4 ;  /* 0x0000000400077213 */ /* 0x000fe20000000000 */
[----:B------:R-:W-:Y:S01]  /*9f10*/  @!P2 IMAD.MOV R80, RZ, RZ, -R80 ;  /* 0x000000ffff50a224 */ /* 0x000fe200078e0a50 */
[----:B------:R-:W-:Y:S01]  /*9f20*/  ISETP.GT.U32.AND P6, PT, R8, R2, PT ;  /* 0x000000020800720c */ /* 0x000fe20003fc4070 */
[----:B------:R-:W-:Y:S01]  /*9f30*/  VIADD R11, R0, 0xb7 ;  /* 0x000000b7000b7836 */ /* 0x000fe20000000000 */
[----:B------:R-:W-:Y:S01]  /*9f40*/  ISETP.GT.U32.AND P5, PT, R8, R3, PT ;  /* 0x000000030800720c */ /* 0x000fe20003fa4070 */
[----:B------:R-:W-:Y:S01]  /*9f50*/  IMAD.HI.U32 R10, R9, R7, RZ ;  /* 0x00000007090a7227 */ /* 0x000fe200078e00ff */
[----:B------:R-:W-:-:S02]  /*9f60*/  ISETP.GE.AND P2, PT, R4, RZ, PT ;  /* 0x000000ff0400720c */ /* 0x000fc40003f46270 */
[----:B------:R-:W-:Y:S01]  /*9f70*/  IABS R5, R11 ;  /* 0x0000000b00057213 */ /* 0x000fe20000000000 */
[----:B------:R-:W-:Y:S02]  /*9f80*/  IMAD.MOV R10, RZ, RZ, -R10 ;  /* 0x000000ffff0a7224 */ /* 0x000fe400078e0a0a */
[----:B------:R-:W-:Y:S02]  /*9f90*/  VIADD R4, R0, 0xb6 ;  /* 0x000000b600047836 */ /* 0x000fe40000000000 */
[C---:B------:R-:W-:Y:S02]  /*9fa0*/  IMAD R7, R8.reuse, R10, R7 ;  /* 0x0000000a08077224 */ /* 0x040fe400078e0207 */
[--C-:B------:R-:W-:Y:S01]  /*9fb0*/  @!P3 IMAD.IADD R13, R13, 0x1, -R8.reuse ;  /* 0x000000010d0db824 */ /* 0x100fe200078e0a08 */
[----:B------:R-:W-:Y:S01]  /*9fc0*/  IABS R6, R4 ;  /* 0x0000000400067213 */ /* 0x000fe20000000000 */
[--C-:B------:R-:W-:Y:S01]  /*9fd0*/  @!P5 IMAD.IADD R3, R3, 0x1, -R8.reuse ;  /* 0x000000010303d824 */ /* 0x100fe200078e0a08 */
[----:B------:R-:W-:Y:S01]  /*9fe0*/  ISETP.GT.U32.AND P5, PT, R8, R7, PT ;  /* 0x000000070800720c */ /* 0x000fe20003fa4070 */
[----:B------:R-:W-:Y:S01]  /*9ff0*/  @!P6 IMAD.IADD R2, R2, 0x1, -R8 ;  /* 0x000000010202e824 */ /* 0x000fe200078e0a08 */
[----:B------:R-:W-:Y:S01]  /*a000*/  ISETP.GT.U32.AND P3, PT, R8, R13, PT ;  /* 0x0000000d0800720c */ /* 0x000fe20003f64070 */
[----:B------:R-:W-:Y:S01]  /*a010*/  IMAD.HI.U32 R12, R9, R6, RZ ;  /* 0x00000006090c7227 */ /* 0x000fe200078e00ff */
[----:B------:R-:W-:-:S03]  /*a020*/  ISETP.GE.AND P6, PT, R4, RZ, PT ;  /* 0x000000ff0400720c */ /* 0x000fc60003fc6270 */
[----:B------:R-:W-:Y:S02]  /*a030*/  VIADD R4, R0, 0xb8 ;  /* 0x000000b800047836 */ /* 0x000fe40000000000 */
[----:B------:R-:W-:Y:S02]  /*a040*/  IMAD.MOV.U32 R15, RZ, RZ, R2 ;  /* 0x000000ffff0f7224 */ /* 0x000fe400078e0002 */
[----:B------:R-:W-:Y:S01]  /*a050*/  IMAD.HI.U32 R2, R9, R5, RZ ;  /* 0x0000000509027227 */ /* 0x000fe200078e00ff */
[----:B------:R-:W-:-:S03]  /*a060*/  IABS R10, R4 ;  /* 0x00000004000a7213 */ /* 0x000fc60000000000 */
[----:B------:R-:W-:Y:S02]  /*a070*/  IMAD.MOV R12, RZ, RZ, -R12 ;  /* 0x000000ffff0c7224 */ /* 0x000fe400078e0a0c */
[----:B------:R-:W-:Y:S02]  /*a080*/  IMAD.MOV.U32 R14, RZ, RZ, R3 ;  /* 0x000000ffff0e7224 */ /* 0x000fe400078e0003 */
[----:B------:R-:W-:Y:S02]  /*a090*/  @!P5 IMAD.IADD R7, R7, 0x1, -R8 ;  /* 0x000000010707d824 */ /* 0x000fe400078e0a08 */
[----:B------:R-:W-:Y:S02]  /*a0a0*/  IMAD.MOV R3, RZ, RZ, -R2 ;  /* 0x000000ffff037224 */ /* 0x000fe400078e0a02 */
[C---:B------:R-:W-:Y:S01]  /*a0b0*/  IMAD R2, R8.reuse, R12, R6 ;  /* 0x0000000c08027224 */ /* 0x040fe200078e0206 */
[----:B------:R-:W-:Y:S01]  /*a0c0*/  ISETP.GT.U32.AND P5, PT, R8, R7, PT ;  /* 0x000000070800720c */ /* 0x000fe20003fa4070 */
[----:B------:R-:W-:Y:S01]  /*a0d0*/  @!P4 IMAD.MOV R14, RZ, RZ, -R14 ;  /* 0x000000ffff0ec224 */ /* 0x000fe200078e0a0e */
[----:B------:R-:W-:Y:S01]  /*a0e0*/  ISETP.GE.AND P4, PT, R4, RZ, PT ;  /* 0x000000ff0400720c */ /* 0x000fe20003f86270 */
[----:B------:R-:W-:-:S04]  /*a0f0*/  IMAD.HI.U32 R4, R9, R10, RZ ;  /* 0x0000000a09047227 */ /* 0x000fc800078e00ff */
[----:B------:R-:W-:Y:S01]  /*a100*/  @!P3 IMAD.IADD R13, R13, 0x1, -R8 ;  /* 0x000000010d0db824 */ /* 0x000fe200078e0a08 */
[C---:B------:R-:W-:Y:S01]  /*a110*/  ISETP.GT.U32.AND P3, PT, R8.reuse, R2, PT ;  /* 0x000000020800720c */ /* 0x040fe20003f64070 */
[----:B------:R-:W-:Y:S02]  /*a120*/  IMAD.MOV R4, RZ, RZ, -R4 ;  /* 0x000000ffff047224 */ /* 0x000fe400078e0a04 */
[----:B------:R-:W-:Y:S01]  /*a130*/  @!P1 IMAD.MOV R15, RZ, RZ, -R15 ;  /* 0x000000ffff0f9224 */ /* 0x000fe200078e0a0f */
[----:B------:R-:W-:Y:S01]  /*a140*/  ISETP.GE.AND P1, PT, R11, RZ, PT ;  /* 0x000000ff0b00720c */ /* 0x000fe20003f26270 */
[C---:B------:R-:W-:Y:S02]  /*a150*/  IMAD R3, R8.reuse, R3, R5 ;  /* 0x0000000308037224 */ /* 0x040fe400078e0205 */
[----:B------:R-:W-:Y:S01]  /*a160*/  IMAD.MOV.U32 R11, RZ, RZ, R13 ;  /* 0x000000ffff0b7224 */ /* 0x000fe200078e000d */
[----:B------:R-:W-:Y:S01]  /*a170*/  STL [R1+0x6e0], R15 ;  /* 0x0006e00f01007387 */ /* 0x000fe20000100800 */
[----:B------:R-:W-:-:S02]  /*a180*/  IMAD R84, R8, R4, R10 ;  /* 0x0000000408547224 */ /* 0x000fc400078e020a */
[----:B------:R-:W-:Y:S01]  /*a190*/  @!P0 IMAD.MOV R11, RZ, RZ, -R11 ;  /* 0x000000ffff0b8224 */ /* 0x000fe200078e0a0b */
[C---:B------:R-:W-:Y:S01]  /*a1a0*/  ISETP.GT.U32.AND P0, PT, R8.reuse, R3, PT ;  /* 0x000000030800720c */ /* 0x040fe20003f04070 */
[--C-:B------:R-:W-:Y:S01]  /*a1b0*/  @!P5 IMAD.IADD R7, R7, 0x1, -R8.reuse ;  /* 0x000000010707d824 */ /* 0x100fe200078e0a08 */
[----:B------:R-:W-:Y:S01]  /*a1c0*/  ISETP.GT.U32.AND P5, PT, R8, R84, PT ;  /* 0x000000540800720c */ /* 0x000fe20003fa4070 */
[--C-:B------:R-:W-:Y:S01]  /*a1d0*/  @!P3 IMAD.IADD R2, R2, 0x1, -R8.reuse ;  /* 0x000000010202b824 */ /* 0x100fe200078e0a08 */
[----:B------:R-:W-:Y:S01]  /*a1e0*/  STL [R1+0x6e4], R14 ;  /* 0x0006e40e01007387 */ /* 0x000fe20000100800 */
[C---:B------:R-:W-:Y:S02]  /*a1f0*/  VIADD R6, R0.reuse, 0xba ;  /* 0x000000ba00067836 */ /* 0x040fe40000000000 */
[----:B------:R-:W-:Y:S01]  /*a200*/  VIADD R12, R0, 0xb9 ;  /* 0x000000b9000c7836 */ /* 0x000fe20000000000 */
[----:B------:R-:W-:Y:S01]  /*a210*/  ISETP.GT.U32.AND P3, PT, R8, R2, PT ;  /* 0x000000020800720c */ /* 0x000fe20003f64070 */
[----:B------:R-:W-:Y:S01]  /*a220*/  VIADD R4, R0, 0xbb ;  /* 0x000000bb00047836 */ /* 0x000fe20000000000 */
[----:B------:R-:W-:Y:S01]  /*a230*/  IABS R10, R6 ;  /* 0x00000006000a7213 */ /* 0x000fe20000000000 */
[----:B------:R-:W-:Y:S01]  /*a240*/  IMAD.MOV.U32 R13, RZ, RZ, R7 ;  /* 0x000000ffff0d7224 */ /* 0x000fe200078e0007 */
[----:B------:R-:W-:Y:S01]  /*a250*/  IABS R86, R12 ;  /* 0x0000000c00567213 */ /* 0x000fe20000000000 */
[--C-:B------:R-:W-:Y:S01]  /*a260*/  @!P0 IMAD.IADD R3, R3, 0x1, -R8.reuse ;  /* 0x0000000103038824 */ /* 0x100fe200078e0a08 */
[----:B------:R-:W-:Y:S01]  /*a270*/  IABS R5, R4 ;  /* 0x0000000400057213 */ /* 0x000fe20000000000 */
[----:B------:R-:W-:Y:S01]  /*a280*/  @!P5 IMAD.IADD R84, R84, 0x1, -R8 ;  /* 0x000000015454d824 */ /* 0x000fe200078e0a08 */
[----:B------:R0:W-:Y:S01]  /*a290*/  STL [R1+0x6dc], R11 ;  /* 0x0006dc0b01007387 */ /* 0x0001e20000100800 */
[----:B------:R-:W-:Y:S01]  /*a2a0*/  IMAD.HI.U32 R7, R9, R10, RZ ;  /* 0x0000000a09077227 */ /* 0x000fe200078e00ff */
[----:B------:R-:W-:-:S02]  /*a2b0*/  ISETP.GT.U32.AND P0, PT, R8, R3, PT ;  /* 0x000000030800720c */ /* 0x000fc40003f04070 */
[----:B------:R-:W-:Y:S01]  /*a2c0*/  ISETP.GT.U32.AND P5, PT, R8, R84, PT ;  /* 0x000000540800720c */ /* 0x000fe20003fa4070 */
[----:B------:R-:W-:Y:S01]  /*a2d0*/  @!P2 IMAD.MOV R13, RZ, RZ, -R13 ;  /* 0x000000ffff0da224 */ /* 0x000fe200078e0a0d */
[----:B------:R-:W-:Y:S01]  /*a2e0*/  ISETP.GE.AND P2, PT, R12, RZ, PT ;  /* 0x000000ff0c00720c */ /* 0x000fe20003f46270 */
[----:B------:R-:W-:-:S03]  /*a2f0*/  IMAD.HI.U32 R12, R9, R5, RZ ;  /* 0x00000005090c7227 */ /* 0x000fc600078e00ff */
[----:B------:R1:W-:Y:S01]  /*a300*/  STL [R1+0x6d8], R13 ;  /* 0x0006d80d01007387 */ /* 0x0003e20000100800 */
[----:B0-----:R-:W-:-:S04]  /*a310*/  IMAD.HI.U32 R11, R9, R86, RZ ;  /* 0x00000056090b7227 */ /* 0x001fc800078e00ff */
[----:B------:R-:W-:Y:S02]  /*a320*/  IMAD.MOV R7, RZ, RZ, -R7 ;  /* 0x000000ffff077224 */ /* 0x000fe400078e0a07 */
[----:B------:R-:W-:Y:S01]  /*a330*/  @!P3 IMAD.IADD R2, R2, 0x1, -R8 ;  /* 0x000000010202b824 */ /* 0x000fe200078e0a08 */
[----:B------:R-:W-:Y:S01]  /*a340*/  ISETP.GE.AND P3, PT, R6, RZ, PT ;  /* 0x000000ff0600720c */ /* 0x000fe20003f66270 */
[----:B------:R-:W-:Y:S02]  /*a350*/  IMAD.MOV R11, RZ, RZ, -R11 ;  /* 0x000000ffff0b7224 */ /* 0x000fe400078e0a0b */
[----:B------:R-:W-:Y:S02]  /*a360*/  IMAD.MOV R6, RZ, RZ, -R12 ;  /* 0x000000ffff067224 */ /* 0x000fe400078e0a0c */
[----:B------:R-:W-:Y:S02]  /*a370*/  IMAD R10, R8, R7, R10 ;  /* 0x00000007080a7224 */ /* 0x000fe400078e020a */
[----:B------:R-:W-:-:S02]  /*a380*/  IMAD.MOV.U32 R14, RZ, RZ, R2 ;  /* 0x000000ffff0e7224 */ /* 0x000fc400078e0002 */
[C---:B------:R-:W-:Y:S02]  /*a390*/  IMAD R86, R8.reuse, R11, R86 ;  /* 0x0000000b08567224 */ /* 0x040fe400078e0256 */
[C---:B------:R-:W-:Y:S02]  /*a3a0*/  IMAD R5, R8.reuse, R6, R5 ;  /* 0x0000000608057224 */ /* 0x040fe400078e0205 */
[----:B------:R-:W-:Y:S01]  /*a3b0*/  @!P6 IMAD.MOV R14, RZ, RZ, -R14 ;  /* 0x000000ffff0ee224 */ /* 0x000fe200078e0a0e */
[C---:B------:R-:W-:Y:S01]  /*a3c0*/  ISETP.GT.U32.AND P6, PT, R8.reuse, R10, PT ;  /* 0x0000000a0800720c */ /* 0x040fe20003fc4070 */
[--C-:B------:R-:W-:Y:S01]  /*a3d0*/  @!P0 IMAD.IADD R3, R3, 0x1, -R8.reuse ;  /* 0x0000000103038824 */ /* 0x100fe200078e0a08 */
[----:B------:R-:W-:Y:S01]  /*a3e0*/  ISETP.GT.U32.AND P0, PT, R8, R86, PT ;  /* 0x000000560800720c */ /* 0x000fe20003f04070 */
[----:B------:R-:W-:Y:S01]  /*a3f0*/  @!P5 IMAD.IADD R84, R84, 0x1, -R8 ;  /* 0x000000015454d824 */ /* 0x000fe200078e0a08 */
[----:B------:R-:W-:Y:S01]  /*a400*/  ISETP.GT.U32.AND P5, PT, R8, R5, PT ;  /* 0x000000050800720c */ /* 0x000fe20003fa4070 */
[----:B-1----:R-:W-:Y:S01]  /*a410*/  IMAD.MOV.U32 R13, RZ, RZ, R3 ;  /* 0x000000ffff0d7224 */ /* 0x002fe200078e0003 */
[----:B------:R0:W-:Y:S01]  /*a420*/  STL [R1+0x6d0], R14 ;  /* 0x0006d00e01007387 */ /* 0x0001e20000100800 */
[----:B------:R-:W-:-:S02]  /*a430*/  VIADD R2, R0, 0xbc ;  /* 0x000000bc00027836 */ /* 0x000fc40000000000 */
[----:B------:R-:W-:Y:S01]  /*a440*/  @!P1 IMAD.MOV R13, RZ, RZ, -R13 ;  /* 0x000000ffff0d9224 */ /* 0x000fe200078e0a0d */
[----:B------:R-:W-:Y:S01]  /*a450*/  ISETP.GE.AND P1, PT, R4, RZ, PT ;  /* 0x000000ff0400720c */ /* 0x000fe20003f26270 */
[----:B------:R-:W-:Y:S01]  /*a460*/  VIADD R12, R0, 0xbe ;  /* 0x000000be000c7836 */ /* 0x000fe20000000000 */
[----:B------:R-:W-:Y:S01]  /*a470*/  IABS R3, R2 ;  /* 0x0000000200037213 */ /* 0x000fe20000000000 */
[--C-:B------:R-:W-:Y:S01]  /*a480*/  @!P6 IMAD.IADD R10, R10, 0x1, -R8.reuse ;  /* 0x000000010a0ae824 */ /* 0x100fe200078e0a08 */
[----:B------:R1:W-:Y:S01]  /*a490*/  STL [R1+0x6d4], R13 ;  /* 0x0006d40d01007387 */ /* 0x0003e20000100800 */
[--C-:B------:R-:W-:Y:S01]  /*a4a0*/  @!P0 IMAD.IADD R86, R86, 0x1, -R8.reuse ;  /* 0x0000000156568824 */ /* 0x100fe200078e0a08 */
[----:B------:R-:W-:Y:S01]  /*a4b0*/  ISETP.GE.AND P0, PT, R2, RZ, PT ;  /* 0x000000ff0200720c */ /* 0x000fe20003f06270 */
[----:B0-----:R-:W-:Y:S02]  /*a4c0*/  VIADD R14, R0, 0xbd ;  /* 0x000000bd000e7836 */ /* 0x001fe40000000000 */
[----:B------:R-:W-:Y:S01]  /*a4d0*/  @!P5 IMAD.IADD R5, R5, 0x1, -R8 ;  /* 0x000000010505d824 */ /* 0x000fe200078e0a08 */
[----:B------:R-:W-:Y:S01]  /*a4e0*/  ISETP.GT.U32.AND P5, PT, R8, R10, PT ;  /* 0x0000000a0800720c */ /* 0x000fe20003fa4070 */
[----:B------:R-:W-:Y:S01]  /*a4f0*/  IMAD.HI.U32 R2, R9, R3, RZ ;  /* 0x0000000309027227 */ /* 0x000fe200078e00ff */
[----:B------:R-:W-:-:S02]  /*a500*/  IABS R4, R14 ;  /* 0x0000000e00047213 */ /* 0x000fc40000000000 */
[----:B------:R-:W-:Y:S01]  /*a510*/  ISETP.GT.U32.AND P6, PT, R8, R86, PT ;  /* 0x000000560800720c */ /* 0x000fe20003fc4070 */
[----:B------:R-:W-:Y:S01]  /*a520*/  IMAD.MOV R7, RZ, RZ, -R2 ;  /* 0x000000ffff077224 */ /* 0x000fe200078e0a02 */
[----:B------:R-:W-:Y:S01]  /*a530*/  IABS R2, R12 ;  /* 0x0000000c00027213 */ /* 0x000fe20000000000 */
[----:B------:R-:W-:-:S04]  /*a540*/  IMAD.HI.U32 R6, R9, R4, RZ ;  /* 0x0000000409067227 */ /* 0x000fc800078e00ff */
[----:B------:R-:W-:Y:S02]  /*a550*/  IMAD.MOV R6, RZ, RZ, -R6 ;  /* 0x000000ffff067224 */ /* 0x000fe400078e0a06 */
[C---:B------:R-:W-:Y:S02]  /*a560*/  IMAD R3, R8.reuse, R7, R3 ;  /* 0x0000000708037224 */ /* 0x040fe400078e0203 */
[----:B------:R-:W-:Y:S02]  /*a570*/  IMAD R4, R8, R6, R4 ;  /* 0x0000000608047224 */ /* 0x000fe400078e0204 */
[--C-:B------:R-:W-:Y:S02]  /*a580*/  @!P5 IMAD.IADD R10, R10, 0x1, -R8.reuse ;  /* 0x000000010a0ad824 */ /* 0x100fe400078e0a08 */
[----:B------:R-:W-:Y:S01]  /*a590*/  @!P6 IMAD.IADD R86, R86, 0x1, -R8 ;  /* 0x000000015656e824 */ /* 0x000fe200078e0a08 */
[----:B------:R-:W-:Y:S01]  /*a5a0*/  ISETP.GT.U32.AND P5, PT, R8, R4, PT ;  /* 0x000000040800720c */ /* 0x000fe20003fa4070 */
[----:B------:R-:W-:Y:S01]  /*a5b0*/  VIADD R7, R0, 0xbf ;  /* 0x000000bf00077836 */ /* 0x000fe20000000000 */
[----:B------:R-:W-:Y:S01]  /*a5c0*/  ISETP.GT.U32.AND P6, PT, R8, R3, PT ;  /* 0x000000030800720c */ /* 0x000fe20003fc4070 */
[----:B-1----:R-:W-:-:S03]  /*a5d0*/  IMAD.HI.U32 R13, R9, R2, RZ ;  /* 0x00000002090d7227 */ /* 0x002fc600078e00ff */
[----:B------:R-:W-:Y:S01]  /*a5e0*/  IABS R11, R7 ;  /* 0x00000007000b7213 */ /* 0x000fe20000000000 */
[----:B------:R-:W-:Y:S01]  /*a5f0*/  @!P4 IMAD.MOV R84, RZ, RZ, -R84 ;  /* 0x000000ffff54c224 */ /* 0x000fe200078e0a54 */
[----:B------:R-:W-:Y:S01]  /*a600*/  ISETP.GT.U32.AND P4, PT, R8, R5, PT ;  /* 0x000000050800720c */ /* 0x000fe20003f84070 */
[----:B------:R-:W-:Y:S02]  /*a610*/  IMAD.MOV R13, RZ, RZ, -R13 ;  /* 0x000000ffff0d7224 */ /* 0x000fe400078e0a0d */
[----:B------:R-:W-:Y:S02]  /*a620*/  @!P2 IMAD.MOV R86, RZ, RZ, -R86 ;  /* 0x000000ffff56a224 */ /* 0x000fe400078e0a56 */
[--C-:B------:R-:W-:Y:S02]  /*a630*/  @!P5 IMAD.IADD R4, R4, 0x1, -R8.reuse ;  /* 0x000000010404d824 */ /* 0x100fe400078e0a08 */
[----:B------:R-:W-:Y:S01]  /*a640*/  @!P6 IMAD.IADD R3, R3, 0x1, -R8 ;  /* 0x000000010303e824 */ /* 0x000fe200078e0a08 */
[----:B------:R-:W-:Y:S01]  /*a650*/  ISETP.GE.AND P6, PT, R12, RZ, PT ;  /* 0x000000ff0c00720c */ /* 0x000fe20003fc6270 */
[----:B------:R-:W-:Y:S01]  /*a660*/  IMAD.HI.U32 R12, R9, R11, RZ ;  /* 0x0000000b090c7227 */ /* 0x000fe200078e00ff */
[----:B------:R-:W-:-:S02]  /*a670*/  ISETP.GT.U32.AND P5, PT, R8, R4, PT ;  /* 0x000000040800720c */ /* 0x000fc40003fa4070 */
[C---:B------:R-:W-:Y:S01]  /*a680*/  ISETP.GT.U32.AND P2, PT, R8.reuse, R3, PT ;  /* 0x000000030800720c */ /* 0x040fe20003f44070 */
[C---:B------:R-:W-:Y:S02]  /*a690*/  IMAD R2, R8.reuse, R13, R2 ;  /* 0x0000000d08027224 */ /* 0x040fe400078e0202 */
[----:B------:R-:W-:Y:S02]  /*a6a0*/  IMAD.MOV R12, RZ, RZ, -R12 ;  /* 0x000000ffff0c7224 */ /* 0x000fe400078e0a0c */
[----:B------:R-:W-:Y:S02]  /*a6b0*/  IMAD.MOV.U32 R16, RZ, RZ, R10 ;  /* 0x000000ffff107224 */ /* 0x000fe400078e000a */
[C---:B------:R-:W-:Y:S02]  /*a6c0*/  IMAD R11, R8.reuse, R12, R11 ;  /* 0x0000000c080b7224 */ /* 0x040fe400078e020b */
[----:B------:R-:W-:Y:S01]  /*a6d0*/  @!P3 IMAD.MOV R16, RZ, RZ, -R16 ;  /* 0x000000ffff10b224 */ /* 0x000fe200078e0a10 */
[----:B------:R-:W-:Y:S01]  /*a6e0*/  ISETP.GT.U32.AND P3, PT, R8, R2, PT ;  /* 0x000000020800720c */ /* 0x000fe20003f64070 */
[--C-:B------:R-:W-:Y:S01]  /*a6f0*/  @!P4 IMAD.IADD R5, R5, 0x1, -R8.reuse ;  /* 0x000000010505c824 */ /* 0x100fe200078e0a08 */
[----:B------:R-:W-:Y:S01]  /*a700*/  ISETP.GE.AND P4, PT, R14, RZ, PT ;  /* 0x000000ff0e00720c */ /* 0x000fe20003f86270 */
[--C-:B------:R-:W-:Y:S01]  /*a710*/  @!P5 IMAD.IADD R4, R4, 0x1, -R8.reuse ;  /* 0x000000010404d824 */ /* 0x100fe200078e0a08 */
[----:B------:R-:W-:Y:S01]  /*a720*/  ISETP.GT.U32.AND P5, PT, R8, R11, PT ;  /* 0x0000000b0800720c */ /* 0x000fe20003fa4070 */
[----:B------:R-:W-:Y:S01]  /*a730*/  IMAD.MOV.U32 R15, RZ, RZ, R5 ;  /* 0x000000ffff0f7224 */ /* 0x000fe200078e0005 */
[----:B------:R0:W-:Y:S01]  /*a740*/  STL [R1+0x6c8], R16 ;  /* 0x0006c81001007387 */ /* 0x0001e20000100800 */
[----:B------:R-:W-:-:S02]  /*a750*/  @!P2 IMAD.IADD R3, R3, 0x1, -R8 ;  /* 0x000000010303a824 */ /* 0x000fc400078e0a08 */
[C---:B------:R-:W-:Y:S02]  /*a760*/  VIADD R6, R0.reuse, 0xc0 ;  /* 0x000000c000067836 */ /* 0x040fe40000000000 */
[----:B------:R-:W-:Y:S01]  /*a770*/  @!P1 IMAD.MOV R15, RZ, RZ, -R15 ;  /* 0x000000ffff0f9224 */ /* 0x000fe200078e0a0f */
[----:B------:R-:W-:Y:S01]  /*a780*/  ISETP.GE.AND P1, PT, R7, RZ, PT ;  /* 0x000000ff0700720c */ /* 0x000fe20003f26270 */
[----:B------:R-:W-:Y:S01]  /*a790*/  IMAD.MOV.U32 R10, RZ, RZ, R3 ;  /* 0x000000ffff0a7224 */ /* 0x000fe200078e0003 */
[----:B------:R-:W-:Y:S01]  /*a7a0*/  IABS R88, R6 ;  /* 0x0000000600587213 */ /* 0x000fe20000000000 */
[----:B------:R-:W-:Y:S01]  /*a7b0*/  VIADD R7, R0, 0xc1 ;  /* 0x000000c100077836 */ /* 0x000fe20000000000 */
[----:B------:R-:W-:Y:S01]  /*a7c0*/  ISETP.GE.AND P2, PT, R6, RZ, PT ;  /* 0x000000ff0600720c */ /* 0x000fe20003f46270 */
[----:B------:R-:W-:Y:S01]  /*a7d0*/  @!P3 IMAD.IADD R2, R2, 0x1, -R8 ;  /* 0x000000010202b824 */ /* 0x000fe200078e0a08 */
[----:B------:R-:W-:Y:S01]  /*a7e0*/  STL [R1+0x6cc], R15 ;  /* 0x0006cc0f01007387 */ /* 0x000fe20000100800 */
[----:B------:R-:W-:Y:S01]  /*a7f0*/  @!P0 IMAD.MOV R10, RZ, RZ, -R10 ;  /* 0x000000ffff0a8224 */ /* 0x000fe200078e0a0a */
[----:B------:R-:W-:Y:S01]  /*a800*/  IABS R90, R7 ;  /* 0x00000007005a7213 */ /* 0x000fe20000000000 */
[----:B------:R-:W-:Y:S01]  /*a810*/  VIADD R6, R0, 0xc2 ;  /* 0x000000c200067836 */ /* 0x000fe20000000000 */
[----:B------:R-:W-:Y:S01]  /*a820*/  ISETP.GT.U32.AND P0, PT, R8, R2, PT ;  /* 0x000000020800720c */ /* 0x000fe20003f04070 */
[----:B------:R-:W-:Y:S01]  /*a830*/  @!P5 IMAD.IADD R11, R11, 0x1, -R8 ;  /* 0x000000010b0bd824 */ /* 0x000fe200078e0a08 */
[----:B------:R1:W-:Y:S01]  /*a840*/  STL [R1+0x6bc], R10 ;  /* 0x0006bc0a01007387 */ /* 0x0003e20000100800 */
[----:B------:R-:W-:Y:S01]  /*a850*/  IMAD.HI.U32 R13, R9, R88, RZ ;  /* 0x00000058090d7227 */ /* 0x000fe200078e00ff */
[----:B0-----:R-:W-:-:S02]  /*a860*/  IABS R16, R6 ;  /* 0x0000000600107213 */ /* 0x001fc40000000000 */
[----:B------:R-:W-:Y:S01]  /*a870*/  ISETP.GT.U32.AND P5, PT, R8, R11, PT ;  /* 0x0000000b0800720c */ /* 0x000fe20003fa4070 */
[----:B------:R-:W-:Y:S02]  /*a880*/  IMAD.MOV R13, RZ, RZ, -R13 ;  /* 0x000000ffff0d7224 */ /* 0x000fe400078e0a0d */
[----:B------:R-:W-:-:S04]  /*a890*/  IMAD.HI.U32 R3, R9, R16, RZ ;  /* 0x0000001009037227 */ /* 0x000fc800078e00ff */
[----:B-1----:R-:W-:Y:S02]  /*a8a0*/  IMAD.MOV.U32 R10, RZ, RZ, R4 ;  /* 0x000000ffff0a7224 */ /* 0x002fe400078e0004 */
[----:B------:R-:W-:-:S04]  /*a8b0*/  IMAD.HI.U32 R4, R9, R90, RZ ;  /* 0x0000005a09047227 */ /* 0x000fc800078e00ff */
[----:B------:R-:W-:Y:S02]  /*a8c0*/  IMAD.MOV R4, RZ, RZ, -R4 ;  /* 0x000000ffff047224 */ /* 0x000fe400078e0a04 */
[----:B------:R-:W-:Y:S02]  /*a8d0*/  IMAD.MOV R3, RZ, RZ, -R3 ;  /* 0x000000ffff037224 */ /* 0x000fe400078e0a03 */
[----:B------:R-:W-:Y:S01]  /*a8e0*/  @!P0 IMAD.IADD R2, R2, 0x1, -R8 ;  /* 0x0000000102028824 */ /* 0x000fe200078e0a08 */
[----:B------:R-:W-:Y:S01]  /*a8f0*/  ISETP.GE.AND P0, PT, R6, RZ, PT ;  /* 0x000000ff0600720c */ /* 0x000fe20003f06270 */
[C---:B------:R-:W-:Y:S02]  /*a900*/  IMAD R90, R8.reuse, R4, R90 ;  /* 0x00000004085a7224 */ /* 0x040fe400078e025a */
[C---:B------:R-:W-:Y:S02]  /*a910*/  IMAD R88, R8.reuse, R13, R88 ;  /* 0x0000000d08587224 */ /* 0x040fe400078e0258 */
[----:B------:R-:W-:-:S02]  /*a920*/  IMAD R16, R8, R3, R16 ;  /* 0x0000000308107224 */ /* 0x000fc400078e0210 */
[----:B------:R-:W-:Y:S01]  /*a930*/  @!P5 IMAD.IADD R11, R11, 0x1, -R8 ;  /* 0x000000010b0bd824 */ /* 0x000fe200078e0a08 */
[C---:B------:R-:W-:Y:S01]  /*a940*/  ISETP.GT.U32.AND P5, PT, R8.reuse, R90, PT ;  /* 0x0000005a0800720c */ /* 0x040fe20003fa4070 */
[----:B------:R-:W-:Y:S01]  /*a950*/  IMAD.MOV.U32 R13, RZ, RZ, R2 ;  /* 0x000000ffff0d7224 */ /* 0x000fe200078e0002 */
[----:B------:R-:W-:Y:S01]  /*a960*/  ISETP.GT.U32.AND P3, PT, R8, R88, PT ;  /* 0x000000580800720c */ /* 0x000fe20003f64070 */
[----:B------:R-:W-:Y:S02]  /*a970*/  VIADD R5, R0, 0xc3 ;  /* 0x000000c300057836 */ /* 0x000fe40000000000 */
[----:B------:R-:W-:Y:S01]  /*a980*/  @!P6 IMAD.MOV R13, RZ, RZ, -R13 ;  /* 0x000000ffff0de224 */ /* 0x000fe200078e0a0d */
[----:B------:R-:W-:Y:S01]  /*a990*/  ISETP.GT.U32.AND P6, PT, R8, R16, PT ;  /* 0x000000100800720c */ /* 0x000fe20003fc4070 */
[----:B------:R-:W-:Y:S01]  /*a9a0*/  @!P4 IMAD.MOV R10, RZ, RZ, -R10 ;  /* 0x000000ffff0ac224 */ /* 0x000fe200078e0a0a */
[----:B------:R-:W-:Y:S01]  /*a9b0*/  ISETP.GE.AND P4, PT, R7, RZ, PT ;  /* 0x000000ff0700720c */ /* 0x000fe20003f86270 */
[----:B------:R-:W-:Y:S01]  /*a9c0*/  VIADD R4, R0, 0xc4 ;  /* 0x000000c400047836 */ /* 0x000fe20000000000 */
[----:B------:R-:W-:Y:S01]  /*a9d0*/  IABS R7, R5 ;  /* 0x0000000500077213 */ /* 0x000fe20000000000 */
[----:B------:R-:W-:Y:S01]  /*a9e0*/  IMAD.MOV.U32 R12, RZ, RZ, R11 ;  /* 0x000000ffff0c7224 */ /* 0x000fe200078e000b */
[----:B------:R0:W-:Y:S01]  /*a9f0*/  STL [R1+0x6c4], R10 ;  /* 0x0006c40a01007387 */ /* 0x0001e20000100800 */
[----:B------:R-:W-:-:S02]  /*aa00*/  @!P5 IMAD.IADD R90, R90, 0x1, -R8 ;  /* 0x000000015a5ad824 */ /* 0x000fc400078e0a08 */
[C---:B------:R-:W-:Y:S01]  /*aa10*/  IMAD.HI.U32 R3, R9.reuse, R7, RZ ;  /* 0x0000000709037227 */ /* 0x040fe200078e00ff */
[----:B------:R-:W-:Y:S02]  /*aa20*/  STL [R1+0x6b4], R13 ;  /* 0x0006b40d01007387 */ /* 0x000fe40000100800 */
[----:B------:R-:W-:Y:S01]  /*aa30*/  ISETP.GT.U32.AND P5, PT, R8, R90, PT ;  /* 0x0000005a0800720c */ /* 0x000fe20003fa4070 */
[----:B------:R-:W-:Y:S02]  /*aa40*/  @!P6 IMAD.IADD R16, R16, 0x1, -R8 ;  /* 0x000000011010e824 */ /* 0x000fe400078e0a08 */
[----:B------:R-:W-:Y:S01]  /*aa50*/  @!P1 IMAD.MOV R12, RZ, RZ, -R12 ;  /* 0x000000ffff0c9224 */ /* 0x000fe200078e0a0c */
[----:B0-----:R-:W-:Y:S01]  /*aa60*/  IABS R10, R4 ;  /* 0x00000004000a7213 */ /* 0x001fe20000000000 */
[----:B------:R-:W-:Y:S01]  /*aa70*/  IMAD.MOV R3, RZ, RZ, -R3 ;  /* 0x000000ffff037224 */ /* 0x000fe200078e0a03 */
[----:B------:R-:W-:Y:S01]  /*aa80*/  ISETP.GT.U32.AND P6, PT, R8, R16, PT ;  /* 0x000000100800720c */ /* 0x000fe20003fc4070 */
[----:B------:R-:W-:Y:S01]  /*aa90*/  VIADD R15, R0, 0xc5 ;  /* 0x000000c5000f7836 */ /* 0x000fe20000000000 */
[----:B------:R0:W-:Y:S01]  /*aaa0*/  STL [R1+0x6b8], R12 ;  /* 0x0006b80c01007387 */ /* 0x0001e20000100800 */
[----:B------:R-:W-:Y:S01]  /*aab0*/  IMAD.HI.U32 R2, R9, R10, RZ ;  /* 0x0000000a09027227 */ /* 0x000fe200078e00ff */
[----:B------:R-:W-:-:S02]  /*aac0*/  ISETP.GE.AND P1, PT, R5, RZ, PT ;  /* 0x000000ff0500720c */ /* 0x000fc40003f26270 */
[----:B------:R-:W-:Y:S01]  /*aad0*/  IABS R5, R15 ;  /* 0x0000000f00057213 */ /* 0x000fe20000000000 */
[----:B------:R-:W-:Y:S02]  /*aae0*/  IMAD R7, R8, R3, R7 ;  /* 0x0000000308077224 */ /* 0x000fe400078e0207 */
[----:B------:R-:W-:Y:S02]  /*aaf0*/  IMAD.MOV R2, RZ, RZ, -R2 ;  /* 0x000000ffff027224 */ /* 0x000fe400078e0a02 */
[----:B------:R-:W-:Y:S01]  /*ab00*/  @!P5 IMAD.IADD R90, R90, 0x1, -R8 ;  /* 0x000000015a5ad824 */ /* 0x000fe200078e0a08 */
[----:B------:R-:W-:Y:S01]  /*ab10*/  ISETP.GT.U32.AND P5, PT, R8, R7, PT ;  /* 0x000000070800720c */ /* 0x000fe20003fa4070 */
[----:B0-----:R-:W-:Y:S02]  /*ab20*/  VIADD R12, R0, 0xc6 ;  /* 0x000000c6000c7836 */ /* 0x001fe40000000000 */
[----:B------:R-:W-:Y:S02]  /*ab30*/  IMAD R10, R8, R2, R10 ;  /* 0x00000002080a7224 */ /* 0x000fe400078e020a */
[----:B------:R-:W-:Y:S01]  /*ab40*/  IMAD.HI.U32 R11, R9, R5, RZ ;  /* 0x00000005090b7227 */ /* 0x000fe200078e00ff */
[----:B------:R-:W-:-:S03]  /*ab50*/  IABS R3, R12 ;  /* 0x0000000c00037213 */ /* 0x000fc60000000000 */
[----:B------:R-:W-:Y:S01]  /*ab60*/  @!P6 IMAD.IADD R16, R16, 0x1, -R8 ;  /* 0x000000011010e824 */ /* 0x000fe200078e0a08 */
[----:B------:R-:W-:Y:S01]  /*ab70*/  ISETP.GT.U32.AND P6, PT, R8, R10, PT ;  /* 0x0000000a0800720c */ /* 0x000fe20003fc4070 */
[----:B------:R-:W-:-:S04]  /*ab80*/  IMAD.HI.U32 R6, R9, R3, RZ ;  /* 0x0000000309067227 */ /* 0x000fc800078e00ff */
[----:B------:R-:W-:Y:S02]  /*ab90*/  IMAD.MOV R11, RZ, RZ, -R11 ;  /* 0x000000ffff0b7224 */ /* 0x000fe400078e0a0b */
[----:B------:R-:W-:Y:S02]  /*aba0*/  IMAD.MOV R6, RZ, RZ, -R6 ;  /* 0x000000ffff067224 */ /* 0x000fe400078e0a06 */
[----:B------:R-:W-:Y:S02]  /*abb0*/  IMAD R5, R8, R11, R5 ;  /* 0x0000000b08057224 */ /* 0x000fe400078e0205 */
[--C-:B------:R-:W-:Y:S02]  /*abc0*/  @!P3 IMAD.IADD R88, R88, 0x1, -R8.reuse ;  /* 0x000000015858b824 */ /* 0x100fe400078e0a08 */
[C---:B------:R-:W-:Y:S02]  /*abd0*/  IMAD R3, R8.reuse, R6, R3 ;  /* 0x0000000608037224 */ /* 0x040fe400078e0203 */
[--C-:B------:R-:W-:Y:S01]  /*abe0*/  @!P5 IMAD.IADD R7, R7, 0x1, -R8.reuse ;  /* 0x000000010707d824 */ /* 0x100fe200078e0a08 */
[----:B------:R-:W-:Y:S01]  /*abf0*/  ISETP.GT.U32.AND P5, PT, R8, R5, PT ;  /* 0x000000050800720c */ /* 0x000fe20003fa4070 */
[----:B------:R-:W-:Y:S01]  /*ac00*/  VIADD R14, R0, 0xc7 ;  /* 0x000000c7000e7836 */ /* 0x000fe20000000000 */
[----:B------:R-:W-:Y:S01]  /*ac10*/  ISETP.GT.U32.AND P3, PT, R8, R88, PT ;  /* 0x000000580800720c */ /* 0x000fe20003f64070 */
[----:B------:R-:W-:Y:S01]  /*ac20*/  @!P6 IMAD.IADD R10, R10, 0x1, -R8 ;  /* 0x000000010a0ae824 */ /* 0x000fe200078e0a08 */
[----:B------:R-:W-:Y:S01]  /*ac30*/  ISETP.GT.U32.AND P6, PT, R8, R3, PT ;  /* 0x000000030800720c */ /* 0x000fe20003fc4070 */
[----:B------:R-:W-:Y:S01]  /*ac40*/  VIADD R6, R0, 0xc9 ;  /* 0x000000c900067836 */ /* 0x000fe20000000000 */
[----:B------:R-:W-:Y:S01]  /*ac50*/  IABS R2, R14 ;  /* 0x0000000e00027213 */ /* 0x000fe20000000000 */
[----:B------:R-:W-:-:S02]  /*ac60*/  @!P4 IMAD.MOV R90, RZ, RZ, -R90 ;  /* 0x000000ffff5ac224 */ /* 0x000fc400078e0a5a */
[----:B------:R-:W-:Y:S01]  /*ac70*/  VIADD R11, R0, 0xca ;  /* 0x000000ca000b7836 */ /* 0x000fe20000000000 */
[----:B------:R-:W-:Y:S01]  /*ac80*/  IABS R93, R6 ;  /* 0x00000006005d7213 */ /* 0x000fe20000000000 */
[----:B------:R-:W-:-:S04]  /*ac90*/  IMAD.HI.U32 R17, R9, R2, RZ ;  /* 0x0000000209117227 */ /* 0x000fc800078e00ff */
[--C-:B------:R-:W-:Y:S01]  /*aca0*/  @!P5 IMAD.IADD R5, R5, 0x1, -R8.reuse ;  /* 0x000000010505d824 */ /* 0x100fe200078e0a08 */
[----:B------:R-:W-:Y:S01]  /*acb0*/  ISETP.GT.U32.AND P5, PT, R8, R7, PT ;  /* 0x000000070800720c */ /* 0x000fe20003fa4070 */
[--C-:B------:R-:W-:Y:S01]  /*acc0*/  @!P3 IMAD.IADD R88, R88, 0x1, -R8.reuse ;  /* 0x000000015858b824 */ /* 0x100fe200078e0a08 */
[----:B------:R-:W-:Y:S01]  /*acd0*/  ISETP.GE.AND P3, PT, R4, RZ, PT ;  /* 0x000000ff0400720c */ /* 0x000fe20003f66270 */
[----:B------:R-:W-:Y:S02]  /*ace0*/  IMAD.MOV R17, RZ, RZ, -R17 ;  /* 0x000000ffff117224 */ /* 0x000fe400078e0a11 */
[----:B------:R-:W-:Y:S02]  /*acf0*/  VIADD R4, R0, 0xc8 ;  /* 0x000000c800047836 */ /* 0x000fe40000000000 */
[----:B------:R-:W-:Y:S01]  /*ad00*/  @!P6 IMAD.IADD R3, R3, 0x1, -R8 ;  /* 0x000000010303e824 */ /* 0x000fe200078e0a08 */
[C---:B------:R-:W-:Y:S01]  /*ad10*/  ISETP.GT.U32.AND P6, PT, R8.reuse, R5, PT ;  /* 0x000000050800720c */ /* 0x040fe20003fc4070 */
[C---:B------:R-:W-:Y:S01]  /*ad20*/  IMAD R2, R8.reuse, R17, R2 ;  /* 0x0000001108027224 */ /* 0x040fe200078e0202 */
[----:B------:R-:W-:Y:S01]  /*ad30*/  IABS R92, R4 ;  /* 0x00000004005c7213 */ /* 0x000fe20000000000 */
[----:B------:R-:W-:Y:S01]  /*ad40*/  IMAD.HI.U32 R17, R9, R93, RZ ;  /* 0x0000005d09117227 */ /* 0x000fe200078e00ff */
[----:B------:R-:W-:-:S03]  /*ad50*/  ISETP.GT.U32.AND P4, PT, R8, R3, PT ;  /* 0x000000030800720c */ /* 0x000fc60003f84070 */
[----:B------:R-:W-:Y:S02]  /*ad60*/  IMAD.MOV R17, RZ, RZ, -R17 ;  /* 0x000000ffff117224 */ /* 0x000fe400078e0a11 */
[----:B------:R-:W-:Y:S01]  /*ad70*/  @!P2 IMAD.MOV R88, RZ, RZ, -R88 ;  /* 0x000000ffff58a224 */ /* 0x000fe200078e0a58 */
[----:B------:R-:W-:Y:S01]  /*ad80*/  ISETP.GT.U32.AND P2, PT, R8, R10, PT ;  /* 0x0000000a0800720c */ /* 0x000fe20003f44070 */
[----:B------:R-:W-:-:S04]  /*ad90*/  IMAD.HI.U32 R13, R9, R92, RZ ;  /* 0x0000005c090d7227 */ /* 0x000fc800078e00ff */
[C---:B------:R-:W-:Y:S02]  /*ada0*/  IMAD R93, R8.reuse, R17, R93 ;  /* 0x00000011085d7224 */ /* 0x040fe400078e025d */
[----:B------:R-:W-:Y:S02]  /*adb0*/  IMAD.MOV R13, RZ, RZ, -R13 ;  /* 0x000000ffff0d7224 */ /* 0x000fe400078e0a0d */
[----:B------:R-:W-:Y:S01]  /*adc0*/  @!P6 IMAD.IADD R5, R5, 0x1, -R8 ;  /* 0x000000010505e824 */ /* 0x000fe200078e0a08 */
[C---:B------:R-:W-:Y:S01]  /*add0*/  ISETP.GT.U32.AND P6, PT, R8.reuse, R93, PT ;  /* 0x0000005d0800720c */ /* 0x040fe20003fc4070 */
[----:B------:R-:W-:Y:S02]  /*ade0*/  IMAD.MOV.U32 R18, RZ, RZ, R16 ;  /* 0x000000ffff127224 */ /* 0x000fe400078e0010 */
[C---:B------:R-:W-:Y:S01]  /*adf0*/  IMAD R92, R8.reuse, R13, R92 ;  /* 0x0000000d085c7224 */ /* 0x040fe200078e025c */
[----:B------:R-:W-:Y:S01]  /*ae00*/  IABS R13, R11 ;  /* 0x0000000b000d7213 */ /* 0x000fe20000000000 */
[----:B------:R-:W-:Y:S01]  /*ae10*/  @!P0 IMAD.MOV R18, RZ, RZ, -R18 ;  /* 0x000000ffff128224 */ /* 0x000fe200078e0a12 */
[----:B------:R-:W-:Y:S01]  /*ae20*/  ISETP.GT.U32.AND P0, PT, R8, R2, PT ;  /* 0x000000020800720c */ /* 0x000fe20003f04070 */
[--C-:B------:R-:W-:Y:S01]  /*ae30*/  @!P2 IMAD.IADD R10, R10, 0x1, -R8.reuse ;  /* 0x000000010a0aa824 */ /* 0x100fe200078e0a08 */
[----:B------:R-:W-:Y:S01]  /*ae40*/  ISETP.GE.AND P2, PT, R15, RZ, PT ;  /* 0x000000ff0f00720c */ /* 0x000fe20003f46270 */
[--C-:B------:R-:W-:Y:S01]  /*ae50*/  @!P5 IMAD.IADD R7, R7, 0x1, -R8.reuse ;  /* 0x000000010707d824 */ /* 0x100fe200078e0a08 */
[----:B------:R-:W-:Y:S01]  /*ae60*/  ISETP.GT.U32.AND P5, PT, R8, R92, PT ;  /* 0x0000005c0800720c */ /* 0x000fe20003fa4070 */
[----:B------:R-:W-:Y:S01]  /*ae70*/  @!P4 IMAD.IADD R3, R3, 0x1, -R8 ;  /* 0x000000010303c824 */ /* 0x000fe200078e0a08 */
[----:B------:R-:W-:Y:S01]  /*ae80*/  ISETP.GE.AND P4, PT, R12, RZ, PT ;  /* 0x000000ff0c00720c */ /* 0x000fe20003f86270 */
[----:B------:R-:W-:Y:S01]  /*ae90*/  IMAD.MOV.U32 R16, RZ, RZ, R13 ;  /* 0x000000ffff107224 */ /* 0x000fe200078e000d */
[----:B------:R0:W-:Y:S01]  /*aea0*/  STL [R1+0x6ac], R18 ;  /* 0x0006ac1201007387 */ /* 0x0001e20000100800 */
[----:B------:R-:W-:-:S02]  /*aeb0*/  VIADD R13, R0, 0xcb ;  /* 0x000000cb000d7836 */ /* 0x000fc40000000000 */
[----:B------:R-:W-:Y:S02]  /*aec0*/  @!P6 IMAD.IADD R93, R93, 0x1, -R8 ;  /* 0x000000015d5de824 */ /* 0x000fe400078e0a08 */
[----:B------:R-:W-:Y:S01]  /*aed0*/  IMAD.HI.U32 R15, R9, R16, RZ ;  /* 0x00000010090f7227 */ /* 0x000fe200078e00ff */
[----:B------:R-:W-:Y:S02]  /*aee0*/  IABS R12, R13 ;  /* 0x0000000d000c7213 */ /* 0x000fe40000000000 */
[----:B------:R-:W-:Y:S01]  /*aef0*/  ISETP.GT.U32.AND P6, PT, R8, R93, PT ;  /* 0x0000005d0800720c */ /* 0x000fe20003fc4070 */
[----:B------:R-:W-:Y:S02]  /*af00*/  IMAD.MOV.U32 R17, RZ, RZ, R10 ;  /* 0x000000ffff117224 */ /* 0x000fe400078e000a */
[----:B0-----:R-:W-:Y:S02]  /*af10*/  IMAD.MOV.U32 R18, RZ, RZ, R7 ;  /* 0x000000ffff127224 */ /* 0x001fe400078e0007 */
[----:B------:R-:W-:-:S02]  /*af20*/  IMAD.MOV.U32 R10, RZ, RZ, R5 ;  /* 0x000000ffff0a7224 */ /* 0x000fc400078e0005 */
[----:B------:R-:W-:Y:S02]  /*af30*/  IMAD.MOV.U32 R5, RZ, RZ, R3 ;  /* 0x000000ffff057224 */ /* 0x000fe400078e0003 */
[----:B------:R-:W-:Y:S01]  /*af40*/  @!P0 IMAD.IADD R2, R2, 0x1, -R8 ;  /* 0x0000000102028824 */ /* 0x000fe200078e0a08 */
[----:B------:R-:W-:Y:S01]  /*af50*/  ISETP.GE.AND P0, PT, R14, RZ, PT ;  /* 0x000000ff0e00720c */ /* 0x000fe20003f06270 */
[----:B------:R-:W-:Y:S02]  /*af60*/  @!P1 IMAD.MOV R18, RZ, RZ, -R18 ;  /* 0x000000ffff129224 */ /* 0x000fe400078e0a12 */
[----:B------:R-:W-:Y:S01]  /*af70*/  IMAD.MOV R15, RZ, RZ, -R15 ;  /* 0x000000ffff0f7224 */ /* 0x000fe200078e0a0f */
[----:B------:R-:W-:Y:S01]  /*af80*/  ISETP.GT.U32.AND P1, PT, R8, R2, PT ;  /* 0x000000020800720c */ /* 0x000fe20003f24070 */
[----:B------:R-:W-:Y:S01]  /*af90*/  IMAD.HI.U32 R7, R9, R12, RZ ;  /* 0x0000000c09077227 */ /* 0x000fe200078e00ff */
[----:B------:R-:W-:Y:S03]  /*afa0*/  STL [R1+0x698], R18 ;  /* 0x0006981201007387 */ /* 0x000fe60000100800 */
[----:B------:R-:W-:-:S02]  /*afb0*/  @!P3 IMAD.MOV R17, RZ, RZ, -R17 ;  /* 0x000000ffff11b224 */ /* 0x000fc400078e0a11 */
[----:B------:R-:W-:Y:S01]  /*afc0*/  @!P2 IMAD.MOV R10, RZ, RZ, -R10 ;  /* 0x000000ffff0aa224 */ /* 0x000fe200078e0a0a */
[----:B------:R-:W-:Y:S01]  /*afd0*/  ISETP.GE.AND P2, PT, R6, RZ, PT ;  /* 0x000000ff0600720c */ /* 0x000fe20003f46270 */
[----:B------:R-:W-:Y:S01]  /*afe0*/  @!P5 IMAD.IADD R92, R92, 0x1, -R8 ;  /* 0x000000015c5cd824 */ /* 0x000fe200078e0a08 */
[----:B------:R-:W-:Y:S01]  /*aff0*/  ISETP.GE.AND P5, PT, R4, RZ, PT ;  /* 0x000000ff0400720c */ /* 0x000fe20003fa6270 */
[----:B------:R-:W-:Y:S01]  /*b000*/  @!P4 IMAD.MOV R5, RZ, RZ, -R5 ;  /* 0x000000ffff05c224 */ /* 0x000fe200078e0a05 */
[----:B------:R-:W-:Y:S01]  /*b010*/  STL [R1+0x69c], R17 ;  /* 0x00069c1101007387 */ /* 0x000fe20000100800 */
[C---:B------:R-:W-:Y:S01]  /*b020*/  IMAD R4, R8.reuse, R15, R16 ;  /* 0x0000000f08047224 */ /* 0x040fe200078e0210 */
[C---:B------:R-:W-:Y:S01]  /*b030*/  ISETP.GT.U32.AND P3, PT, R8.reuse, R92, PT ;  /* 0x0000005c0800720c */ /* 0x040fe20003f64070 */
[----:B------:R-:W-:Y:S01]  /*b040*/  IMAD.MOV R7, RZ, RZ, -R7 ;  /* 0x000000ffff077224 */ /* 0x000fe200078e0a07 */
[----:B------:R0:W-:Y:S01]  /*b050*/  STL [R1+0x6a4], R10 ;  /* 0x0006a40a01007387 */ /* 0x0001e20000100800 */
[--C-:B------:R-:W-:Y:S01]  /*b060*/  @!P6 IMAD.IADD R93, R93, 0x1, -R8.reuse ;  /* 0x000000015d5de824 */ /* 0x100fe200078e0a08 */
[----:B------:R-:W-:Y:S01]  /*b070*/  ISETP.GT.U32.AND P4, PT, R8, R4, PT ;  /* 0x000000040800720c */ /* 0x000fe20003f84070 */
[----:B------:R-:W-:Y:S01]  /*b080*/  @!P1 IMAD.IADD R2, R2, 0x1, -R8 ;  /* 0x0000000102029824 */ /* 0x000fe200078e0a08 */
[----:B------:R1:W-:Y:S01]  /*b090*/  STL [R1+0x6a8], R5 ;  /* 0x0006a80501007387 */ /* 0x0003e20000100800 */
[----:B------:R-:W-:Y:S01]  /*b0a0*/  VIADD R14, R0, 0xcc ;  /* 0x000000cc000e7836 */ /* 0x000fe20000000000 */
[----:B------:R-:W-:Y:S01]  /*b0b0*/  ISETP.GE.AND P1, PT, R11, RZ, PT ;  /* 0x000000ff0b00720c */ /* 0x000fe20003f26270 */
[----:B------:R-:W-:-:S02]  /*b0c0*/  @!P2 IMAD.MOV R93, RZ, RZ, -R93 ;  /* 0x000000ffff5da224 */ /* 0x000fc400078e0a5d */
[----:B0-----:R-:W-:Y:S01]  /*b0d0*/  IMAD.MOV.U32 R10, RZ, RZ, R2 ;  /* 0x000000ffff0a7224 */ /* 0x001fe200078e0002 */
[----:B------:R-:W-:Y:S01]  /*b0e0*/  IABS R3, R14 ;  /* 0x0000000e00037213 */ /* 0x000fe20000000000 */
[----:B------:R-:W-:Y:S02]  /*b0f0*/  VIADD R2, R0, 0xcd ;  /* 0x000000cd00027836 */ /* 0x000fe40000000000 */
[----:B-1----:R-:W-:Y:S02]  /*b100*/  IMAD R5, R8, R7, R12 ;  /* 0x0000000708057224 */ /* 0x002fe400078e020c */
[----:B------:R-:W-:Y:S01]  /*b110*/  @!P4 IMAD.IADD R4, R4, 0x1, -R8 ;  /* 0x000000010404c824 */ /* 0x000fe200078e0a08 */
[----:B------:R-:W-:Y:S01]  /*b120*/  IABS R11, R2 ;  /* 0x00000002000b7213 */ /* 0x000fe20000000000 */
[----:B------:R-:W-:Y:S01]  /*b130*/  @!P0 IMAD.MOV R10, RZ, RZ, -R10 ;  /* 0x000000ffff0a8224 */ /* 0x000fe200078e0a0a */
[C---:B------:R-:W-:Y:S01]  /*b140*/  ISETP.GT.U32.AND P6, PT, R8.reuse, R5, PT ;  /* 0x000000050800720c */ /* 0x040fe20003fc4070 */
[----:B------:R-:W-:Y:S01]  /*b150*/  IMAD.HI.U32 R6, R9, R3, RZ ;  /* 0x0000000309067227 */ /* 0x000fe200078e00ff */
[----:B------:R-:W-:-:S02]  /*b160*/  ISETP.GT.U32.AND P0, PT, R8, R4, PT ;  /* 0x000000040800720c */ /* 0x000fc40003f04070 */
[----:B------:R0:W-:Y:S01]  /*b170*/  STL [R1+0x6a0], R10 ;  /* 0x0006a00a01007387 */ /* 0x0001e20000100800 */
[----:B------:R-:W-:Y:S01]  /*b180*/  IMAD.MOV R6, RZ, RZ, -R6 ;  /* 0x000000ffff067224 */ /* 0x000fe200078e0a06 */
[----:B------:R-:W-:Y:S01]  /*b190*/  ISETP.GE.AND P4, PT, R14, RZ, PT ;  /* 0x000000ff0e00720c */ /* 0x000fe20003f86270 */
[----:B------:R-:W-:-:S04]  /*b1a0*/  IMAD.HI.U32 R7, R9, R11, RZ ;  /* 0x0000000b09077227 */ /* 0x000fc800078e00ff */
[----:B------:R-:W-:Y:S02]  /*b1b0*/  IMAD R3, R8, R6, R3 ;  /* 0x0000000608037224 */ /* 0x000fe400078e0203 */
[--C-:B------:R-:W-:Y:S02]  /*b1c0*/  @!P6 IMAD.IADD R5, R5, 0x1, -R8.reuse ;  /* 0x000000010505e824 */ /* 0x100fe400078e0a08 */
[----:B------:R-:W-:Y:S02]  /*b1d0*/  IMAD.MOV R7, RZ, RZ, -R7 ;  /* 0x000000ffff077224 */ /* 0x000fe400078e0a07 */
[----:B------:R-:W-:Y:S01]  /*b1e0*/  @!P0 IMAD.IADD R4, R4, 0x1, -R8 ;  /* 0x0000000104048824 */ /* 0x000fe200078e0a08 */
[C---:B------:R-:W-:Y:S01]  /*b1f0*/  ISETP.GT.U32.AND P6, PT, R8.reuse, R5, PT ;  /* 0x000000050800720c */ /* 0x040fe20003fc4070 */
[C---:B------:R-:W-:Y:S01]  /*b200*/  IMAD R11, R8.reuse, R7, R11 ;  /* 0x00000007080b7224 */ /* 0x040fe200078e020b */
[----:B------:R-:W-:Y:S01]  /*b210*/  ISETP.GT.U32.AND P0, PT, R8, R3, PT ;  /* 0x000000030800720c */ /* 0x000fe20003f04070 */
[----:B------:R-:W-:-:S02]  /*b220*/  VIADD R6, R0, 0xce ;  /* 0x000000ce00067836 */ /* 0x000fc40000000000 */
[----:B------:R-:W-:Y:S01]  /*b230*/  @!P3 IMAD.IADD R92, R92, 0x1, -R8 ;  /* 0x000000015c5cb824 */ /* 0x000fe200078e0a08 */
[----:B------:R-:W-:Y:S01]  /*b240*/  ISETP.GE.AND P3, PT, R13, RZ, PT ;  /* 0x000000ff0d00720c */ /* 0x000fe20003f66270 */
[C---:B------:R-:W-:Y:S01]  /*b250*/  VIADD R12, R0.reuse, 0xcf ;  /* 0x000000cf000c7836 */ /* 0x040fe20000000000 */
[----:B------:R-:W-:Y:S01]  /*b260*/  IABS R13, R6 ;  /* 0x00000006000d7213 */ /* 0x000fe20000000000 */
[----:B0-----:R-:W-:Y:S02]  /*b270*/  VIADD R10, R0, 0xd0 ;  /* 0x000000d0000a7836 */ /* 0x001fe40000000000 */
[----:B------:R-:W-:Y:S01]  /*b280*/  @!P5 IMAD.MOV R92, RZ, RZ, -R92 ;  /* 0x000000ffff5cd224 */ /* 0x000fe200078e0a5c */
[----:B------:R-:W-:Y:S01]  /*b290*/  IABS R14, R12 ;  /* 0x0000000c000e7213 */ /* 0x000fe20000000000 */
[----:B------:R-:W-:Y:S01]  /*b2a0*/  @!P6 IMAD.IADD R5, R5, 0x1, -R8 ;  /* 0x000000010505e824 */ /* 0x000fe200078e0a08 */
[----:B------:R-:W-:Y:S01]  /*b2b0*/  ISETP.GT.U32.AND P6, PT, R8, R11, PT ;  /* 0x0000000b0800720c */ /* 0x000fe20003fc4070 */
[----:B------:R-:W-:Y:S01]  /*b2c0*/  IMAD.HI.U32 R18, R9, R13, RZ ;  /* 0x0000000d09127227 */ /* 0x000fe200078e00ff */
[----:B------:R-:W-:-:S03]  /*b2d0*/  IABS R15, R10 ;  /* 0x0000000a000f7213 */ /* 0x000fc60000000000 */
[----:B------:R-:W-:Y:S01]  /*b2e0*/  @!P0 IMAD.IADD R3, R3, 0x1, -R8 ;  /* 0x0000000103038824 */ /* 0x000fe200078e0a08 */
[----:B------:R-:W-:Y:S01]  /*b2f0*/  ISETP.GE.AND P0, PT, R2, RZ, PT ;  /* 0x000000ff0200720c */ /* 0x000fe20003f06270 */
[----:B------:R-:W-:-:S04]  /*b300*/  IMAD.HI.U32 R16, R9, R14, RZ ;  /* 0x0000000e09107227 */ /* 0x000fc800078e00ff */
[----:B------:R-:W-:Y:S02]  /*b310*/  IMAD.MOV R18, RZ, RZ, -R18 ;  /* 0x000000ffff127224 */ /* 0x000fe400078e0a12 */
[----:B------:R-:W-:Y:S01]  /*b320*/  @!P6 IMAD.IADD R11, R11, 0x1, -R8 ;  /* 0x000000010b0be824 */ /* 0x000fe200078e0a08 */
[----:B------:R-:W-:Y:S01]  /*b330*/  ISETP.GT.U32.AND P6, PT, R8, R3, PT ;  /* 0x000000030800720c */ /* 0x000fe20003fc4070 */
[----:B------:R-:W-:-:S03]  /*b340*/  IMAD.HI.U32 R17, R9, R15, RZ ;  /* 0x0000000f09117227 */ /* 0x000fc600078e00ff */
[C---:B------:R-:W-:Y:S01]  /*b350*/  ISETP.GT.U32.AND P2, PT, R8.reuse, R11, PT ;  /* 0x0000000b0800720c */ /* 0x040fe20003f44070 */
[----:B------:R-:W-:Y:S02]  /*b360*/  IMAD.MOV R16, RZ, RZ, -R16 ;  /* 0x000000ffff107224 */ /* 0x000fe400078e0a10 */
[C---:B------:R-:W-:Y:S02]  /*b370*/  IMAD R2, R8.reuse, R18, R13 ;  /* 0x0000001208027224 */ /* 0x040fe400078e020d */
[----:B------:R-:W-:Y:S02]  /*b380*/  IMAD.MOV R17, RZ, RZ, -R17 ;  /* 0x000000ffff117224 */ /* 0x000fe400078e0a11 */
[C---:B------:R-:W-:Y:S01]  /*b390*/  IMAD R14, R8.reuse, R16, R14 ;  /* 0x00000010080e7224 */ /* 0x040fe200078e020e */
[C---:B------:R-:W-:Y:S01]  /*b3a0*/  ISETP.GT.U32.AND P5, PT, R8.reuse, R2, PT ;  /* 0x000000020800720c */ /* 0x040fe20003fa4070 */
[----:B------:R-:W-:Y:S02]  /*b3b0*/  IMAD.MOV.U32 R21, RZ, RZ, R4 ;  /* 0x000000ffff157224 */ /* 0x000fe400078e0004 */
[----:B------:R-:W-:-:S02]  /*b3c0*/  IMAD R15, R8, R17, R15 ;  /* 0x00000011080f7224 */ /* 0x000fc400078e020f */
[----:B------:R-:W-:Y:S01]  /*b3d0*/  @!P1 IMAD.MOV R21, RZ, RZ, -R21 ;  /* 0x000000ffff159224 */ /* 0x000fe200078e0a15 */
[C---:B------:R-:W-:Y:S01]  /*b3e0*/  ISETP.GT.U32.AND P1, PT, R8.reuse, R14, PT ;  /* 0x0000000e0800720c */ /* 0x040fe20003f24070 */
[--C-:B------:R-:W-:Y:S01]  /*b3f0*/  @!P6 IMAD.IADD R3, R3, 0x1, -R8.reuse ;  /* 0x000000010303e824 */ /* 0x100fe200078e0a08 */
[----:B------:R-:W-:Y:S01]  /*b400*/  ISETP.GT.U32.AND P6, PT, R8, R15, PT ;  /* 0x0000000f0800720c */ /* 0x000fe20003fc4070 */
[----:B------:R-:W-:Y:S01]  /*b410*/  VIADD R7, R0, 0xd1 ;  /* 0x000000d100077836 */ /* 0x000fe20000000000 */
[----:B------:R-:W-:Y:S01]  /*b420*/  STL [R1+0x688], R21 ;  /* 0x0006881501007387 */ /* 0x000fe20000100800 */
[----:B------:R-:W-:Y:S02]  /*b430*/  IMAD.MOV.U32 R19, RZ, RZ, R5 ;  /* 0x000000ffff137224 */ /* 0x000fe400078e0005 */
[--C-:B------:R-:W-:Y:S01]  /*b440*/  @!P5 IMAD.IADD R2, R2, 0x1, -R8.reuse ;  /* 0x000000010202d824 */ /* 0x100fe200078e0a08 */
[----:B------:R-:W-:Y:S01]  /*b450*/  IABS R13, R7 ;  /* 0x00000007000d7213 */ /* 0x000fe20000000000 */
[----:B------:R-:W-:Y:S01]  /*b460*/  VIADD R5, R0, 0xd2 ;  /* 0x000000d200057836 */ /* 0x000fe20000000000 */
[----:B------:R-:W-:Y:S01]  /*b470*/  ISETP.GE.AND P5, PT, R10, RZ, PT ;  /* 0x000000ff0a00720c */ /* 0x000fe20003fa6270 */
[--C-:B------:R-:W-:Y:S01]  /*b480*/  @!P2 IMAD.IADD R11, R11, 0x1, -R8.reuse ;  /* 0x000000010b0ba824 */ /* 0x100fe200078e0a08 */
[----:B------:R-:W-:Y:S01]  /*b490*/  ISETP.GE.AND P2, PT, R12, RZ, PT ;  /* 0x000000ff0c00720c */ /* 0x000fe20003f46270 */
[----:B------:R-:W-:Y:S01]  /*b4a0*/  @!P1 IMAD.IADD R14, R14, 0x1, -R8 ;  /* 0x000000010e0e9824 */ /* 0x000fe200078e0a08 */
[----:B------:R-:W-:Y:S01]  /*b4b0*/  ISETP.GT.U32.AND P1, PT, R8, R2, PT ;  /* 0x000000020800720c */ /* 0x000fe20003f24070 */
[----:B------:R-:W-:Y:S01]  /*b4c0*/  IMAD.HI.U32 R4, R9, R13, RZ ;  /* 0x0000000d09047227 */ /* 0x000fe200078e00ff */
[----:B------:R-:W-:-:S03]  /*b4d0*/  IABS R12, R5 ;  /* 0x00000005000c7213 */ /* 0x000fc60000000000 */
[----:B------:R-:W-:Y:S02]  /*b4e0*/  @!P6 IMAD.IADD R15, R15, 0x1, -R8 ;  /* 0x000000010f0fe824 */ /* 0x000fe400078e0a08 */
[----:B------:R-:W-:Y:S02]  /*b4f0*/  IMAD.MOV R4, RZ, RZ, -R4 ;  /* 0x000000ffff047224 */ /* 0x000fe400078e0a04 */
[----:B------:R-:W-:Y:S01]  /*b500*/  IMAD.MOV.U32 R16, RZ, RZ, R3 ;  /* 0x000000ffff107224 */ /* 0x000fe200078e0003 */
[----:B------:R-:W-:Y:S01]  /*b510*/  ISETP.GT.U32.AND P6, PT, R8, R15, PT ;  /* 0x0000000f0800720c */ /* 0x000fe20003fc4070 */
[----:B------:R-:W-:Y:S01]  /*b520*/  @!P3 IMAD.MOV R19, RZ, RZ, -R19 ;  /* 0x000000ffff13b224 */ /* 0x000fe200078e0a13 */
[----:B------:R-:W-:Y:S01]  /*b530*/  ISETP.GE.AND P3, PT, R6, RZ, PT ;  /* 0x000000ff0600720c */ /* 0x000fe20003f66270 */
[----:B------:R-:W-:-:S03]  /*b540*/  IMAD.HI.U32 R3, R9, R12, RZ ;  /* 0x0000000c09037227 */ /* 0x000fc600078e00ff */
[----:B------:R-:W-:Y:S01]  /*b550*/  STL [R1+0x690], R19 ;  /* 0x0006901301007387 */ /* 0x000fe20000100800 */
[----:B------:R-:W-:Y:S02]  /*b560*/  IMAD R6, R8, R4, R13 ;  /* 0x0000000408067224 */ /* 0x000fe400078e020d */
[----:B------:R-:W-:Y:S02]  /*b570*/  IMAD.MOV.U32 R13, RZ, RZ, R11 ;  /* 0x000000ffff0d7224 */ /* 0x000fe400078e000b */
[----:B------:R-:W-:Y:S02]  /*b580*/  VIADD R10, R0, 0xd3 ;  /* 0x000000d3000a7836 */ /* 0x000fe40000000000 */
[----:B------:R-:W-:Y:S02]  /*b590*/  IMAD.MOV R11, RZ, RZ, -R3 ;  /* 0x000000ffff0b7224 */ /* 0x000fe400078e0a03 */
[----:B------:R-:W-:Y:S01]  /*b5a0*/  @!P1 IMAD.IADD R2, R2, 0x1, -R8 ;  /* 0x0000000102029824 */ /* 0x000fe200078e0a08 */
[----:B------:R-:W-:Y:S01]  /*b5b0*/  ISETP.GE.AND P1, PT, R7, RZ, PT ;  /* 0x000000ff0700720c */ /* 0x000fe20003f26270 */
[----:B------:R-:W-:Y:S01]  /*b5c0*/  @!P0 IMAD.MOV R13, RZ, RZ, -R13 ;  /* 0x000000ffff0d8224 */ /* 0x000fe200078e0a0d */
[----:B------:R-:W-:Y:S01]  /*b5d0*/  IABS R4, R10 ;  /* 0x0000000a00047213 */ /* 0x000fe20000000000 */
[C---:B------:R-:W-:Y:S01]  /*b5e0*/  IMAD R7, R8.reuse, R11, R12 ;  /* 0x0000000b08077224 */ /* 0x040fe200078e020c */
[----:B------:R-:W-:Y:S01]  /*b5f0*/  ISETP.GT.U32.AND P0, PT, R8, R6, PT ;  /* 0x000000060800720c */ /* 0x000fe20003f04070 */
[----:B------:R-:W-:-:S02]  /*b600*/  @!P6 IMAD.IADD R15, R15, 0x1, -R8 ;  /* 0x000000010f0fe824 */ /* 0x000fc400078e0a08 */
[----:B------:R-:W-:Y:S01]  /*b610*/  IMAD.MOV.U32 R3, RZ, RZ, R4 ;  /* 0x000000ffff037224 */ /* 0x000fe200078e0004 */
[C---:B------:R-:W-:Y:S01]  /*b620*/  ISETP.GT.U32.AND P6, PT, R8.reuse, R7, PT ;  /* 0x000000070800720c */ /* 0x040fe20003fc4070 */
[----:B------:R-:W-:Y:S01]  /*b630*/  @!P4 IMAD.MOV R16, RZ, RZ, -R16 ;  /* 0x000000ffff10c224 */ /* 0x000fe200078e0a10 */
[----:B------:R-:W-:Y:S01]  /*b640*/  ISETP.GT.U32.AND P4, PT, R8, R14, PT ;  /* 0x0000000e0800720c */ /* 0x000fe20003f84070 */
[----:B------:R-:W-:-:S03]  /*b650*/  IMAD.HI.U32 R12, R9, R3, RZ ;  /* 0x00000003090c7227 */ /* 0x000fc600078e00ff */
[----:B------:R0:W-:Y:S01]  /*b660*/  STL [R1+0x680], R16 ;  /* 0x0006801001007387 */ /* 0x0001e20000100800 */
[----:B------:R-:W-:Y:S02]  /*b670*/  IMAD.MOV R12, RZ, RZ, -R12 ;  /* 0x000000ffff0c7224 */ /* 0x000fe400078e0a0c */
[----:B------:R-:W-:Y:S01]  /*b680*/  @!P0 IMAD.IADD R6, R6, 0x1, -R8 ;  /* 0x0000000106068824 */ /* 0x000fe200078e0a08 */
[----:B------:R1:W-:Y:S01]  /*b690*/  STL [R1+0x68c], R13 ;  /* 0x00068c0d01007387 */ /* 0x0003e20000100800 */
[----:B------:R-:W-:Y:S01]  /*b6a0*/  IMAD R3, R8, R12, R3 ;  /* 0x0000000c08037224 */ /* 0x000fe200078e0203 */
[----:B------:R-:W-:Y:S01]  /*b6b0*/  ISETP.GE.AND P0, PT, R10, RZ, PT ;  /* 0x000000ff0a00720c */ /* 0x000fe20003f06270 */
[----:B------:R-:W-:Y:S02]  /*b6c0*/  IMAD.MOV.U32 R18, RZ, RZ, R2 ;  /* 0x000000ffff127224 */ /* 0x000fe400078e0002 */
[----:B------:R-:W-:Y:S01]  /*b6d0*/  @!P6 IMAD.IADD R7, R7, 0x1, -R8 ;  /* 0x000000010707e824 */ /* 0x000fe200078e0a08 */
[----:B------:R-:W-:Y:S01]  /*b6e0*/  ISETP.GT.U32.AND P6, PT, R8, R6, PT ;  /* 0x000000060800720c */ /* 0x000fe20003fc4070 */
[----:B------:R-:W-:-:S02]  /*b6f0*/  VIADD R4, R0, 0xd4 ;  /* 0x000000d400047836 */ /* 0x000fc40000000000 */
[----:B------:R-:W-:Y:S01]  /*b700*/  @!P4 IMAD.IADD R14, R14, 0x1, -R8 ;  /* 0x000000010e0ec824 */ /* 0x000fe200078e0a08 */
[----:B------:R-:W-:Y:S01]  /*b710*/  ISETP.GE.AND P4, PT, R5, RZ, PT ;  /* 0x000000ff0500720c */ /* 0x000fe20003f86270 */
[----:B------:R-:W-:Y:S01]  /*b720*/  @!P3 IMAD.MOV R18, RZ, RZ, -R18 ;  /* 0x000000ffff12b224 */ /* 0x000fe200078e0a12 */
[----:B------:R-:W-:Y:S01]  /*b730*/  ISETP.GT.U32.AND P3, PT, R8, R3, PT ;  /* 0x000000030800720c */ /* 0x000fe20003f64070 */
[C---:B------:R-:W-:Y:S01]  /*b740*/  VIADD R11, R0.reuse, 0xd5 ;  /* 0x000000d5000b7836 */ /* 0x040fe20000000000 */
[----:B------:R-:W-:Y:S01]  /*b750*/  IABS R5, R4 ;  /* 0x0000000400057213 */ /* 0x000fe20000000000 */
[----:B------:R-:W-:Y:S01]  /*b760*/  IMAD.MOV.U32 R17, RZ, RZ, R14 ;  /* 0x000000ffff117224 */ /* 0x000fe200078e000e */
[----:B------:R-:W-:Y:S01]  /*b770*/  STL [R1+0x674], R18 ;  /* 0x0006741201007387 */ /* 0x000fe20000100800 */
[----:B------:R-:W-:Y:S01]  /*b780*/  VIADD R10, R0, 0xd6 ;  /* 0x000000d6000a7836 */ /* 0x000fe20000000000 */
[----:B0-----:R-:W-:Y:S01]  /*b790*/  IABS R16, R11 ;  /* 0x0000000b00107213 */ /* 0x001fe20000000000 */
[----:B-1----:R-:W-:-:S03]  /*b7a0*/  IMAD.HI.U32 R13, R9, R5, RZ ;  /* 0x00000005090d7227 */ /* 0x002fc600078e00ff */
[----:B------:R-:W-:Y:S01]  /*b7b0*/  IABS R12, R10 ;  /* 0x0000000a000c7213 */ /* 0x000fe20000000000 */
[----:B------:R-:W-:Y:S01]  /*b7c0*/  @!P2 IMAD.MOV R17, RZ, RZ, -R17 ;  /* 0x000000ffff11a224 */ /* 0x000fe200078e0a11 */
[----:B------:R-:W-:Y:S01]  /*b7d0*/  ISETP.GT.U32.AND P2, PT, R8, R7, PT ;  /* 0x000000070800720c */ /* 0x000fe20003f44070 */
[----:B------:R-:W-:Y:S02]  /*b7e0*/  @!P6 IMAD.IADD R6, R6, 0x1, -R8 ;  /* 0x000000010606e824 */ /* 0x000fe400078e0a08 */
[----:B------:R-:W-:Y:S01]  /*b7f0*/  IMAD.MOV R13, RZ, RZ, -R13 ;  /* 0x000000ffff0d7224 */ /* 0x000fe200078e0a0d */
[----:B------:R-:W-:Y:S01]  /*b800*/  STL [R1+0x67c], R17 ;  /* 0x00067c1101007387 */ /* 0x000fe20000100800 */
[----:B------:R-:W-:Y:S02]  /*b810*/  IMAD.MOV.U32 R2, RZ, RZ, R16 ;  /* 0x000000ffff027224 */ /* 0x000fe400078e0010 */
[----:B------:R-:W-:Y:S02]  /*b820*/  IMAD.MOV.U32 R14, RZ, RZ, R15 ;  /* 0x000000ffff0e7224 */ /* 0x000fe400078e000f */
[----:B------:R-:W-:Y:S01]  /*b830*/  @!P3 IMAD.IADD R3, R3, 0x1, -R8 ;  /* 0x000000010303b824 */ /* 0x000fe200078e0a08 */
[----:B------:R-:W-:Y:S01]  /*b840*/  ISETP.GE.AND P3, PT, R10, RZ, PT ;  /* 0x000000ff0a00720c */ /* 0x000fe20003f66270 */
[----:B------:R-:W-:-:S02]  /*b850*/  IMAD.MOV.U32 R16, RZ, RZ, R6 ;  /* 0x000000ffff107224 */ /* 0x000fc400078e0006 */
[----:B------:R-:W-:Y:S02]  /*b860*/  IMAD R5, R8, R13, R5 ;  /* 0x0000000d08057224 */ /* 0x000fe400078e0205 */
[----:B------:R-:W-:Y:S01]  /*b870*/  @!P5 IMAD.MOV R14, RZ, RZ, -R14 ;  /* 0x000000ffff0ed224 */ /* 0x000fe200078e0a0e */
[----:B------:R-:W-:Y:S01]  /*b880*/  ISETP.GE.AND P5, PT, R4, RZ, PT ;  /* 0x000000ff0400720c */ /* 0x000fe20003fa6270 */
[----:B------:R-:W-:Y:S01]  /*b890*/  @!P1 IMAD.MOV R16, RZ, RZ, -R16 ;  /* 0x000000ffff109224 */ /* 0x000fe200078e0a10 */
[C---:B------:R-:W-:Y:S01]  /*b8a0*/  ISETP.GT.U32.AND P1, PT, R8.reuse, R3, PT ;  /* 0x000000030800720c */ /* 0x040fe20003f24070 */
[C---:B------:R-:W-:Y:S01]  /*b8b0*/  IMAD.HI.U32 R13, R9.reuse, R2, RZ ;  /* 0x00000002090d7227 */ /* 0x040fe200078e00ff */
[----:B------:R-:W-:Y:S01]  /*b8c0*/  ISETP.GT.U32.AND P6, PT, R8, R5, PT ;  /* 0x000000050800720c */ /* 0x000fe20003fc4070 */
[----:B------:R0:W-:Y:S02]  /*b8d0*/  STL [R1], R14 ;  /* 0x0000000e01007387 */ /* 0x0001e40000100800 */
[----:B------:R-:W-:-:S02]  /*b8e0*/  IMAD.HI.U32 R4, R9, R12, RZ ;  /* 0x0000000c09047227 */ /* 0x000fc400078e00ff */
[----:B------:R1:W-:Y:S02]  /*b8f0*/  STL [R1+0x4], R16 ;  /* 0x0000041001007387 */ /* 0x0003e40000100800 */
[----:B------:R-:W-:Y:S01]  /*b900*/  @!P2 IMAD.IADD R7, R7, 0x1, -R8 ;  /* 0x000000010707a824 */ /* 0x000fe200078e0a08 */
[----:B------:R-:W-:Y:S01]  /*b910*/  ISETP.GE.AND P2, PT, R11, RZ, PT ;  /* 0x000000ff0b00720c */ /* 0x000fe20003f46270 */
[----:B------:R-:W-:Y:S02]  /*b920*/  IMAD.MOV R13, RZ, RZ, -R13 ;  /* 0x000000ffff0d7224 */ /* 0x000fe400078e0a0d */
[----:B------:R-:W-:Y:S02]  /*b930*/  IMAD.MOV R11, RZ, RZ, -R4 ;  /* 0x000000ffff0b7224 */ /* 0x000fe400078e0a04 */
[C---:B------:R-:W-:Y:S02]  /*b940*/  IMAD R4, R8.reuse, R13, R2 ;  /* 0x0000000d08047224 */ /* 0x040fe400078e0202 */
[----:B------:R-:W-:-:S02]  /*b950*/  IMAD R2, R8, R11, R12 ;  /* 0x0000000b08027224 */ /* 0x000fc400078e020c */
[----:B------:R-:W-:Y:S02]  /*b960*/  VIADD R15, R0, 0xd7 ;  /* 0x000000d7000f7836 */ /* 0x000fe40000000000 */
[--C-:B------:R-:W-:Y:S01]  /*b970*/  @!P1 IMAD.IADD R3, R3, 0x1, -R8.reuse ;  /* 0x0000000103039824 */ /* 0x100fe200078e0a08 */
[----:B------:R-:W-:Y:S01]  /*b980*/  ISETP.GT.U32.AND P1, PT, R8, R2, PT ;  /* 0x000000020800720c */ /* 0x000fe20003f24070 */
[----:B------:R-:W-:Y:S01]  /*b990*/  @!P6 IMAD.IADD R5, R5, 0x1, -R8 ;  /* 0x000000010505e824 */ /* 0x000fe200078e0a08 */
[----:B0-----:R-:W-:Y:S01]  /*b9a0*/  IABS R14, R15 ;  /* 0x0000000f000e7213 */ /* 0x001fe20000000000 */
[----:B------:R-:W-:Y:S02]  /*b9b0*/  IMAD.MOV.U32 R11, RZ, RZ, R7 ;  /* 0x000000ffff0b7224 */ /* 0x000fe400078e0007 */
[----:B------:R-:W-:Y:S01]  /*b9c0*/  VIADD R6, R0, 0xd9 ;  /* 0x000000d900067836 */ /* 0x000fe20000000000 */
[C---:B------:R-:W-:Y:S01]  /*b9d0*/  ISETP.GT.U32.AND P6, PT, R8.reuse, R5, PT ;  /* 0x000000050800720c */ /* 0x040fe20003fc4070 */
[----:B------:R-:W-:Y:S01]  /*b9e0*/  @!P4 IMAD.MOV R11, RZ, RZ, -R11 ;  /* 0x000000ffff0bc224 */ /* 0x000fe200078e0a0b */
[----:B------:R-:W-:Y:S01]  /*b9f0*/  ISETP.GT.U32.AND P4, PT, R8, R4, PT ;  /* 0x000000040800720c */ /* 0x000fe20003f84070 */
[----:B------:R-:W-:Y:S01]  /*ba00*/  IMAD.HI.U32 R13, R9, R14, RZ ;  /* 0x0000000e090d7227 */ /* 0x000fe200078e00ff */
[----:B-1----:R-:W-:-:S02]  /*ba10*/  IABS R16, R6 ;  /* 0x0000000600107213 */ /* 0x002fc40000000000 */
[----:B------:R0:W-:Y:S01]  /*ba20*/  STL [R1+0x66c], R11 ;  /* 0x00066c0b01007387 */ /* 0x0001e20000100800 */
[----:B------:R-:W-:Y:S02]  /*ba30*/  VIADD R12, R0, 0xda ;  /* 0x000000da000c7836 */ /* 0x000fe40000000000 */
[----:B------:R-:W-:Y:S02]  /*ba40*/  IMAD.MOV R13, RZ, RZ, -R13 ;  /* 0x000000ffff0d7224 */ /* 0x000fe400078e0a0d */
[----:B------:R-:W-:Y:S02]  /*ba50*/  @!P1 IMAD.IADD R2, R2, 0x1, -R8 ;  /* 0x0000000102029824 */ /* 0x000fe400078e0a08 */
[----:B------:R-:W-:Y:S02]  /*ba60*/  IMAD R13, R8, R13, R14 ;  /* 0x0000000d080d7224 */ /* 0x000fe400078e020e */
[--C-:B------:R-:W-:Y:S01]  /*ba70*/  @!P6 IMAD.IADD R5, R5, 0x1, -R8.reuse ;  /* 0x000000010505e824 */ /* 0x100fe200078e0a08 */
[----:B0-----:R-:W-:Y:S01]  /*ba80*/  IABS R11, R12 ;  /* 0x0000000c000b7213 */ /* 0x001fe20000000000 */
[----:B------:R-:W-:Y:S01]  /*ba90*/  @!P4 IMAD.IADD R4, R4, 0x1, -R8 ;  /* 0x000000010404c824 */ /* 0x000fe200078e0a08 */
[----:B------:R-:W-:Y:S01]  /*baa0*/  ISETP.GT.U32.AND P1, PT, R8, R2, PT ;  /* 0x000000020800720c */ /* 0x000fe20003f24070 */
[----:B------:R-:W-:Y:S01]  /*bab0*/  VIADD R10, R0, 0xd8 ;  /* 0x000000d8000a7836 */ /* 0x000fe20000000000 */
[----:B------:R-:W-:Y:S01]  /*bac0*/  ISETP.GE.AND P6, PT, R15, RZ, PT ;  /* 0x000000ff0f00720c */ /* 0x000fe20003fc6270 */
[----:B------:R-:W-:Y:S01]  /*bad0*/  IMAD.HI.U32 R15, R9, R16, RZ ;  /* 0x00000010090f7227 */ /* 0x000fe200078e00ff */
[----:B------:R-:W-:-:S02]  /*bae0*/  ISETP.GT.U32.AND P4, PT, R8, R13, PT ;  /* 0x0000000d0800720c */ /* 0x000fc40003f84070 */
[----:B------:R-:W-:Y:S01]  /*baf0*/  IABS R7, R10 ;  /* 0x0000000a00077213 */ /* 0x000fe20000000000 */
[----:B------:R-:W-:Y:S02]  /*bb00*/  IMAD.MOV.U32 R17, RZ, RZ, R3 ;  /* 0x000000ffff117224 */ /* 0x000fe400078e0003 */
[----:B------:R-:W-:Y:S02]  /*bb10*/  IMAD.MOV.U32 R14, RZ, RZ, R11 ;  /* 0x000000ffff0e7224 */ /* 0x000fe400078e000b */
[----:B------:R-:W-:Y:S02]  /*bb20*/  IMAD.MOV R15, RZ, RZ, -R15 ;  /* 0x000000ffff0f7224 */ /* 0x000fe400078e0a0f */
[----:B------:R-:W-:Y:S01]  /*bb30*/  @!P0 IMAD.MOV R17, RZ, RZ, -R17 ;  /* 0x000000ffff118224 */ /* 0x000fe200078e0a11 */
[----:B------:R-:W-:Y:S01]  /*bb40*/  ISETP.GT.U32.AND P0, PT, R8, R4, PT ;  /* 0x000000040800720c */ /* 0x000fe20003f04070 */
[----:B------:R-:W-:-:S03]  /*bb50*/  IMAD.HI.U32 R3, R9, R14, RZ ;  /* 0x0000000e09037227 */ /* 0x000fc600078e00ff */
[----:B------:R0:W-:Y:S01]  /*bb60*/  STL [R1+0x664], R17 ;  /* 0x0006641101007387 */ /* 0x0001e20000100800 */
[----:B------:R-:W-:Y:S02]  /*bb70*/  IMAD R15, R8, R15, R16 ;  /* 0x0000000f080f7224 */ /* 0x000fe400078e0210 */
[----:B------:R-:W-:Y:S01]  /*bb80*/  @!P5 IMAD.MOV R5, RZ, RZ, -R5 ;  /* 0x000000ffff05d224 */ /* 0x000fe200078e0a05 */
[----:B------:R-:W-:Y:S01]  /*bb90*/  ISETP.GE.AND P5, PT, R10, RZ, PT ;  /* 0x000000ff0a00720c */ /* 0x000fe20003fa6270 */
[----:B------:R-:W-:Y:S02]  /*bba0*/  IMAD.MOV R3, RZ, RZ, -R3 ;  /* 0x000000ffff037224 */ /* 0x000fe400078e0a03 */
[--C-:B------:R-:W-:Y:S01]  /*bbb0*/  @!P1 IMAD.IADD R2, R2, 0x1, -R8.reuse ;  /* 0x0000000102029824 */ /* 0x100fe200078e0a08 */
[----:B------:R-:W-:Y:S01]  /*bbc0*/  ISETP.GT.U32.AND P1, PT, R8, R15, PT ;  /* 0x0000000f0800720c */ /* 0x000fe20003f24070 */
[----:B------:R-:W-:Y:S01]  /*bbd0*/  IMAD.HI.U32 R11, R9, R7, RZ ;  /* 0x00000007090b7227 */ /* 0x000fe200078e00ff */
[----:B------:R1:W-:Y:S03]  /*bbe0*/  STL [R1+0x668], R5 ;  /* 0x0006680501007387 */ /* 0x0003e60000100800 */
[----:B------:R-:W-:-:S02]  /*bbf0*/  @!P4 IMAD.IADD R13, R13, 0x1, -R8 ;  /* 0x000000010d0dc824 */ /* 0x000fc400078e0a08 */
[C---:B------:R-:W-:Y:S02]  /*bc00*/  IMAD R3, R8.reuse, R3, R14 ;  /* 0x0000000308037224 */ /* 0x040fe400078e020e */
[----:B0-----:R-:W-:Y:S01]  /*bc10*/  IMAD.MOV.U32 R17, RZ, RZ, R2 ;  /* 0x000000ffff117224 */ /* 0x001fe200078e0002 */
[----:B------:R-:W-:Y:S01]  /*bc20*/  ISETP.GT.U32.AND P4, PT, R8, R13, PT ;  /* 0x0000000d0800720c */ /* 0x000fe20003f84070 */
[----:B------:R-:W-:Y:S02]  /*bc30*/  IMAD.MOV R11, RZ, RZ, -R11 ;  /* 0x000000ffff0b7224 */ /* 0x000fe400078e0a0b */
[----:B-1----:R-:W-:Y:S02]  /*bc40*/  VIADD R5, R0, 0xdb ;  /* 0x000000db00057836 */ /* 0x002fe40000000000 */
[----:B------:R-:W-:Y:S01]  /*bc50*/  @!P3 IMAD.MOV R17, RZ, RZ, -R17 ;  /* 0x000000ffff11b224 */ /* 0x000fe200078e0a11 */
[C---:B------:R-:W-:Y:S01]  /*bc60*/  ISETP.GT.U32.AND P3, PT, R8.reuse, R3, PT ;  /* 0x000000030800720c */ /* 0x040fe20003f64070 */
[----:B------:R-:W-:Y:S01]  /*bc70*/  IMAD R7, R8, R11, R7 ;  /* 0x0000000b08077224 */ /* 0x000fe200078e0207 */
[----:B------:R-:W-:Y:S01]  /*bc80*/  IABS R11, R5 ;  /* 0x00000005000b7213 */ /* 0x000fe20000000000 */
[----:B------:R-:W-:-:S02]  /*bc90*/  @!P0 IMAD.IADD R4, R4, 0x1, -R8 ;  /* 0x0000000104048824 */ /* 0x000fc400078e0a08 */
[----:B------:R-:W-:Y:S01]  /*bca0*/  @!P1 IMAD.IADD R15, R15, 0x1, -R8 ;  /* 0x000000010f0f9824 */ /* 0x000fe200078e0a08 */
[----:B------:R-:W-:Y:S01]  /*bcb0*/  ISETP.GT.U32.AND P0, PT, R8, R7, PT ;  /* 0x000000070800720c */ /* 0x000fe20003f04070 */
[----:B------:R-:W-:Y:S02]  /*bcc0*/  IMAD.MOV.U32 R18, RZ, RZ, R4 ;  /* 0x000000ffff127224 */ /* 0x000fe400078e0004 */
[----:B------:R-:W-:Y:S01]  /*bcd0*/  VIADD R4, R0, 0xdc ;  /* 0x000000dc00047836 */ /* 0x000fe20000000000 */
[----:B------:R-:W-:Y:S01]  /*bce0*/  ISETP.GT.U32.AND P1, PT, R8, R15, PT ;  /* 0x0000000f0800720c */ /* 0x000fe20003f24070 */
[----:B------:R-:W-:-:S04]  /*bcf0*/  IMAD.HI.U32 R2, R9, R11, RZ ;  /* 0x0000000b09027227 */ /* 0x000fc800078e00ff */
[----:B------:R-:W-:Y:S01]  /*bd00*/  @!P2 IMAD.MOV R18, RZ, RZ, -R18 ;  /* 0x000000ffff12a224 */ /* 0x000fe200078e0a12 */
[----:B------:R-:W-:Y:S01]  /*bd10*/  ISETP.GE.AND P2, PT, R6, RZ, PT ;  /* 0x000000ff0600720c */ /* 0x000fe20003f46270 */
[----:B------:R-:W-:Y:S01]  /*bd20*/  IMAD.MOV R2, RZ, RZ, -R2 ;  /* 0x000000ffff027224 */ /* 0x000fe200078e0a02 */
[----:B------:R-:W-:Y:S01]  /*bd30*/  IABS R6, R4 ;  /* 0x0000000400067213 */ /* 0x000fe20000000000 */
[--C-:B------:R-:W-:Y:S01]  /*bd40*/  @!P4 IMAD.IADD R13, R13, 0x1, -R8.reuse ;  /* 0x000000010d0dc824 */ /* 0x100fe200078e0a08 */
[----:B------:R-:W-:Y:S01]  /*bd50*/  ISETP.GE.AND P4, PT, R12, RZ, PT ;  /* 0x000000ff0c00720c */ /* 0x000fe20003f86270 */
[----:B------:R-:W-:Y:S01]  /*bd60*/  @!P3 IMAD.IADD R3, R3, 0x1, -R8 ;  /* 0x000000010303b824 */ /* 0x000fe200078e0a08 */
[----:B------:R-:W-:Y:S01]  /*bd70*/  STL [R1+0x654], R18 ;  /* 0x0006541201007387 */ /* 0x000fe20000100800 */
[----:B------:R-:W-:Y:S02]  /*bd80*/  IMAD R2, R8, R2, R11 ;  /* 0x0000000208027224 */ /* 0x000fe400078e020b */
[----:B------:R-:W-:Y:S01]  /*bd90*/  VIADD R10, R0, 0xdd ;  /* 0x000000dd000a7836 */ /* 0x000fe20000000000 */
[----:B------:R-:W-:Y:S01]  /*bda0*/  ISETP.GT.U32.AND P3, PT, R8, R3, PT ;  /* 0x000000030800720c */ /* 0x000fe20003f64070 */
[----:B------:R-:W-:Y:S01]  /*bdb0*/  IMAD.MOV.U32 R11, RZ, RZ, R6 ;  /* 0x000000ffff0b7224 */ /* 0x000fe200078e0006 */
[----:B------:R-:W-:Y:S01]  /*bdc0*/  STL [R1+0x658], R17 ;  /* 0x0006581101007387 */ /* 0x000fe20000100800 */
[----:B------:R-:W-:Y:S01]  /*bdd0*/  IMAD.MOV.U32 R14, RZ, RZ, R13 ;  /* 0x000000ffff0e7224 */ /* 0x000fe200078e000d */
[----:B------:R-:W-:Y:S01]  /*bde0*/  IABS R12, R10 ;  /* 0x0000000a000c7213 */ /* 0x000fe20000000000 */
[----:B------:R-:W-:-:S04]  /*bdf0*/  IMAD.HI.U32 R13, R9, R11, RZ ;  /* 0x0000000b090d7227 */ /* 0x000fc800078e00ff */
[----:B------:R-:W-:Y:S01]  /*be00*/  @!P6 IMAD.MOV R14, RZ, RZ, -R14 ;  /* 0x000000ffff0ee224 */ /* 0x000fe200078e0a0e */
[----:B------:R-:W-:Y:S01]  /*be10*/  ISETP.GT.U32.AND P6, PT, R8, R2, PT ;  /* 0x000000020800720c */ /* 0x000fe20003fc4070 */
[----:B------:R-:W-:Y:S02]  /*be20*/  IMAD.MOV R13, RZ, RZ, -R13 ;  /* 0x000000ffff0d7224 */ /* 0x000fe400078e0a0d */
[----:B------:R-:W-:Y:S01]  /*be30*/  @!P0 IMAD.IADD R7, R7, 0x1, -R8 ;  /* 0x0000000107078824 */ /* 0x000fe200078e0a08 */
[----:B------:R0:W-:Y:S01]  /*be40*/  STL [R1+0x650], R14 ;  /* 0x0006500e01007387 */ /* 0x0001e20000100800 */
[----:B------:R-:W-:Y:S02]  /*be50*/  IMAD.MOV.U32 R6, RZ, RZ, R12 ;  /* 0x000000ffff067224 */ /* 0x000fe400078e000c */
[----:B------:R-:W-:Y:S01]  /*be60*/  @!P1 IMAD.IADD R15, R15, 0x1, -R8 ;  /* 0x000000010f0f9824 */ /* 0x000fe200078e0a08 */
[----:B------:R-:W-:Y:S01]  /*be70*/  ISETP.GE.AND P1, PT, R4, RZ, PT ;  /* 0x000000ff0400720c */ /* 0x000fe20003f26270 */
[C---:B------:R-:W-:Y:S01]  /*be80*/  IMAD R4, R8.reuse, R13, R11 ;  /* 0x0000000d08047224 */ /* 0x040fe200078e020b */
[----:B------:R-:W-:Y:S01]  /*be90*/  ISETP.GT.U32.AND P0, PT, R8, R7, PT ;  /* 0x000000070800720c */ /* 0x000fe20003f04070 */
[----:B------:R-:W-:-:S04]  /*bea0*/  IMAD.HI.U32 R12, R9, R6, RZ ;  /* 0x00000006090c7227 */ /* 0x000fc800078e00ff */
[----:B------:R-:W-:Y:S01]  /*beb0*/  @!P3 IMAD.IADD R3, R3, 0x1, -R8 ;  /* 0x000000010303b824 */ /* 0x000fe200078e0a08 */
[----:B------:R-:W-:Y:S01]  /*bec0*/  ISETP.GT.U32.AND P3, PT, R8, R4, PT ;  /* 0x000000040800720c */ /* 0x000fe20003f64070 */
[----:B------:R-:W-:Y:S02]  /*bed0*/  IMAD.MOV R11, RZ, RZ, -R12 ;  /* 0x000000ffff0b7224 */ /* 0x000fe400078e0a0c */
[----:B------:R-:W-:Y:S02]  /*bee0*/  @!P6 IMAD.IADD R2, R2, 0x1, -R8 ;  /* 0x000000010202e824 */ /* 0x000fe400078e0a08 */
[C---:B------:R-:W-:Y:S02]  /*bef0*/  IMAD R11, R8.reuse, R11, R6 ;  /* 0x0000000b080b7224 */ /* 0x040fe400078e0206 */
[----:B------:R-:W-:Y:S01]  /*bf00*/  @!P4 IMAD.MOV R3, RZ, RZ, -R3 ;  /* 0x000000ffff03c224 */ /* 0x000fe200078e0a03 */
[C---:B------:R-:W-:Y:S01]  /*bf10*/  ISETP.GT.U32.AND P6, PT, R8.reuse, R2, PT ;  /* 0x000000020800720c */ /* 0x040fe20003fc4070 */
[----:B------:R-:W-:Y:S01]  /*bf20*/  @!P0 IMAD.IADD R7, R7, 0x1, -R8 ;  /* 0x0000000107078824 */ /* 0x000fe200078e0a08 */
[----:B------:R-:W-:Y:S01]  /*bf30*/  ISETP.GT.U32.AND P4, PT, R8, R11, PT ;  /* 0x0000000b0800720c */ /* 0x000fe20003f84070 */
[C---:B------:R-:W-:Y:S01]  /*bf40*/  VIADD R6, R0.reuse, 0xdf ;  /* 0x000000df00067836 */ /* 0x040fe20000000000 */
[----:B------:R-:W-:Y:S01]  /*bf50*/  ISETP.GE.AND P0, PT, R5, RZ, PT ;  /* 0x000000ff0500720c */ /* 0x000fe20003f06270 */
[----:B------:R-:W-:-:S02]  /*bf60*/  VIADD R5, R0, 0xde ;  /* 0x000000de00057836 */ /* 0x000fc40000000000 */
[----:B------:R-:W-:Y:S02]  /*bf70*/  @!P3 IMAD.IADD R4, R4, 0x1, -R8 ;  /* 0x000000010404b824 */ /* 0x000fe400078e0a08 */
[----:B0-----:R-:W-:Y:S01]  /*bf80*/  IMAD.MOV.U32 R14, RZ, RZ, R7 ;  /* 0x000000ffff0e7224 */ /* 0x001fe200078e0007 */
[----:B------:R-:W-:Y:S01]  /*bf90*/  IABS R13, R5 ;  /* 0x00000005000d7213 */ /* 0x000fe20000000000 */
[----:B------:R-:W-:Y:S01]  /*bfa0*/  IMAD.MOV.U32 R7, RZ, RZ, R15 ;  /* 0x000000ffff077224 */ /* 0x000fe200078e000f */
[----:B------:R-:W-:Y:S01]  /*bfb0*/  ISETP.GT.U32.AND P3, PT, R8, R4, PT ;  /* 0x000000040800720c */ /* 0x000fe20003f64070 */
[----:B------:R-:W-:Y:S01]  /*bfc0*/  @!P5 IMAD.MOV R14, RZ, RZ, -R14 ;  /* 0x000000ffff0ed224 */ /* 0x000fe200078e0a0e */
[----:B------:R-:W-:Y:S01]  /*bfd0*/  ISETP.GE.AND P5, PT, R10, RZ, PT ;  /* 0x000000ff0a00720c */ /* 0x000fe20003fa6270 */
[----:B------:R-:W-:Y:S01]  /*bfe0*/  @!P2 IMAD.MOV R7, RZ, RZ, -R7 ;  /* 0x000000ffff07a224 */ /* 0x000fe200078e0a07 */
[----:B------:R-:W-:Y:S01]  /*bff0*/  ISETP.GE.AND P2, PT, R5, RZ, PT ;  /* 0x000000ff0500720c */ /* 0x000fe20003f46270 */
[--C-:B------:R-:W-:Y:S01]  /*c000*/  @!P6 IMAD.IADD R2, R2, 0x1, -R8.reuse ;  /* 0x000000010202e824 */ /* 0x100fe200078e0a08 */
[----:B------:R-:W-:Y:S01]  /*c010*/  STL [R1+0x8], R14 ;  /* 0x0000080e01007387 */ /* 0x000fe20000100800 */
[----:B------:R-:W-:Y:S01]  /*c020*/  IMAD.MOV.U32 R12, RZ, RZ, R13 ;  /* 0x000000ffff0c7224 */ /* 0x000fe200078e000d */
[----:B------:R-:W-:Y:S01]  /*c030*/  ISETP.GE.AND P6, PT, R6, RZ, PT ;  /* 0x000000ff0600720c */ /* 0x000fe20003fc6270 */
[----:B------:R-:W-:Y:S01]  /*c040*/  @!P4 IMAD.IADD R11, R11, 0x1, -R8 ;  /* 0x000000010b0bc824 */ /* 0x000fe200078e0a08 */
[----:B------:R0:W-:Y:S01]  /*c050*/  STL [R1+0xc], R7 ;  /* 0x00000c0701007387 */ /* 0x0001e20000100800 */
[----:B------:R-:W-:Y:S01]  /*c060*/  IMAD.MOV.U32 R13, RZ, RZ, R2 ;  /* 0x000000ffff0d7224 */ /* 0x000fe200078e0002 */
[----:B------:R-:W-:Y:S01]  /*c070*/  IABS R6, R6 ;  /* 0x0000000600067213 */ /* 0x000fe20000000000 */
[----:B------:R-:W-:Y:S01]  /*c080*/  VIADD R5, R0, 0xe0 ;  /* 0x000000e000057836 */ /* 0x000fe20000000000 */
[----:B------:R-:W-:Y:S01]  /*c090*/  ISETP.GT.U32.AND P4, PT, R8, R11, PT ;  /* 0x0000000b0800720c */ /* 0x000fe20003f84070 */
[----:B------:R-:W-:Y:S01]  /*c0a0*/  @!P0 IMAD.MOV R13, RZ, RZ, -R13 ;  /* 0x000000ffff0d8224 */ /* 0x000fe200078e0a0d */
[----:B------:R-:W-:Y:S01]  /*c0b0*/  STL [R1+0x644], R3 ;  /* 0x0006440301007387 */ /* 0x000fe20000100800 */
[----:B------:R-:W-:Y:S01]  /*c0c0*/  @!P3 IMAD.IADD R4, R4, 0x1, -R8 ;  /* 0x000000010404b824 */ /* 0x000fe200078e0a08 */
[----:B------:R-:W-:Y:S01]  /*c0d0*/  IABS R10, R5 ;  /* 0x00000005000a7213 */ /* 0x000fe20000000000 */
[----:B------:R-:W-:Y:S01]  /*c0e0*/  IMAD.HI.U32 R2, R9, R6, RZ ;  /* 0x0000000609027227 */ /* 0x000fe200078e00ff */
[----:B------:R1:W-:Y:S01]  /*c0f0*/  STL [R1+0x640], R13 ;  /* 0x0006400d01007387 */ /* 0x0003e20000100800 */
[----:B------:R-:W-:-:S02]  /*c100*/  ISETP.GE.AND P3, PT, R5, RZ, PT ;  /* 0x000000ff0500720c */ /* 0x000fc40003f66270 */
[----:B0-----:R-:W-:-:S04]  /*c110*/  IMAD.HI.U32 R7, R9, R12, RZ ;  /* 0x0000000c09077227 */ /* 0x001fc800078e00ff */
[----:B------:R-:W-:Y:S02]  /*c120*/  IMAD.MOV R7, RZ, RZ, -R7 ;  /* 0x000000ffff077224 */ /* 0x000fe400078e0a07 */
[----:B------:R-:W-:Y:S02]  /*c130*/  @!P4 IMAD.IADD R11, R11, 0x1, -R8 ;  /* 0x000000010b0bc824 */ /* 0x000fe400078e0a08 */
[C---:B------:R-:W-:Y:S02]  /*c140*/  IMAD R12, R8.reuse, R7, R12 ;  /* 0x00000007080c7224 */ /* 0x040fe400078e020c */
[----:B-1----:R-:W-:Y:S02]  /*c150*/  IMAD.MOV.U32 R13, RZ, RZ, R4 ;  /* 0x000000ffff0d7224 */ /* 0x002fe400078e0004 */
[----:B------:R-:W-:Y:S01]  /*c160*/  IMAD.HI.U32 R4, R9, R10, RZ ;  /* 0x0000000a09047227 */ /* 0x000fe200078e00ff */
[----:B------:R-:W-:-:S03]  /*c170*/  ISETP.GT.U32.AND P0, PT, R8, R12, PT ;  /* 0x0000000c0800720c */ /* 0x000fc60003f04070 */
[----:B------:R-:W-:Y:S02]  /*c180*/  @!P1 IMAD.MOV R13, RZ, RZ, -R13 ;  /* 0x000000ffff0d9224 */ /* 0x000fe400078e0a0d */
[----:B------:R-:W-:Y:S02]  /*c190*/  IMAD.MOV R4, RZ, RZ, -R4 ;  /* 0x000000ffff047224 */ /* 0x000fe400078e0a04 */
[----:B------:R-:W-:Y:S01]  /*c1a0*/  VIADD R3, R0, 0xe1 ;  /* 0x000000e100037836 */ /* 0x000fe20000000000 */
[----:B------:R0:W-:Y:S01]  /*c1b0*/  STL [R1+0x63c], R13 ;  /* 0x00063c0d01007387 */ /* 0x0001e20000100800 */
[----:B------:R-:W-:Y:S02]  /*c1c0*/  IMAD R10, R8, R4, R10 ;  /* 0x00000004080a7224 */ /* 0x000fe400078e020a */
[----:B------:R-:W-:Y:S01]  /*c1d0*/  IMAD.MOV R2, RZ, RZ, -R2 ;  /* 0x000000ffff027224 */ /* 0x000fe200078e0a02 */
[----:B------:R-:W-:Y:S01]  /*c1e0*/  IABS R7, R3 ;  /* 0x0000000300077213 */ /* 0x000fe20000000000 */
[----:B------:R-:W-:Y:S01]  /*c1f0*/  @!P0 IMAD.IADD R12, R12, 0x1, -R8 ;  /* 0x000000010c0c8824 */ /* 0x000fe200078e0a08 */
[----:B------:R-:W-:Y:S01]  /*c200*/  ISETP.GE.AND P1, PT, R3, RZ, PT ;  /* 0x000000ff0300720c */ /* 0x000fe20003f26270 */
[----:B------:R-:W-:-:S02]  /*c210*/  IMAD R6, R8, R2, R6 ;  /* 0x0000000208067224 */ /* 0x000fc400078e0206 */
[----:B------:R-:W-:Y:S01]  /*c220*/  IMAD.HI.U32 R2, R9, R7, RZ ;  /* 0x0000000709027227 */ /* 0x000fe200078e00ff */
[C---:B------:R-:W-:Y:S02]  /*c230*/  ISETP.GT.U32.AND P0, PT, R8.reuse, R12, PT ;  /* 0x0000000c0800720c */ /* 0x040fe40003f04070 */
[C---:B------:R-:W-:Y:S01]  /*c240*/  ISETP.GT.U32.AND P4, PT, R8.reuse, R6, PT ;  /* 0x000000060800720c */ /* 0x040fe20003f84070 */
[----:B0-----:R-:W-:Y:S02]  /*c250*/  IMAD.MOV.U32 R13, RZ, RZ, R11 ;  /* 0x000000ffff0d7224 */ /* 0x001fe400078e000b */
[----:B------:R-:W-:Y:S02]  /*c260*/  IMAD.MOV R2, RZ, RZ, -R2 ;  /* 0x000000ffff027224 */ /* 0x000fe400078e0a02 */
[----:B------:R-:W-:Y:S01]  /*c270*/  @!P5 IMAD.MOV R13, RZ, RZ, -R13 ;  /* 0x000000ffff0dd224 */ /* 0x000fe200078e0a0d */
[C---:B------:R-:W-:Y:S01]  /*c280*/  ISETP.GT.U32.AND P5, PT, R8.reuse, R10, PT ;  /* 0x0000000a0800720c */ /* 0x040fe20003fa4070 */
[----:B------:R-:W-:-:S02]  /*c290*/  IMAD R7, R8, R2, R7 ;  /* 0x0000000208077224 */ /* 0x000fc400078e0207 */
[----:B------:R-:W-:Y:S01]  /*c2a0*/  VIADD R2, R0, 0xe3 ;  /* 0x000000e300027836 */ /* 0x000fe20000000000 */
[----:B------:R0:W-:Y:S01]  /*c2b0*/  STL [R1+0x638], R13 ;  /* 0x0006380d01007387 */ /* 0x0001e20000100800 */
[--C-:B------:R-:W-:Y:S01]  /*c2c0*/  @!P0 IMAD.IADD R12, R12, 0x1, -R8.reuse ;  /* 0x000000010c0c8824 */ /* 0x100fe200078e0a08 */
[----:B------:R-:W-:Y:S01]  /*c2d0*/  ISETP.GT.U32.AND P0, PT, R8, R7, PT ;  /* 0x000000070800720c */ /* 0x000fe20003f04070 */
[----:B------:R-:W-:Y:S01]  /*c2e0*/  @!P4 IMAD.IADD R6, R6, 0x1, -R8 ;  /* 0x000000010606c824 */ /* 0x000fe200078e0a08 */
[----:B------:R-:W-:Y:S01]  /*c2f0*/  IABS R3, R2 ;  /* 0x0000000200037213 */ /* 0x000fe20000000000 */
[----:B------:R-:W-:Y:S02]  /*c300*/  IMAD.MOV.U32 R15, RZ, RZ, R12 ;  /* 0x000000ffff0f7224 */ /* 0x000fe400078e000c */
[----:B------:R-:W-:Y:S01]  /*c310*/  VIADD R5, R0, 0xe2 ;  /* 0x000000e200057836 */ /* 0x000fe20000000000 */
[----:B------:R-:W-:Y:S01]  /*c320*/  ISETP.GT.U32.AND P4, PT, R8, R6, PT ;  /* 0x000000060800720c */ /* 0x000fe20003f84070 */
[----:B------:R-:W-:-:S02]  /*c330*/  @!P5 IMAD.IADD R10, R10, 0x1, -R8 ;  /* 0x000000010a0ad824 */ /* 0x000fc400078e0a08 */
[----:B0-----:R-:W-:Y:S01]  /*c340*/  IMAD.HI.U32 R13, R9, R3, RZ ;  /* 0x00000003090d7227 */ /* 0x001fe200078e00ff */
[----:B------:R-:W-:Y:S02]  /*c350*/  IABS R11, R5 ;  /* 0x00000005000b7213 */ /* 0x000fe40000000000 */
[C---:B------:R-:W-:Y:S01]  /*c360*/  ISETP.GT.U32.AND P5, PT, R8.reuse, R10, PT ;  /* 0x0000000a0800720c */ /* 0x040fe20003fa4070 */
[----:B------:R-:W-:Y:S01]  /*c370*/  @!P2 IMAD.MOV R15, RZ, RZ, -R15 ;  /* 0x000000ffff0fa224 */ /* 0x000fe200078e0a0f */
[----:B------:R-:W-:Y:S01]  /*c380*/  ISETP.GE.AND P2, PT, R5, RZ, PT ;  /* 0x000000ff0500720c */ /* 0x000fe20003f46270 */
[----:B------:R-:W-:Y:S02]  /*c390*/  IMAD.MOV R13, RZ, RZ, -R13 ;  /* 0x000000ffff0d7224 */ /* 0x000fe400078e0a0d */
[----:B------:R-:W-:Y:S01]  /*c3a0*/  @!P0 IMAD.IADD R7, R7, 0x1, -R8 ;  /* 0x0000000107078824 */ /* 0x000fe200078e0a08 */
[----:B------:R0:W-:Y:S01]  /*c3b0*/  STL [R1+0x3e8], R15 ;  /* 0x0003e80f01007387 */ /* 0x0001e20000100800 */
[----:B------:R-:W-:-:S02]  /*c3c0*/  IMAD R3, R8, R13, R3 ;  /* 0x0000000d08037224 */ /* 0x000fc400078e0203 */
[----:B------:R-:W-:Y:S01]  /*c3d0*/  IMAD.HI.U32 R12, R9, R11, RZ ;  /* 0x0000000b090c7227 */ /* 0x000fe200078e00ff */
[----:B------:R-:W-:-:S03]  /*c3e0*/  ISETP.GT.U32.AND P0, PT, R8, R7, PT ;  /* 0x000000070800720c */ /* 0x000fc60003f04070 */
[----:B------:R-:W-:Y:S02]  /*c3f0*/  @!P5 IMAD.IADD R10, R10, 0x1, -R8 ;  /* 0x000000010a0ad824 */ /* 0x000fe400078e0a08 */
[----:B------:R-:W-:Y:S02]  /*c400*/  VIADD R13, R0, 0xe5 ;  /* 0x000000e5000d7836 */ /* 0x000fe40000000000 */
[----:B0-----:R-:W-:Y:S02]  /*c410*/  IMAD.MOV.U32 R15, RZ, RZ, R10 ;  /* 0x000000ffff0f7224 */ /* 0x001fe400078e000a */
[----:B------:R-:W-:Y:S02]  /*c420*/  IMAD.MOV R12, RZ, RZ, -R12 ;  /* 0x000000ffff0c7224 */ /* 0x000fe400078e0a0c */
[----:B------:R-:W-:Y:S01]  /*c430*/  @!P3 IMAD.MOV R15, RZ, RZ, -R15 ;  /* 0x000000ffff0fb224 */ /* 0x000fe200078e0a0f */
[----:B------:R-:W-:Y:S01]  /*c440*/  ISETP.GT.U32.AND P3, PT, R8, R3, PT ;  /* 0x000000030800720c */ /* 0x000fe20003f64070 */
[----:B------:R-:W-:-:S02]  /*c450*/  VIADD R4, R0, 0xe4 ;  /* 0x000000e400047836 */ /* 0x000fc40000000000 */
[--C-:B------:R-:W-:Y:S01]  /*c460*/  @!P4 IMAD.IADD R6, R6, 0x1, -R8.reuse ;  /* 0x000000010606c824 */ /* 0x100fe200078e0a08 */
[----:B------:R-:W-:Y:S01]  /*c470*/  ISETP.GE.AND P4, PT, R2, RZ, PT ;  /* 0x000000ff0200720c */ /* 0x000fe20003f86270 */
[----:B------:R-:W-:Y:S01]  /*c480*/  @!P0 IMAD.IADD R7, R7, 0x1, -R8 ;  /* 0x0000000107078824 */ /* 0x000fe200078e0a08 */
[----:B------:R-:W-:Y:S01]  /*c490*/  ISETP.GE.AND P0, PT, R13, RZ, PT ;  /* 0x000000ff0d00720c */ /* 0x000fe20003f06270 */
[----:B------:R-:W-:Y:S01]  /*c4a0*/  IMAD R2, R8, R12, R11 ;  /* 0x0000000c08027224 */ /* 0x000fe200078e020b */
[----:B------:R-:W-:Y:S01]  /*c4b0*/  IABS R13, R13 ;  /* 0x0000000d000d7213 */ /* 0x000fe20000000000 */
[----:B------:R-:W-:Y:S01]  /*c4c0*/  IMAD.MOV.U32 R16, RZ, RZ, R6 ;  /* 0x000000ffff107224 */ /* 0x000fe200078e0006 */
[----:B------:R-:W-:Y:S01]  /*c4d0*/  IABS R14, R4 ;  /* 0x00000004000e7213 */ /* 0x000fe20000000000 */
[----:B------:R-:W-:Y:S01]  /*c4e0*/  VIADD R10, R0, 0xe7 ;  /* 0x000000e7000a7836 */ /* 0x000fe20000000000 */
[----:B------:R-:W-:Y:S01]  /*c4f0*/  ISETP.GT.U32.AND P5, PT, R8, R2, PT ;  /* 0x000000020800720c */ /* 0x000fe20003fa4070 */
[----:B------:R-:W-:-:S02]  /*c500*/  @!P3 IMAD.IADD R3, R3, 0x1, -R8 ;  /* 0x000000010303b824 */ /* 0x000fc400078e0a08 */
[----:B------:R-:W-:-:S03]  /*c510*/  IMAD.HI.U32 R12, R9, R13, RZ ;  /* 0x0000000d090c7227 */ /* 0x000fc600078e00ff */
[----:B------:R-:W-:Y:S01]  /*c520*/  ISETP.GT.U32.AND P3, PT, R8, R3, PT ;  /* 0x000000030800720c */ /* 0x000fe20003f64070 */
[----:B------:R-:W-:Y:S01]  /*c530*/  IMAD.MOV.U32 R5, RZ, RZ, R14 ;  /* 0x000000ffff057224 */ /* 0x000fe200078e000e */
[----:B------:R-:W-:Y:S01]  /*c540*/  IABS R14, R10 ;  /* 0x0000000a000e7213 */ /* 0x000fe20000000000 */
[----:B------:R-:W-:Y:S02]  /*c550*/  IMAD.MOV R12, RZ, RZ, -R12 ;  /* 0x000000ffff0c7224 */ /* 0x000fe400078e0a0c */
[----:B------:R-:W-:-:S04]  /*c560*/  IMAD.HI.U32 R11, R9, R5, RZ ;  /* 0x00000005090b7227 */ /* 0x000fc800078e00ff */
[----:B------:R-:W-:Y:S01]  /*c570*/  @!P6 IMAD.MOV R16, RZ, RZ, -R16 ;  /* 0x000000ffff10e224 */ /* 0x000fe200078e0a10 */
[----:B------:R-:W-:Y:S01]  /*c580*/  ISETP.GE.AND P6, PT, R4, RZ, PT ;  /* 0x000000ff0400720c */ /* 0x000fe20003fc6270 */
[----:B------:R-:W-:Y:S02]  /*c590*/  IMAD R12, R8, R12, R13 ;  /* 0x0000000c080c7224 */ /* 0x000fe400078e020d */
[----:B------:R-:W-:Y:S01]  /*c5a0*/  IMAD.MOV R11, RZ, RZ, -R11 ;  /* 0x000000ffff0b7224 */ /* 0x000fe200078e0a0b */
[----:B------:R0:W-:Y:S01]  /*c5b0*/  STL [R1+0x330], R16 ;  /* 0x0003301001007387 */ /* 0x0001e20000100800 */
[--C-:B------:R-:W-:Y:S02]  /*c5c0*/  @!P5 IMAD.IADD R2, R2, 0x1, -R8.reuse ;  /* 0x000000010202d824 */ /* 0x100fe400078e0a08 */
[----:B------:R-:W-:Y:S01]  /*c5d0*/  @!P3 IMAD.IADD R3, R3, 0x1, -R8 ;  /* 0x000000010303b824 */ /* 0x000fe200078e0a08 */
[C---:B------:R-:W-:Y:S01]  /*c5e0*/  ISETP.GT.U32.AND P3, PT, R8.reuse, R12, PT ;  /* 0x0000000c0800720c */ /* 0x040fe20003f64070 */
[C---:B------:R-:W-:Y:S01]  /*c5f0*/  IMAD R5, R8.reuse, R11, R5 ;  /* 0x0000000b08057224 */ /* 0x040fe200078e0205 */
[----:B------:R-:W-:Y:S01]  /*c600*/  ISETP.GT.U32.AND P5, PT, R8, R2, PT ;  /* 0x000000020800720c */ /* 0x000fe20003fa4070 */
[C---:B------:R-:W-:Y:S01]  /*c610*/  VIADD R4, R0.reuse, 0xe6 ;  /* 0x000000e600047836 */ /* 0x040fe20000000000 */
[----:B------:R1:W-:Y:S01]  /*c620*/  STL [R1+0x10], R15 ;  /* 0x0000100f01007387 */ /* 0x0003e20000100800 */
[----:B------:R-:W-:-:S02]  /*c630*/  VIADD R11, R0, 0xe8 ;  /* 0x000000e8000b7836 */ /* 0x000fc40000000000 */
[----:B0-----:R-:W-:Y:S01]  /*c640*/  IMAD.MOV.U32 R16, RZ, RZ, R7 ;  /* 0x000000ffff107224 */ /* 0x001fe200078e0007 */
[----:B------:R-:W-:Y:S01]  /*c650*/  IABS R6, R4 ;  /* 0x0000000400067213 */ /* 0x000fe20000000000 */
[----:B------:R-:W-:Y:S01]  /*c660*/  IMAD.HI.U32 R13, R9, R14, RZ ;  /* 0x0000000e090d7227 */ /* 0x000fe200078e00ff */
[----:B------:R-:W-:-:S03]  /*c670*/  IABS R7, R11 ;  /* 0x0000000b00077213 */ /* 0x000fc60000000000 */
[----:B------:R-:W-:Y:S01]  /*c680*/  @!P1 IMAD.MOV R16, RZ, RZ, -R16 ;  /* 0x000000ffff109224 */ /* 0x000fe200078e0a10 */
[----:B------:R-:W-:Y:S01]  /*c690*/  ISETP.GT.U32.AND P1, PT, R8, R5, PT ;  /* 0x000000050800720c */ /* 0x000fe20003f24070 */
[----:B-1----:R-:W-:-:S03]  /*c6a0*/  IMAD.HI.U32 R15, R9, R6, RZ ;  /* 0x00000006090f7227 */ /* 0x002fc600078e00ff */
[----:B------:R0:W-:Y:S01]  /*c6b0*/  STL [R1+0x14], R16 ;  /* 0x0000141001007387 */ /* 0x0001e20000100800 */
[--C-:B------:R-:W-:Y:S02]  /*c6c0*/  @!P3 IMAD.IADD R12, R12, 0x1, -R8.reuse ;  /* 0x000000010c0cb824 */ /* 0x100fe400078e0a08 */
[----:B------:R-:W-:Y:S02]  /*c6d0*/  IMAD.MOV R15, RZ, RZ, -R15 ;  /* 0x000000ffff0f7224 */ /* 0x000fe400078e0a0f */
[----:B------:R-:W-:Y:S01]  /*c6e0*/  @!P5 IMAD.IADD R2, R2, 0x1, -R8 ;  /* 0x000000010202d824 */ /* 0x000fe200078e0a08 */
[----:B------:R-:W-:Y:S01]  /*c6f0*/  ISETP.GE.AND P5, PT, R4, RZ, PT ;  /* 0x000000ff0400720c */ /* 0x000fe20003fa6270 */
[----:B------:R-:W-:Y:S01]  /*c700*/  IMAD.HI.U32 R4, R9, R7, RZ ;  /* 0x0000000709047227 */ /* 0x000fe200078e00ff */
[----:B------:R-:W-:-:S03]  /*c710*/  ISETP.GT.U32.AND P3, PT, R8, R12, PT ;  /* 0x0000000c0800720c */ /* 0x000fc60003f64070 */
[----:B------:R-:W-:Y:S02]  /*c720*/  @!P1 IMAD.IADD R5, R5, 0x1, -R8 ;  /* 0x0000000105059824 */ /* 0x000fe400078e0a08 */
[C---:B------:R-:W-:Y:S02]  /*c730*/  IMAD R6, R8.reuse, R15, R6 ;  /* 0x0000000f08067224 */ /* 0x040fe400078e0206 */
[----:B------:R-:W-:Y:S01]  /*c740*/  IMAD.MOV.U32 R17, RZ, RZ, R2 ;  /* 0x000000ffff117224 */ /* 0x000fe200078e0002 */
[C---:B------:R-:W-:Y:S01]  /*c750*/  ISETP.GT.U32.AND P1, PT, R8.reuse, R5, PT ;  /* 0x000000050800720c */ /* 0x040fe20003f24070 */
[----:B------:R-:W-:Y:S02]  /*c760*/  IMAD.MOV R4, RZ, RZ, -R4 ;  /* 0x000000ffff047224 */ /* 0x000fe400078e0a04 */
[----:B------:R-:W-:Y:S01]  /*c770*/  @!P2 IMAD.MOV R17, RZ, RZ, -R17 ;  /* 0x000000ffff11a224 */ /* 0x000fe200078e0a11 */
[----:B------:R-:W-:Y:S01]  /*c780*/  ISETP.GT.U32.AND P2, PT, R8, R6, PT ;  /* 0x000000060800720c */ /* 0x000fe20003f44070 */
[----:B0-----:R-:W-:-:S02]  /*c790*/  IMAD.MOV.U32 R16, RZ, RZ, R3 ;  /* 0x000000ffff107224 */ /* 0x001fc400078e0003 */
[----:B------:R-:W-:Y:S01]  /*c7a0*/  IMAD R3, R8, R4, R7 ;  /* 0x0000000408037224 */ /* 0x000fe200078e0207 */
[----:B------:R-:W-:Y:S01]  /*c7b0*/  STL [R1+0x32c], R17 ;  /* 0x00032c1101007387 */ /* 0x000fe20000100800 */
[----:B------:R-:W-:Y:S02]  /*c7c0*/  IMAD.MOV R13, RZ, RZ, -R13 ;  /* 0x000000ffff0d7224 */ /* 0x000fe400078e0a0d */
[----:B------:R-:W-:Y:S01]  /*c7d0*/  @!P3 IMAD.IADD R12, R12, 0x1, -R8 ;  /* 0x000000010c0cb824 */ /* 0x000fe200078e0a08 */
[C---:B------:R-:W-:Y:S01]  /*c7e0*/  ISETP.GT.U32.AND P3, PT, R8.reuse, R3, PT ;  /* 0x000000030800720c */ /* 0x040fe20003f64070 */
[----:B------:R-:W-:Y:S02]  /*c7f0*/  IMAD R14, R8, R13, R14 ;  /* 0x0000000d080e7224 */ /* 0x000fe400078e020e */
[--C-:B------:R-:W-:Y:S02]  /*c800*/  @!P1 IMAD.IADD R5, R5, 0x1, -R8.reuse ;  /* 0x0000000105059824 */ /* 0x100fe400078e0a08 */
[----:B------:R-:W-:Y:S01]  /*c810*/  @!P2 IMAD.IADD R6, R6, 0x1, -R8 ;  /* 0x000000010606a824 */ /* 0x000fe200078e0a08 */
[----:B------:R-:W-:Y:S01]  /*c820*/  ISETP.GT.U32.AND P1, PT, R8, R14, PT ;  /* 0x0000000e0800720c */ /* 0x000fe20003f24070 */
[----:B------:R-:W-:-:S02]  /*c830*/  IMAD.MOV.U32 R15, RZ, RZ, R5 ;  /* 0x000000ffff0f7224 */ /* 0x000fc400078e0005 */
[----:B------:R-:W-:Y:S01]  /*c840*/  VIADD R4, R0, 0xea ;  /* 0x000000ea00047836 */ /* 0x000fe20000000000 */
[----:B------:R-:W-:Y:S01]  /*c850*/  ISETP.GT.U32.AND P2, PT, R8, R6, PT ;  /* 0x000000060800720c */ /* 0x000fe20003f44070 */
[----:B------:R-:W-:Y:S01]  /*c860*/  @!P4 IMAD.MOV R16, RZ, RZ, -R16 ;  /* 0x000000ffff10c224 */ /* 0x000fe200078e0a10 */
[----:B------:R-:W-:Y:S01]  /*c870*/  ISETP.GE.AND P4, PT, R10, RZ, PT ;  /* 0x000000ff0a00720c */ /* 0x000fe20003f86270 */
[----:B------:R-:W-:Y:S01]  /*c880*/  @!P6 IMAD.MOV R15, RZ, RZ, -R15 ;  /* 0x000000ffff0fe224 */ /* 0x000fe200078e0a0f */
[----:B------:R-:W-:Y:S01]  /*c890*/  IABS R7, R4 ;  /* 0x0000000400077213 */ /* 0x000fe20000000000 */
[----:B------:R-:W-:Y:S01]  /*c8a0*/  @!P3 IMAD.IADD R3, R3, 0x1, -R8 ;  /* 0x000000010303b824 */ /* 0x000fe200078e0a08 */
[----:B------:R-:W-:Y:S01]  /*c8b0*/  STL [R1+0x350], R16 ;  /* 0x0003501001007387 */ /* 0x000fe20000100800 */
[----:B------:R-:W-:Y:S01]  /*c8c0*/  VIADD R2, R0, 0xe9 ;  /* 0x000000e900027836 */ /* 0x000fe20000000000 */
[----:B------:R-:W-:Y:S01]  /*c8d0*/  ISETP.GE.AND P6, PT, R11, RZ, PT ;  /* 0x000000ff0b00720c */ /* 0x000fe20003fc6270 */
[----:B------:R-:W-:Y:S01]  /*c8e0*/  IMAD.HI.U32 R5, R9, R7, RZ ;  /* 0x0000000709057227 */ /* 0x000fe200078e00ff */
[----:B------:R0:W-:Y:S01]  /*c8f0*/  STL [R1+0x340], R15 ;  /* 0x0003400f01007387 */ /* 0x0001e20000100800 */
[----:B------:R-:W-:-:S02]  /*c900*/  ISETP.GT.U32.AND P3, PT, R8, R3, PT ;  /* 0x000000030800720c */ /* 0x000fc40003f64070 */
[--C-:B------:R-:W-:Y:S01]  /*c910*/  @!P1 IMAD.IADD R14, R14, 0x1, -R8.reuse ;  /* 0x000000010e0e9824 */ /* 0x100fe200078e0a08 */
[----:B------:R-:W-:Y:S01]  /*c920*/  IABS R13, R2 ;  /* 0x00000002000d7213 */ /* 0x000fe20000000000 */
[----:B------:R-:W-:Y:S02]  /*c930*/  IMAD.MOV R5, RZ, RZ, -R5 ;  /* 0x000000ffff057224 */ /* 0x000fe400078e0a05 */
[----:B------:R-:W-:Y:S01]  /*c940*/  @!P2 IMAD.IADD R6, R6, 0x1, -R8 ;  /* 0x000000010606a824 */ /* 0x000fe200078e0a08 */
[----:B------:R-:W-:Y:S01]  /*c950*/  ISETP.GT.U32.AND P1, PT, R8, R14, PT ;  /* 0x0000000e0800720c */ /* 0x000fe20003f24070 */
[----:B------:R-:W-:Y:S01]  /*c960*/  IMAD.HI.U32 R10, R9, R13, RZ ;  /* 0x0000000d090a7227 */ /* 0x000fe200078e00ff */
[----:B------:R-:W-:-:S03]  /*c970*/  ISETP.GE.AND P2, PT, R4, RZ, PT ;  /* 0x000000ff0400720c */ /* 0x000fc60003f46270 */
[----:B0-----:R-:W-:Y:S02]  /*c980*/  IMAD.MOV.U32 R15, RZ, RZ, R12 ;  /* 0x000000ffff0f7224 */ /* 0x001fe400078e000c */
[----:B------:R-:W-:Y:S02]  /*c990*/  IMAD.MOV R10, RZ, RZ, -R10 ;  /* 0x000000ffff0a7224 */ /* 0x000fe400078e0a0a */
[----:B------:R-:W-:Y:S01]  /*c9a0*/  @!P0 IMAD.MOV R15, RZ, RZ, -R15 ;  /* 0x000000ffff0f8224 */ /* 0x000fe200078e0a0f */
[----:B------:R-:W-:Y:S01]  /*c9b0*/  ISETP.GE.AND P0, PT, R2, RZ, PT ;  /* 0x000000ff0200720c */ /* 0x000fe20003f06270 */
[----:B------:R-:W-:Y:S02]  /*c9c0*/  IMAD R2, R8, R5, R7 ;  /* 0x0000000508027224 */ /* 0x000fe400078e0207 */
[----:B------:R-:W-:Y:S01]  /*c9d0*/  VIADD R7, R0, 0xeb ;  /* 0x000000eb00077836 */ /* 0x000fe20000000000 */
[----:B------:R0:W-:Y:S01]  /*c9e0*/  STL [R1+0x33c], R15 ;  /* 0x00033c0f01007387 */ /* 0x0001e20000100800 */
[----:B------:R-:W-:-:S02]  /*c9f0*/  @!P3 IMAD.IADD R3, R3, 0x1, -R8 ;  /* 0x000000010303b824 */ /* 0x000fc400078e0a08 */
[----:B------:R-:W-:Y:S01]  /*ca00*/  IMAD R13, R8, R10, R13 ;  /* 0x0000000a080d7224 */ /* 0x000fe200078e020d */
[----:B------:R-:W-:Y:S01]  /*ca10*/  IABS R17, R7 ;  /* 0x0000000700117213 */ /* 0x000fe20000000000 */
[----:B------:R-:W-:Y:S02]  /*ca20*/  @!P1 IMAD.IADD R14, R14, 0x1, -R8 ;  /* 0x000000010e0e9824 */ /* 0x000fe400078e0a08 */
[----:B------:R-:W-:Y:S01]  /*ca30*/  VIADD R10, R0, 0xec ;  /* 0x000000ec000a7836 */ /* 0x000fe20000000000 */
[----:B------:R-:W-:Y:S01]  /*ca40*/  ISETP.GT.U32.AND P1, PT, R8, R13, PT ;  /* 0x0000000d0800720c */ /* 0x000fe20003f24070 */
[----:B------:R-:W-:Y:S02]  /*ca50*/  IMAD.MOV.U32 R11, RZ, RZ, R14 ;  /* 0x000000ffff0b7224 */ /* 0x000fe400078e000e */
[----:B0-----:R-:W-:Y:S02]  /*ca60*/  IMAD.MOV.U32 R15, RZ, RZ, R6 ;  /* 0x000000ffff0f7224 */ /* 0x001fe400078e0006 */
[----:B------:R-:W-:Y:S01]  /*ca70*/  @!P4 IMAD.MOV R11, RZ, RZ, -R11 ;  /* 0x000000ffff0bc224 */ /* 0x000fe200078e0a0b */
[----:B------:R-:W-:Y:S01]  /*ca80*/  ISETP.GE.AND P4, PT, R10, RZ, PT ;  /* 0x000000ff0a00720c */ /* 0x000fe20003f86270 */
[----:B------:R-:W-:Y:S01]  /*ca90*/  @!P5 IMAD.MOV R15, RZ, RZ, -R15 ;  /* 0x000000ffff0fd224 */ /* 0x000fe200078e0a0f */
[----:B------:R-:W-:Y:S01]  /*caa0*/  ISETP.GE.AND P5, PT, R7, RZ, PT ;  /* 0x000000ff0700720c */ /* 0x000fe20003fa6270 */
[----:B------:R-:W-:Y:S01]  /*cab0*/  IMAD.MOV.U32 R7, RZ, RZ, R3 ;  /* 0x000000ffff077224 */ /* 0x000fe200078e0003 */
[----:B------:R-:W-:Y:S01]  /*cac0*/  IABS R10, R10 ;  /* 0x0000000a000a7213 */ /* 0x000fe20000000000 */
[----:B------:R-:W-:Y:S01]  /*cad0*/  IMAD.HI.U32 R6, R9, R17, RZ ;  /* 0x0000001109067227 */ /* 0x000fe200078e00ff */
[----:B------:R-:W-:Y:S03]  /*cae0*/  STL [R1+0x348], R15 ;  /* 0x0003480f01007387 */ /* 0x000fe60000100800 */
[----:B------:R-:W-:Y:S01]  /*caf0*/  @!P6 IMAD.MOV R7, RZ, RZ, -R7 ;  /* 0x000000ffff07e224 */ /* 0x000fe200078e0a07 */
[----:B------:R-:W-:Y:S01]  /*cb00*/  ISETP.GT.U32.AND P6, PT, R8, R2, PT ;  /* 0x000000020800720c */ /* 0x000fe20003fc4070 */
[----:B------:R-:W-:Y:S01]  /*cb10*/  @!P1 IMAD.IADD R13, R13, 0x1, -R8 ;  /* 0x000000010d0d9824 */ /* 0x000fe200078e0a08 */
[----:B------:R0:W-:Y:S01]  /*cb20*/  STL [R1+0x36c], R11 ;  /* 0x00036c0b01007387 */ /* 0x0001e20000100800 */
[----:B------:R-:W-:-:S02]  /*cb30*/  VIADD R4, R0, 0xed ;  /* 0x000000ed00047836 */ /* 0x000fc40000000000 */
[----:B------:R-:W-:Y:S01]  /*cb40*/  IMAD.MOV R6, RZ, RZ, -R6 ;  /* 0x000000ffff067224 */ /* 0x000fe200078e0a06 */
[----:B------:R-:W-:Y:S01]  /*cb50*/  ISETP.GT.U32.AND P1, PT, R8, R13, PT ;  /* 0x0000000d0800720c */ /* 0x000fe20003f24070 */
[----:B------:R-:W-:Y:S01]  /*cb60*/  VIADD R12, R0, 0xef ;  /* 0x000000ef000c7836 */ /* 0x000fe20000000000 */
[----:B------:R-:W-:Y:S01]  /*cb70*/  ISETP.GE.AND P3, PT, R4, RZ, PT ;  /* 0x000000ff0400720c */ /* 0x000fe20003f66270 */
[----:B------:R-:W-:Y:S01]  /*cb80*/  IMAD R17, R8, R6, R17 ;  /* 0x0000000608117224 */ /* 0x000fe200078e0211 */
[----:B------:R-:W-:Y:S01]  /*cb90*/  IABS R4, R4 ;  /* 0x0000000400047213 */ /* 0x000fe20000000000 */
[----:B------:R1:W-:Y:S01]  /*cba0*/  STL [R1+0x18], R7 ;  /* 0x0000180701007387 */ /* 0x0003e20000100800 */
[----:B0-----:R-:W-:-:S04]  /*cbb0*/  IMAD.HI.U32 R11, R9, R10, RZ ;  /* 0x0000000a090b7227 */ /* 0x001fc800078e00ff */
[----:B------:R-:W-:Y:S02]  /*cbc0*/  @!P6 IMAD.IADD R2, R2, 0x1, -R8 ;  /* 0x000000010202e824 */ /* 0x000fe400078e0a08 */
[----:B------:R-:W-:Y:S02]  /*cbd0*/  IMAD.MOV R11, RZ, RZ, -R11 ;  /* 0x000000ffff0b7224 */ /* 0x000fe400078e0a0b */
[----:B------:R-:W-:Y:S01]  /*cbe0*/  VIADD R5, R0, 0xee ;  /* 0x000000ee00057836 */ /* 0x000fe20000000000 */
[C---:B------:R-:W-:Y:S01]  /*cbf0*/  ISETP.GT.U32.AND P6, PT, R8.reuse, R2, PT ;  /* 0x000000020800720c */ /* 0x040fe20003fc4070 */
[C---:B------:R-:W-:Y:S01]  /*cc00*/  IMAD R10, R8.reuse, R11, R10 ;  /* 0x0000000b080a7224 */ /* 0x040fe200078e020a */
[----:B-1----:R-:W-:Y:S01]  /*cc10*/  IABS R7, R12 ;  /* 0x0000000c00077213 */ /* 0x002fe20000000000 */
[----:B------:R-:W-:Y:S01]  /*cc20*/  @!P1 IMAD.IADD R13, R13, 0x1, -R8 ;  /* 0x000000010d0d9824 */ /* 0x000fe200078e0a08 */
[----:B------:R-:W-:Y:S01]  /*cc30*/  ISETP.GT.U32.AND P1, PT, R8, R17, PT ;  /* 0x000000110800720c */ /* 0x000fe20003f24070 */
[----:B------:R-:W-:Y:S01]  /*cc40*/  IMAD.HI.U32 R3, R9, R4, RZ ;  /* 0x0000000409037227 */ /* 0x000fe200078e00ff */
[----:B------:R-:W-:-:S03]  /*cc50*/  IABS R6, R5 ;  /* 0x0000000500067213 */ /* 0x000fc60000000000 */
[----:B------:R-:W-:-:S04]  /*cc60*/  IMAD.HI.U32 R11, R9, R7, RZ ;  /* 0x00000007090b7227 */ /* 0x000fc800078e00ff */
[----:B------:R-:W-:Y:S01]  /*cc70*/  @!P6 IMAD.IADD R2, R2, 0x1, -R8 ;  /* 0x000000010202e824 */ /* 0x000fe200078e0a08 */
[----:B------:R-:W-:Y:S01]  /*cc80*/  ISETP.GT.U32.AND P6, PT, R8, R10, PT ;  /* 0x0000000a0800720c */ /* 0x000fe20003fc4070 */
[----:B------:R-:W-:Y:S02]  /*cc90*/  IMAD.MOV R3, RZ, RZ, -R3 ;  /* 0x000000ffff037224 */ /* 0x000fe400078e0a03 */
[----:B------:R-:W-:Y:S02]  /*cca0*/  VIADD R14, R0, 0xf1 ;  /* 0x000000f1000e7836 */ /* 0x000fe40000000000 */
[----:B------:R-:W-:Y:S02]  /*ccb0*/  IMAD.MOV R11, RZ, RZ, -R11 ;  /* 0x000000ffff0b7224 */ /* 0x000fe400078e0a0b */
[----:B------:R-:W-:-:S04]  /*ccc0*/  IMAD.HI.U32 R18, R9, R6, RZ ;  /* 0x0000000609127227 */ /* 0x000fc800078e00ff */
[C---:B------:R-:W-:Y:S01]  /*ccd0*/  IMAD R4, R8.reuse, R3, R4 ;  /* 0x0000000308047224 */ /* 0x040fe200078e0204 */
[----:B------:R-:W-:Y:S01]  /*cce0*/  IABS R3, R14 ;  /* 0x0000000e00037213 */ /* 0x000fe20000000000 */
[----:B------:R-:W-:Y:S02]  /*ccf0*/  IMAD R7, R8, R11, R7 ;  /* 0x0000000b08077224 */ /* 0x000fe400078e0207 */
[----:B------:R-:W-:Y:S02]  /*cd00*/  IMAD.MOV R18, RZ, RZ, -R18 ;  /* 0x000000ffff127224 */ /* 0x000fe400078e0a12 */
[----:B------:R-:W-:Y:S02]  /*cd10*/  IMAD.MOV.U32 R21, RZ, RZ, R13 ;  /* 0x000000ffff157224 */ /* 0x000fe400078e000d */
[--C-:B------:R-:W-:Y:S02]  /*cd20*/  @!P1 IMAD.IADD R17, R17, 0x1, -R8.reuse ;  /* 0x0000000111119824 */ /* 0x100fe400078e0a08 */
[----:B------:R-:W-:Y:S01]  /*cd30*/  @!P6 IMAD.IADD R10, R10, 0x1, -R8 ;  /* 0x000000010a0ae824 */ /* 0x000fe200078e0a08 */
[C---:B------:R-:W-:Y:S01]  /*cd40*/  ISETP.GT.U32.AND P6, PT, R8.reuse, R7, PT ;  /* 0x000000070800720c */ /* 0x040fe20003fc4070 */
[C---:B------:R-:W-:Y:S01]  /*cd50*/  IMAD R6, R8.reuse, R18, R6 ;  /* 0x0000001208067224 */ /* 0x040fe200078e0206 */
[----:B------:R-:W-:Y:S01]  /*cd60*/  ISETP.GT.U32.AND P1, PT, R8, R17, PT ;  /* 0x000000110800720c */ /* 0x000fe20003f24070 */
[----:B------:R-:W-:-:S04]  /*cd70*/  IMAD.HI.U32 R13, R9, R3, RZ ;  /* 0x00000003090d7227 */ /* 0x000fc800078e00ff */
[----:B------:R-:W-:Y:S02]  /*cd80*/  IMAD.MOV.U32 R19, RZ, RZ, R2 ;  /* 0x000000ffff137224 */ /* 0x000fe400078e0002 */
[----:B------:R-:W-:Y:S01]  /*cd90*/  @!P0 IMAD.MOV R21, RZ, RZ, -R21 ;  /* 0x000000ffff158224 */ /* 0x000fe200078e0a15 */
[C---:B------:R-:W-:Y:S01]  /*cda0*/  ISETP.GT.U32.AND P0, PT, R8.reuse, R4, PT ;  /* 0x000000040800720c */ /* 0x040fe20003f04070 */
[----:B------:R-:W-:Y:S02]  /*cdb0*/  IMAD.MOV R13, RZ, RZ, -R13 ;  /* 0x000000ffff0d7224 */ /* 0x000fe400078e0a0d */
[----:B------:R-:W-:Y:S01]  /*cdc0*/  @!P2 IMAD.MOV R19, RZ, RZ, -R19 ;  /* 0x000000ffff13a224 */ /* 0x000fe200078e0a13 */
[C---:B------:R-:W-:Y:S01]  /*cdd0*/  ISETP.GT.U32.AND P2, PT, R8.reuse, R6, PT ;  /* 0x000000060800720c */ /* 0x040fe20003f44070 */
[----:B------:R-:W-:Y:S01]  /*cde0*/  IMAD R3, R8, R13, R3 ;  /* 0x0000000d08037224 */ /* 0x000fe200078e0203 */
[----:B------:R0:W-:Y:S01]  /*cdf0*/  STL [R1+0x1c], R21 ;  /* 0x00001c1501007387 */ /* 0x0001e20000100800 */
[----:B------:R-:W-:-:S02]  /*ce00*/  VIADD R16, R0, 0xf0 ;  /* 0x000000f000107836 */ /* 0x000fc40000000000 */
[----:B------:R-:W-:Y:S01]  /*ce10*/  VIADD R13, R0, 0xf2 ;  /* 0x000000f2000d7836 */ /* 0x000fe20000000000 */
[----:B------:R-:W-:Y:S01]  /*ce20*/  STL [R1+0x35c], R19 ;  /* 0x00035c1301007387 */ /* 0x000fe20000100800 */
[--C-:B------:R-:W-:Y:S01]  /*ce30*/  @!P6 IMAD.IADD R7, R7, 0x1, -R8.reuse ;  /* 0x000000010707e824 */ /* 0x100fe200078e0a08 */
[----:B------:R-:W-:Y:S01]  /*ce40*/  IABS R15, R16 ;  /* 0x00000010000f7213 */ /* 0x000fe20000000000 */
[--C-:B------:R-:W-:Y:S01]  /*ce50*/  @!P0 IMAD.IADD R4, R4, 0x1, -R8.reuse ;  /* 0x0000000104048824 */ /* 0x100fe200078e0a08 */
[----:B------:R-:W-:Y:S01]  /*ce60*/  IABS R2, R13 ;  /* 0x0000000d00027213 */ /* 0x000fe20000000000 */
[--C-:B------:R-:W-:Y:S01]  /*ce70*/  @!P1 IMAD.IADD R17, R17, 0x1, -R8.reuse ;  /* 0x0000000111119824 */ /* 0x100fe200078e0a08 */
[----:B------:R-:W-:Y:S01]  /*ce80*/  ISETP.GT.U32.AND P0, PT, R8, R10, PT ;  /* 0x0000000a0800720c */ /* 0x000fe20003f04070 */
[----:B------:R-:W-:Y:S01]  /*ce90*/  @!P2 IMAD.IADD R6, R6, 0x1, -R8 ;  /* 0x000000010606a824 */ /* 0x000fe200078e0a08 */
[C---:B------:R-:W-:Y:S01]  /*cea0*/  ISETP.GT.U32.AND P6, PT, R8.reuse, R7, PT ;  /* 0x000000070800720c */ /* 0x040fe20003fc4070 */
[----:B------:R-:W-:Y:S01]  /*ceb0*/  IMAD.HI.U32 R11, R9, R15, RZ ;  /* 0x0000000f090b7227 */ /* 0x000fe200078e00ff */
[----:B------:R-:W-:-:S02]  /*cec0*/  ISETP.GT.U32.AND P2, PT, R8, R4, PT ;  /* 0x000000040800720c */ /* 0x000fc40003f44070 */
[----:B------:R-:W-:Y:S01]  /*ced0*/  ISETP.GE.AND P1, PT, R5, RZ, PT ;  /* 0x000000ff0500720c */ /* 0x000fe20003f26270 */
[----:B0-----:R-:W-:-:S04]  /*cee0*/  IMAD.HI.U32 R21, R9, R2, RZ ;  /* 0x0000000209157227 */ /* 0x001fc800078e00ff */
[----:B------:R-:W-:Y:S02]  /*cef0*/  IMAD.MOV.U32 R18, RZ, RZ, R17 ;  /* 0x000000ffff127224 */ /* 0x000fe400078e0011 */
[----:B------:R-:W-:Y:S02]  /*cf00*/  IMAD.MOV R11, RZ, RZ, -R11 ;  /* 0x000000ffff0b7224 */ /* 0x000fe400078e0a0b */
[----:B------:R-:W-:Y:S02]  /*cf10*/  IMAD.MOV R21, RZ, RZ, -R21 ;  /* 0x000000ffff157224 */ /* 0x000fe400078e0a15 */
[----:B------:R-:W-:Y:S01]  /*cf20*/  @!P5 IMAD.MOV R18, RZ, RZ, -R18 ;  /* 0x000000ffff12d224 */ /* 0x000fe200078e0a12 */
[C---:B------:R-:W-:Y:S01]  /*cf30*/  ISETP.GT.U32.AND P5, PT, R8.reuse, R6, PT ;  /* 0x000000060800720c */ /* 0x040fe20003fa4070 */
[C---:B------:R-:W-:Y:S02]  /*cf40*/  IMAD R15, R8.reuse, R11, R15 ;  /* 0x0000000b080f7224 */ /* 0x040fe400078e020f */
[----:B------:R-:W-:Y:S01]  /*cf50*/  IMAD R2, R8, R21, R2 ;  /* 0x0000001508027224 */ /* 0x000fe200078e0202 */
[----:B------:R0:W-:Y:S01]  /*cf60*/  STL [R1+0x358], R18 ;  /* 0x0003581201007387 */ /* 0x0001e20000100800 */
[----:B------:R-:W-:-:S02]  /*cf70*/  VIADD R5, R0, 0xf4 ;  /* 0x000000f400057836 */ /* 0x000fc40000000000 */
[----:B------:R-:W-:Y:S02]  /*cf80*/  VIADD R11, R0, 0xf3 ;  /* 0x000000f3000b7836 */ /* 0x000fe40000000000 */
[--C-:B------:R-:W-:Y:S01]  /*cf90*/  @!P0 IMAD.IADD R10, R10, 0x1, -R8.reuse ;  /* 0x000000010a0a8824 */ /* 0x100fe200078e0a08 */
[C---:B------:R-:W-:Y:S01]  /*cfa0*/  ISETP.GT.U32.AND P0, PT, R8.reuse, R15, PT ;  /* 0x0000000f0800720c */ /* 0x040fe20003f04070 */
[--C-:B------:R-:W-:Y:S01]  /*cfb0*/  @!P6 IMAD.IADD R7, R7, 0x1, -R8.reuse ;  /* 0x000000010707e824 */ /* 0x100fe200078e0a08 */
[----:B------:R-:W-:Y:S01]  /*cfc0*/  ISETP.GT.U32.AND P6, PT, R8, R2, PT ;  /* 0x000000020800720c */ /* 0x000fe20003fc4070 */
[--C-:B------:R-:W-:Y:S01]  /*cfd0*/  @!P2 IMAD.IADD R4, R4, 0x1, -R8.reuse ;  /* 0x000000010404a824 */ /* 0x100fe200078e0a08 */
[----:B------:R-:W-:Y:S01]  /*cfe0*/  ISETP.GT.U32.AND P2, PT, R8, R3, PT ;  /* 0x000000030800720c */ /* 0x000fe20003f44070 */
[----:B------:R-:W-:Y:S01]  /*cff0*/  @!P5 IMAD.IADD R6, R6, 0x1, -R8 ;  /* 0x000000010606d824 */ /* 0x000fe200078e0a08 */
[----:B0-----:R-:W-:Y:S01]  /*d000*/  IABS R18, R5 ;  /* 0x0000000500127213 */ /* 0x001fe20000000000 */
[----:B------:R-:W-:Y:S01]  /*d010*/  IMAD.MOV.U32 R22, RZ, RZ, R4 ;  /* 0x000000ffff167224 */ /* 0x000fe200078e0004 */
[----:B------:R-:W-:Y:S01]  /*d020*/  IABS R17, R11 ;  /* 0x0000000b00117213 */ /* 0x000fe20000000000 */
[----:B------:R-:W-:Y:S01]  /*d030*/  IMAD.MOV.U32 R23, RZ, RZ, R10 ;  /* 0x000000ffff177224 */ /* 0x000fe200078e000a */
[----:B------:R-:W-:Y:S01]  /*d040*/  ISETP.GE.AND P5, PT, R12, RZ, PT ;  /* 0x000000ff0c00720c */ /* 0x000fe20003fa6270 */
[----:B------:R-:W-:-:S04]  /*d050*/  IMAD.HI.U32 R12, R9, R18, RZ ;  /* 0x00000012090c7227 */ /* 0x000fc800078e00ff */
[----:B------:R-:W-:-:S04]  /*d060*/  IMAD.HI.U32 R19, R9, R17, RZ ;  /* 0x0000001109137227 */ /* 0x000fc800078e00ff */
[----:B------:R-:W-:Y:S02]  /*d070*/  IMAD.MOV R12, RZ, RZ, -R12 ;  /* 0x000000ffff0c7224 */ /* 0x000fe400078e0a0c */
[----:B------:R-:W-:Y:S02]  /*d080*/  IMAD.MOV R19, RZ, RZ, -R19 ;  /* 0x000000ffff137224 */ /* 0x000fe400078e0a13 */
[--C-:B------:R-:W-:Y:S01]  /*d090*/  @!P0 IMAD.IADD R15, R15, 0x1, -R8.reuse ;  /* 0x000000010f0f8824 */ /* 0x100fe200078e0a08 */
[----:B------:R-:W-:Y:S01]  /*d0a0*/  ISETP.GE.AND P0, PT, R16, RZ, PT ;  /* 0x000000ff1000720c */ /* 0x000fe20003f06270 */
[--C-:B------:R-:W-:Y:S02]  /*d0b0*/  @!P6 IMAD.IADD R2, R2, 0x1, -R8.reuse ;  /* 0x000000010202e824 */ /* 0x100fe400078e0a08 */
[----:B------:R-:W-:Y:S01]  /*d0c0*/  @!P2 IMAD.IADD R3, R3, 0x1, -R8 ;  /* 0x000000010303a824 */ /* 0x000fe200078e0a08 */
[----:B------:R-:W-:Y:S01]  /*d0d0*/  ISETP.GE.AND P2, PT, R14, RZ, PT ;  /* 0x000000ff0e00720c */ /* 0x000fe20003f46270 */
[C---:B------:R-:W-:Y:S01]  /*d0e0*/  IMAD R12, R8.reuse, R12, R18 ;  /* 0x0000000c080c7224 */ /* 0x040fe200078e0212 */
[C---:B------:R-:W-:Y:S01]  /*d0f0*/  ISETP.GT.U32.AND P6, PT, R8.reuse, R15, PT ;  /* 0x0000000f0800720c */ /* 0x040fe20003fc4070 */
[----:B------:R-:W-:-:S02]  /*d100*/  IMAD R17, R8, R19, R17 ;  /* 0x0000001308117224 */ /* 0x000fc400078e0211 */
[----:B------:R-:W-:Y:S01]  /*d110*/  @!P3 IMAD.MOV R22, RZ, RZ, -R22 ;  /* 0x000000ffff16b224 */ /* 0x000fe200078e0a16 */
[C---:B------:R-:W-:Y:S01]  /*d120*/  ISETP.GT.U32.AND P3, PT, R8.reuse, R2, PT ;  /* 0x000000020800720c */ /* 0x040fe20003f64070 */
[----:B------:R-:W-:Y:S02]  /*d130*/  IMAD.MOV.U32 R18, RZ, RZ, R6 ;  /* 0x000000ffff127224 */ /* 0x000fe400078e0006 */
[----:B------:R-:W-:Y:S01]  /*d140*/  @!P4 IMAD.MOV R23, RZ, RZ, -R23 ;  /* 0x000000ffff17c224 */ /* 0x000fe200078e0a17 */
[----:B------:R-:W-:Y:S01]  /*d150*/  ISETP.GT.U32.AND P4, PT, R8, R3, PT ;  /* 0x000000030800720c */ /* 0x000fe20003f84070 */
[----:B------:R-:W-:Y:S02]  /*d160*/  VIADD R14, R0, 0xf5 ;  /* 0x000000f5000e7836 */ /* 0x000fe40000000000 */
[----:B------:R-:W-:Y:S01]  /*d170*/  @!P1 IMAD.MOV R18, RZ, RZ, -R18 ;  /* 0x000000ffff129224 */ /* 0x000fe200078e0a12 */
[C---:B------:R-:W-:Y:S01]  /*d180*/  ISETP.GT.U32.AND P1, PT, R8.reuse, R17, PT ;  /* 0x000000110800720c */ /* 0x040fe20003f24070 */
[----:B------:R-:W-:Y:S01]  /*d190*/  IMAD.MOV.U32 R4, RZ, RZ, R7 ;  /* 0x000000ffff047224 */ /* 0x000fe200078e0007 */
[----:B------:R-:W-:Y:S01]  /*d1a0*/  IABS R10, R14 ;  /* 0x0000000e000a7213 */ /* 0x000fe20000000000 */
[----:B------:R-:W-:Y:S01]  /*d1b0*/  @!P6 IMAD.IADD R15, R15, 0x1, -R8 ;  /* 0x000000010f0fe824 */ /* 0x000fe200078e0a08 */
[----:B------:R-:W-:Y:S01]  /*d1c0*/  STL [R1+0x368], R23 ;  /* 0x0003681701007387 */ /* 0x000fe20000100800 */
[----:B------:R-:W-:Y:S01]  /*d1d0*/  @!P5 IMAD.MOV R4, RZ, RZ, -R4 ;  /* 0x000000ffff04d224 */ /* 0x000fe200078e0a04 */
[----:B------:R-:W-:Y:S01]  /*d1e0*/  ISETP.GE.AND P5, PT, R13, RZ, PT ;  /* 0x000000ff0d00720c */ /* 0x000fe20003fa6270 */
[----:B------:R-:W-:Y:S01]  /*d1f0*/  IMAD.HI.U32 R7, R9, R10, RZ ;  /* 0x0000000a09077227 */ /* 0x000fe200078e00ff */
[----:B------:R-:W-:Y:S01]  /*d200*/  ISETP.GT.U32.AND P6, PT, R8, R12, PT ;  /* 0x0000000c0800720c */ /* 0x000fe20003fc4070 */
[----:B------:R-:W-:Y:S02]  /*d210*/  STL [R1+0x374], R22 ;  /* 0x0003741601007387 */ /* 0x000fe40000100800 */
[--C-:B------:R-:W-:Y:S01]  /*d220*/  @!P3 IMAD.IADD R2, R2, 0x1, -R8.reuse ;  /* 0x000000010202b824 */ /* 0x100fe200078e0a08 */
[----:B------:R-:W-:Y:S01]  /*d230*/  ISETP.GE.AND P3, PT, R5, RZ, PT ;  /* 0x000000ff0500720c */ /* 0x000fe20003f66270 */
[--C-:B------:R-:W-:Y:S01]  /*d240*/  @!P4 IMAD.IADD R3, R3, 0x1, -R8.reuse ;  /* 0x000000010303c824 */ /* 0x100fe200078e0a08 */
[----:B------:R0:W-:Y:S01]  /*d250*/  STL [R1+0x378], R18 ;  /* 0x0003781201007387 */ /* 0x0001e20000100800 */
[----:B------:R-:W-:Y:S01]  /*d260*/  VIADD R16, R0, 0xf6 ;  /* 0x000000f600107836 */ /* 0x000fe20000000000 */
[----:B------:R-:W-:Y:S01]  /*d270*/  ISETP.GE.AND P4, PT, R11, RZ, PT ;  /* 0x000000ff0b00720c */ /* 0x000fe20003f86270 */
[----:B------:R-:W-:Y:S01]  /*d280*/  IMAD.MOV R5, RZ, RZ, -R7 ;  /* 0x000000ffff057224 */ /* 0x000fe200078e0a07 */
[----:B------:R1:W-:Y:S01]  /*d290*/  STL [R1+0x3c0], R4 ;  /* 0x0003c00401007387 */ /* 0x0003e20000100800 */
[----:B------:R-:W-:Y:S01]  /*d2a0*/  @!P1 IMAD.IADD R17, R17, 0x1, -R8 ;  /* 0x0000000111119824 */ /* 0x000fe200078e0a08 */
[----:B------:R-:W-:Y:S01]  /*d2b0*/  IABS R6, R16 ;  /* 0x0000001000067213 */ /* 0x000fe20000000000 */
[----:B------:R-:W-:Y:S01]  /*d2c0*/  IMAD.MOV.U32 R19, RZ, RZ, R15 ;  /* 0x000000ffff137224 */ /* 0x000fe200078e000f */
[----:B------:R-:W-:Y:S01]  /*d2d0*/  ISETP.GE.AND P1, PT, R14, RZ, PT ;  /* 0x000000ff0e00720c */ /* 0x000fe20003f26270 */
[----:B------:R-:W-:-:S02]  /*d2e0*/  @!P5 IMAD.MOV R2, RZ, RZ, -R2 ;  /* 0x000000ffff02d224 */ /* 0x000fc400078e0a02 */
[----:B0-----:R-:W-:Y:S02]  /*d2f0*/  IMAD.MOV.U32 R18, RZ, RZ, R3 ;  /* 0x000000ffff127224 */ /* 0x001fe400078e0003 */
[C---:B------:R-:W-:Y:S02]  /*d300*/  IMAD R3, R8.reuse, R5, R10 ;  /* 0x0000000508037224 */ /* 0x040fe400078e020a */
[----:B------:R-:W-:Y:S01]  /*d310*/  @!P0 IMAD.MOV R19, RZ, RZ, -R19 ;  /* 0x000000ffff138224 */ /* 0x000fe200078e0a13 */
[C---:B------:R-:W-:Y:S01]  /*d320*/  ISETP.GT.U32.AND P0, PT, R8.reuse, R17, PT ;  /* 0x000000110800720c */ /* 0x040fe20003f04070 */
[----:B-1----:R-:W-:Y:S01]  /*d330*/  IMAD.HI.U32 R4, R9, R6, RZ ;  /* 0x0000000609047227 */ /* 0x002fe200078e00ff */
[----:B------:R-:W-:Y:S02]  /*d340*/  ISETP.GT.U32.AND P5, PT, R8, R3, PT ;  /* 0x000000030800720c */ /* 0x000fe40003fa4070 */
[----:B------:R-:W-:Y:S01]  /*d350*/  STL [R1+0x20], R19 ;  /* 0x0000201301007387 */ /* 0x000fe20000100800 */
[----:B------:R-:W-:Y:S01]  /*d360*/  @!P6 IMAD.IADD R12, R12, 0x1, -R8 ;  /* 0x000000010c0ce824 */ /* 0x000fe200078e0a08 */
[----:B------:R-:W-:Y:S01]  /*d370*/  ISETP.GE.AND P6, PT, R16, RZ, PT ;  /* 0x000000ff1000720c */ /* 0x000fe20003fc6270 */
[----:B------:R-:W-:-:S02]  /*d380*/  IMAD.MOV R4, RZ, RZ, -R4 ;  /* 0x000000ffff047224 */ /* 0x000fc400078e0a04 */
[----:B------:R-:W-:Y:S01]  /*d390*/  @!P2 IMAD.MOV R18, RZ, RZ, -R18 ;  /* 0x000000ffff12a224 */ /* 0x000fe200078e0a12 */
[C---:B------:R-:W-:Y:S01]  /*d3a0*/  ISETP.GT.U32.AND P2, PT, R8.reuse, R12, PT ;  /* 0x0000000c0800720c */ /* 0x040fe20003f44070 */
[----:B------:R-:W-:Y:S02]  /*d3b0*/  IMAD R6, R8, R4, R6 ;  /* 0x0000000408067224 */ /* 0x000fe400078e0206 */
[--C-:B------:R-:W-:Y:S01]  /*d3c0*/  @!P0 IMAD.IADD R17, R17, 0x1, -R8.reuse ;  /* 0x0000000111118824 */ /* 0x100fe200078e0a08 */
[----:B------:R-:W-:Y:S01]  /*d3d0*/  STL [R1+0x24], R18 ;  /* 0x0000241201007387 */ /* 0x000fe20000100800 */
[----:B------:R-:W-:Y:S02]  /*d3e0*/  VIADD R10, R0, 0xf7 ;  /* 0x000000f7000a7836 */ /* 0x000fe40000000000 */
[----:B------:R-:W-:Y:S01]  /*d3f0*/  @!P5 IMAD.IADD R3, R3, 0x1, -R8 ;  /* 0x000000010303d824 */ /* 0x000fe200078e0a08 */
[----:B------:R-:W-:Y:S01]  /*d400*/  ISETP.GT.U32.AND P5, PT, R8, R6, PT ;  /* 0x000000060800720c */ /* 0x000fe20003fa4070 */
[----:B------:R-:W-:Y:S01]  /*d410*/  IMAD.MOV.U32 R14, RZ, RZ, R17 ;  /* 0x000000ffff0e7224 */ /* 0x000fe200078e0011 */
[----:B------:R-:W-:Y:S01]  /*d420*/  ISETP.GE.AND P0, PT, R10, RZ, PT ;  /* 0x000000ff0a00720c */ /* 0x000fe20003f06270 */
[----:B------:R-:W-:Y:S01]  /*d430*/  VIADD R11, R0, 0xf8 ;  /* 0x000000f8000b7836 */ /* 0x000fe20000000000 */
[----:B------:R-:W-:Y:S01]  /*d440*/  IABS R10, R10 ;  /* 0x0000000a000a7213 */ /* 0x000fe20000000000 */
[----:B------:R-:W-:Y:S01]  /*d450*/  @!P4 IMAD.MOV R14, RZ, RZ, -R14 ;  /* 0x000000ffff0ec224 */ /* 0x000fe200078e0a0e */
[----:B------:R-:W-:Y:S01]  /*d460*/  ISETP.GT.U32.AND P4, PT, R8, R3, PT ;  /* 0x000000030800720c */ /* 0x000fe20003f84070 */
[----:B------:R-:W-:Y:S01]  /*d470*/  @!P2 IMAD.IADD R12, R12, 0x1, -R8 ;  /* 0x000000010c0ca824 */ /* 0x000fe200078e0a08 */
[----:B------:R-:W-:Y:S01]  /*d480*/  ISETP.GE.AND P2, PT, R11, RZ, PT ;  /* 0x000000ff0b00720c */ /* 0x000fe20003f46270 */
[----:B------:R-:W-:Y:S01]  /*d490*/  IMAD.HI.U32 R13, R9, R10, RZ ;  /* 0x0000000a090d7227 */ /* 0x000fe200078e00ff */
[----:B------:R-:W-:Y:S01]  /*d4a0*/  IABS R11, R11 ;  /* 0x0000000b000b7213 */ /* 0x000fe20000000000 */
[----:B------:R0:W-:Y:S02]  /*d4b0*/  STL [R1+0x388], R2 ;  /* 0x0003880201007387 */ /* 0x0001e40000100800 */
[----:B------:R-:W-:-:S02]  /*d4c0*/  IMAD.MOV R13, RZ, RZ, -R13 ;  /* 0x000000ffff0d7224 */ /* 0x000fc400078e0a0d */
[----:B------:R1:W-:Y:S01]  /*d4d0*/  STL [R1+0x380], R14 ;  /* 0x0003800e01007387 */ /* 0x0003e20000100800 */
[----:B------:R-:W-:Y:S02]  /*d4e0*/  @!P5 IMAD.IADD R6, R6, 0x1, -R8 ;  /* 0x000000010606d824 */ /* 0x000fe400078e0a08 */
[C---:B------:R-:W-:Y:S02]  /*d4f0*/  IMAD R10, R8.reuse, R13, R10 ;  /* 0x0000000d080a7224 */ /* 0x040fe400078e020a */
[----:B------:R-:W-:Y:S01]  /*d500*/  @!P4 IMAD.IADD R3, R3, 0x1, -R8 ;  /* 0x000000010303c824 */ /* 0x000fe200078e0a08 */
[----:B------:R-:W-:Y:S01]  /*d510*/  ISETP.GT.U32.AND P5, PT, R8, R6, PT ;  /* 0x000000060800720c */ /* 0x000fe20003fa4070 */
[----:B0-----:R-:W-:Y:S01]  /*d520*/  VIADD R2, R0, 0xfa ;  /* 0x000000fa00027836 */ /* 0x001fe20000000000 */
[----:B------:R-:W-:Y:S01]  /*d530*/  ISETP.GT.U32.AND P4, PT, R8, R10, PT ;  /* 0x0000000a0800720c */ /* 0x000fe20003f84070 */
[----:B------:R-:W-:Y:S02]  /*d540*/  VIADD R4, R0, 0xf9 ;  /* 0x000000f900047836 */ /* 0x000fe40000000000 */
[----:B-1----:R-:W-:Y:S01]  /*d550*/  IMAD.MOV.U32 R14, RZ, RZ, R12 ;  /* 0x000000ffff0e7224 */ /* 0x002fe200078e000c */
[----:B------:R-:W-:Y:S01]  /*d560*/  IABS R5, R2 ;  /* 0x0000000200057213 */ /* 0x000fe20000000000 */
[----:B------:R-:W-:Y:S01]  /*d570*/  IMAD.HI.U32 R12, R9, R11, RZ ;  /* 0x0000000b090c7227 */ /* 0x000fe200078e00ff */
[----:B------:R-:W-:-:S03]  /*d580*/  IABS R7, R4 ;  /* 0x0000000400077213 */ /* 0x000fc60000000000 */
[----:B------:R-:W-:Y:S01]  /*d590*/  @!P3 IMAD.MOV R14, RZ, RZ, -R14 ;  /* 0x000000ffff0eb224 */ /* 0x000fe200078e0a0e */
[----:B------:R-:W-:Y:S01]  /*d5a0*/  ISETP.GE.AND P3, PT, R4, RZ, PT ;  /* 0x000000ff0400720c */ /* 0x000fe20003f66270 */
[----:B------:R-:W-:Y:S02]  /*d5b0*/  IMAD.MOV R13, RZ, RZ, -R12 ;  /* 0x000000ffff0d7224 */ /* 0x000fe400078e0a0c */
[----:B------:R-:W-:Y:S01]  /*d5c0*/  IMAD.HI.U32 R4, R9, R5, RZ ;  /* 0x0000000509047227 */ /* 0x000fe200078e00ff */
[----:B------:R0:W-:Y:S03]  /*d5d0*/  STL [R1+0x394], R14 ;  /* 0x0003940e01007387 */ /* 0x0001e60000100800 */
[----:B------:R-:W-:Y:S02]  /*d5e0*/  IMAD R11, R8, R13, R11 ;  /* 0x0000000d080b7224 */ /* 0x000fe400078e020b */
[----:B------:R-:W-:-:S02]  /*d5f0*/  IMAD.MOV R4, RZ, RZ, -R4 ;  /* 0x000000ffff047224 */ /* 0x000fc400078e0a04 */
[----:B------:R-:W-:Y:S02]  /*d600*/  @!P5 IMAD.IADD R6, R6, 0x1, -R8 ;  /* 0x000000010606d824 */ /* 0x000fe400078e0a08 */
[----:B------:R-:W-:-:S04]  /*d610*/  IMAD.HI.U32 R12, R9, R7, RZ ;  /* 0x00000007090c7227 */ /* 0x000fc800078e00ff */
[----:B0-----:R-:W-:Y:S02]  /*d620*/  IMAD.MOV.U32 R14, RZ, RZ, R3 ;  /* 0x000000ffff0e7224 */ /* 0x001fe400078e0003 */
[C---:B------:R-:W-:Y:S02]  /*d630*/  IMAD R5, R8.reuse, R4, R5 ;  /* 0x0000000408057224 */ /* 0x040fe400078e0205 */
[----:B------:R-:W-:Y:S01]  /*d640*/  @!P1 IMAD.MOV R14, RZ, RZ, -R14 ;  /* 0x000000ffff0e9224 */ /* 0x000fe200078e0a0e */
[----:B------:R-:W-:Y:S01]  /*d650*/  ISETP.GT.U32.AND P1, PT, R8, R11, PT ;  /* 0x0000000b0800720c */ /* 0x000fe20003f24070 */
[----:B------:R-:W-:Y:S02]  /*d660*/  @!P4 IMAD.IADD R10, R10, 0x1, -R8 ;  /* 0x000000010a0ac824 */ /* 0x000fe400078e0a08 */
[----:B------:R-:W-:Y:S01]  /*d670*/  IMAD.MOV.U32 R17, RZ, RZ, R6 ;  /* 0x000000ffff117224 */ /* 0x000fe200078e0006 */
[----:B------:R0:W-:Y:S01]  /*d680*/  STL [R1+0x390], R14 ;  /* 0x0003900e01007387 */ /* 0x0001e20000100800 */
[----:B------:R-:W-:Y:S01]  /*d690*/  IMAD.MOV R13, RZ, RZ, -R12 ;  /* 0x000000ffff0d7224 */ /* 0x000fe200078e0a0c */
[----:B------:R-:W-:Y:S01]  /*d6a0*/  ISETP.GT.U32.AND P4, PT, R8, R10, PT ;  /* 0x0000000a0800720c */ /* 0x000fe20003f84070 */
[----:B------:R-:W-:-:S02]  /*d6b0*/  VIADD R12, R0, 0xfb ;  /* 0x000000fb000c7836 */ /* 0x000fc40000000000 */
[----:B------:R-:W-:Y:S01]  /*d6c0*/  @!P6 IMAD.MOV R17, RZ, RZ, -R17 ;  /* 0x000000ffff11e224 */ /* 0x000fe200078e0a11 */
[C---:B------:R-:W-:Y:S01]  /*d6d0*/  ISETP.GT.U32.AND P6, PT, R8.reuse, R5, PT ;  /* 0x000000050800720c */ /* 0x040fe20003fc4070 */
[----:B------:R-:W-:Y:S01]  /*d6e0*/  IMAD R7, R8, R13, R7 ;  /* 0x0000000d08077224 */ /* 0x000fe200078e0207 */
[----:B------:R-:W-:Y:S01]  /*d6f0*/  IABS R13, R12 ;  /* 0x0000000c000d7213 */ /* 0x000fe20000000000 */
[----:B------:R-:W-:Y:S01]  /*d700*/  @!P1 IMAD.IADD R11, R11, 0x1, -R8 ;  /* 0x000000010b0b9824 */ /* 0x000fe200078e0a08 */
[----:B------:R-:W-:Y:S01]  /*d710*/  STL [R1+0x3a8], R17 ;  /* 0x0003a81101007387 */ /* 0x000fe20000100800 */
[----:B------:R-:W-:Y:S01]  /*d720*/  VIADD R4, R0, 0xfc ;  /* 0x000000fc00047836 */ /* 0x000fe20000000000 */
[C---:B------:R-:W-:Y:S01]  /*d730*/  ISETP.GT.U32.AND P5, PT, R8.reuse, R7, PT ;  /* 0x000000070800720c */ /* 0x040fe20003fa4070 */
[----:B0-----:R-:W-:Y:S01]  /*d740*/  IMAD.HI.U32 R14, R9, R13, RZ ;  /* 0x0000000d090e7227 */ /* 0x001fe200078e00ff */
[----:B------:R-:W-:Y:S02]  /*d750*/  ISETP.GT.U32.AND P1, PT, R8, R11, PT ;  /* 0x0000000b0800720c */ /* 0x000fe40003f24070 */
[----:B------:R-:W-:Y:S01]  /*d760*/  IABS R16, R4 ;  /* 0x0000000400107213 */ /* 0x000fe20000000000 */
[----:B------:R-:W-:-:S02]  /*d770*/  IMAD.MOV R14, RZ, RZ, -R14 ;  /* 0x000000ffff0e7224 */ /* 0x000fc400078e0a0e */
[--C-:B------:R-:W-:Y:S01]  /*d780*/  @!P4 IMAD.IADD R10, R10, 0x1, -R8.reuse ;  /* 0x000000010a0ac824 */ /* 0x100fe200078e0a08 */
[----:B------:R-:W-:Y:S01]  /*d790*/  ISETP.GE.AND P4, PT, R2, RZ, PT ;  /* 0x000000ff0200720c */ /* 0x000fe20003f86270 */
[----:B------:R-:W-:Y:S02]  /*d7a0*/  @!P6 IMAD.IADD R5, R5, 0x1, -R8 ;  /* 0x000000010505e824 */ /* 0x000fe400078e0a08 */
[----:B------:R-:W-:Y:S02]  /*d7b0*/  IMAD.MOV.U32 R6, RZ, RZ, R16 ;  /* 0x000000ffff067224 */ /* 0x000fe400078e0010 */
[C---:B------:R-:W-:Y:S01]  /*d7c0*/  IMAD R2, R8.reuse, R14, R13 ;  /* 0x0000000e08027224 */ /* 0x040fe200078e020d */
[----:B------:R-:W-:Y:S01]  /*d7d0*/  ISETP.GT.U32.AND P6, PT, R8, R5, PT ;  /* 0x000000050800720c */ /* 0x000fe20003fc4070 */
[----:B------:R-:W-:-:S04]  /*d7e0*/  IMAD.HI.U32 R13, R9, R6, RZ ;  /* 0x00000006090d7227 */ /* 0x000fc800078e00ff */
[--C-:B------:R-:W-:Y:S01]  /*d7f0*/  @!P1 IMAD.IADD R11, R11, 0x1, -R8.reuse ;  /* 0x000000010b0b9824 */ /* 0x100fe200078e0a08 */
[----:B------:R-:W-:Y:S01]  /*d800*/  ISETP.GT.U32.AND P1, PT, R8, R2, PT ;  /* 0x000000020800720c */ /* 0x000fe20003f24070 */
[----:B------:R-:W-:Y:S02]  /*d810*/  @!P5 IMAD.IADD R7, R7, 0x1, -R8 ;  /* 0x000000010707d824 */ /* 0x000fe400078e0a08 */
[----:B------:R-:W-:Y:S02]  /*d820*/  VIADD R3, R0, 0xfd ;  /* 0x000000fd00037836 */ /* 0x000fe40000000000 */
[----:B------:R-:W-:Y:S01]  /*d830*/  IMAD.MOV R13, RZ, RZ, -R13 ;  /* 0x000000ffff0d7224 */ /* 0x000fe200078e0a0d */
[----:B------:R-:W-:Y:S01]  /*d840*/  ISETP.GT.U32.AND P5, PT, R8, R7, PT ;  /* 0x000000070800720c */ /* 0x000fe20003fa4070 */
[----:B------:R-:W-:Y:S01]  /*d850*/  @!P2 IMAD.MOV R11, RZ, RZ, -R11 ;  /* 0x000000ffff0ba224 */ /* 0x000fe200078e0a0b */
[----:B------:R-:W-:Y:S01]  /*d860*/  ISETP.GE.AND P2, PT, R4, RZ, PT ;  /* 0x000000ff0400720c */ /* 0x000fe20003f46270 */
[----:B------:R-:W-:Y:S01]  /*d870*/  IMAD R4, R8, R13, R6 ;  /* 0x0000000d08047224 */ /* 0x000fe200078e0206 */
[----:B------:R-:W-:Y:S01]  /*d880*/  IABS R15, R3 ;  /* 0x00000003000f7213 */ /* 0x000fe20000000000 */
[----:B------:R-:W-:-:S02]  /*d890*/  IMAD.MOV.U32 R16, RZ, RZ, R10 ;  /* 0x000000ffff107224 */ /* 0x000fc400078e000a */
[----:B------:R-:W-:Y:S01]  /*d8a0*/  @!P6 IMAD.IADD R5, R5, 0x1, -R8 ;  /* 0x000000010505e824 */ /* 0x000fe200078e0a08 */
[----:B------:R-:W-:Y:S01]  /*d8b0*/  ISETP.GT.U32.AND P6, PT, R8, R4, PT ;  /* 0x000000040800720c */ /* 0x000fe20003fc4070 */
[----:B------:R-:W-:-:S04]  /*d8c0*/  IMAD.HI.U32 R10, R9, R15, RZ ;  /* 0x0000000f090a7227 */ /* 0x000fc800078e00ff */
[----:B------:R-:W-:Y:S02]  /*d8d0*/  @!P1 IMAD.IADD R2, R2, 0x1, -R8 ;  /* 0x0000000102029824 */ /* 0x000fe400078e0a08 */
[----:B------:R-:W-:Y:S02]  /*d8e0*/  IMAD.MOV R10, RZ, RZ, -R10 ;  /* 0x000000ffff0a7224 */ /* 0x000fe400078e0a0a */
[----:B------:R-:W-:Y:S01]  /*d8f0*/  @!P0 IMAD.MOV R16, RZ, RZ, -R16 ;  /* 0x000000ffff108224 */ /* 0x000fe200078e0a10 */
[C---:B------:R-:W-:Y:S01]  /*d900*/  ISETP.GT.U32.AND P1, PT, R8.reuse, R2, PT ;  /* 0x000000020800720c */ /* 0x040fe20003f24070 */
[--C-:B------:R-:W-:Y:S01]  /*d910*/  @!P5 IMAD.IADD R7, R7, 0x1, -R8.reuse ;  /* 0x000000010707d824 */ /* 0x100fe200078e0a08 */
[----:B------:R-:W-:Y:S01]  /*d920*/  ISETP.GE.AND P5, PT, R3, RZ, PT ;  /* 0x000000ff0300720c */ /* 0x000fe20003fa6270 */
[----:B------:R-:W-:Y:S01]  /*d930*/  IMAD R3, R8, R10, R15 ;  /* 0x0000000a08037224 */ /* 0x000fe200078e020f */
[----:B------:R-:W-:Y:S01]  /*d940*/  STL [R1+0x3a0], R16 ;  /* 0x0003a01001007387 */ /* 0x000fe20000100800 */
[----:B------:R-:W-:Y:S01]  /*d950*/  VIADD R10, R0, 0xfe ;  /* 0x000000fe000a7836 */ /* 0x000fe20000000000 */
[----:B------:R-:W-:Y:S01]  /*d960*/  ISETP.GE.AND P0, PT, R12, RZ, PT ;  /* 0x000000ff0c00720c */ /* 0x000fe20003f06270 */
[----:B------:R-:W-:Y:S01]  /*d970*/  @!P6 IMAD.IADD R4, R4, 0x1, -R8 ;  /* 0x000000010404e824 */ /* 0x000fe200078e0a08 */
[----:B------:R0:W-:Y:S01]  /*d980*/  STL [R1+0x2c], R11 ;  /* 0x00002c0b01007387 */ /* 0x0001e20000100800 */
[----:B------:R-:W-:-:S02]  /*d990*/  IMAD.MOV.U32 R12, RZ, RZ, R7 ;  /* 0x000000ffff0c7224 */ /* 0x000fc400078e0007 */
[----:B------:R-:W-:Y:S01]  /*d9a0*/  VIADD R15, R0, 0xff ;  /* 0x000000ff000f7836 */ /* 0x000fe20000000000 */
[----:B------:R-:W-:Y:S01]  /*d9b0*/  ISETP.GT.U32.AND P6, PT, R8, R4, PT ;  /* 0x000000040800720c */ /* 0x000fe20003fc4070 */
[----:B------:R-:W-:Y:S02]  /*d9c0*/  @!P1 IMAD.IADD R2, R2, 0x1, -R8 ;  /* 0x0000000102029824 */ /* 0x000fe400078e0a08 */
[----:B------:R-:W-:Y:S01]  /*d9d0*/  @!P3 IMAD.MOV R12, RZ, RZ, -R12 ;  /* 0x000000ffff0cb224 */ /* 0x000fe200078e0a0c */
[----:B------:R-:W-:Y:S01]  /*d9e0*/  ISETP.GE.AND P3, PT, R10, RZ, PT ;  /* 0x000000ff0a00720c */ /* 0x000fe20003f66270 */
[----:B------:R-:W-:Y:S02]  /*d9f0*/  VIADD R14, R0, 0x100 ;  /* 0x00000100000e7836 */ /* 0x000fe40000000000 */
[----:B0-----:R-:W-:Y:S01]  /*da00*/  IMAD.MOV.U32 R11, RZ, RZ, R5 ;  /* 0x000000ffff0b7224 */ /* 0x001fe200078e0005 */
[----:B------:R-:W-:Y:S01]  /*da10*/  IABS R5, R10 ;  /* 0x0000000a00057213 */ /* 0x000fe20000000000 */
[----:B------:R-:W-:Y:S01]  /*da20*/  IMAD.MOV.U32 R10, RZ, RZ, R2 ;  /* 0x000000ffff0a7224 */ /* 0x000fe200078e0002 */
[----:B------:R-:W-:Y:S01]  /*da30*/  STL [R1+0x30], R12 ;  /* 0x0000300c01007387 */ /* 0x000fe20000100800 */
[----:B------:R-:W-:Y:S01]  /*da40*/  @!P4 IMAD.MOV R11, RZ, RZ, -R11 ;  /* 0x000000ffff0bc224 */ /* 0x000fe200078e0a0b */
[----:B------:R-:W-:Y:S01]  /*da50*/  ISETP.GE.AND P4, PT, R15, RZ, PT ;  /* 0x000000ff0f00720c */ /* 0x000fe20003f86270 */
[----:B------:R-:W-:Y:S01]  /*da60*/  IMAD.HI.U32 R7, R9, R5, RZ ;  /* 0x0000000509077227 */ /* 0x000fe200078e00ff */
[----:B------:R-:W-:-:S02]  /*da70*/  IABS R15, R15 ;  /* 0x0000000f000f7213 */ /* 0x000fc40000000000 */
[----:B------:R0:W-:Y:S01]  /*da80*/  STL [R1+0x3b4], R11 ;  /* 0x0003b40b01007387 */ /* 0x0001e20000100800 */
[----:B------:R-:W-:Y:S01]  /*da90*/  IMAD.MOV R7, RZ, RZ, -R7 ;  /* 0x000000ffff077224 */ /* 0x000fe200078e0a07 */
[----:B------:R-:W-:Y:S01]  /*daa0*/  ISETP.GE.AND P1, PT, R14, RZ, PT ;  /* 0x000000ff0e00720c */ /* 0x000fe20003f26270 */
[----:B------:R-:W-:Y:S01]  /*dab0*/  @!P0 IMAD.MOV R10, RZ, RZ, -R10 ;  /* 0x000000ffff0a8224 */ /* 0x000fe200078e0a0a */
[C---:B------:R-:W-:Y:S01]  /*dac0*/  ISETP.GT.U32.AND P0, PT, R8.reuse, R3, PT ;  /* 0x000000030800720c */ /* 0x040fe20003f04070 */
[----:B------:R-:W-:Y:S01]  /*dad0*/  IMAD R5, R8, R7, R5 ;  /* 0x0000000708057224 */ /* 0x000fe200078e0205 */
[----:B------:R-:W-:Y:S01]  /*dae0*/  IABS R14, R14 ;  /* 0x0000000e000e7213 */ /* 0x000fe20000000000 */
[----:B------:R-:W-:Y:S01]  /*daf0*/  @!P6 IMAD.IADD R4, R4, 0x1, -R8 ;  /* 0x000000010404e824 */ /* 0x000fe200078e0a08 */
[----:B------:R1:W-:Y:S01]  /*db00*/  STL [R1+0x3ac], R10 ;  /* 0x0003ac0a01007387 */ /* 0x0003e20000100800 */
[----:B------:R-:W-:Y:S01]  /*db10*/  VIADD R17, R0, 0x102 ;  /* 0x0000010200117836 */ /* 0x000fe20000000000 */
[----:B------:R-:W-:Y:S01]  /*db20*/  ISETP.GT.U32.AND P6, PT, R8, R5, PT ;  /* 0x000000050800720c */ /* 0x000fe20003fc4070 */
[----:B0-----:R-:W-:-:S04]  /*db30*/  IMAD.HI.U32 R11, R9, R15, RZ ;  /* 0x0000000f090b7227 */ /* 0x001fc800078e00ff */
[----:B------:R-:W-:Y:S02]  /*db40*/  IMAD.MOV R11, RZ, RZ, -R11 ;  /* 0x000000ffff0b7224 */ /* 0x000fe400078e0a0b */
[----:B------:R-:W-:Y:S01]  /*db50*/  @!P0 IMAD.IADD R3, R3, 0x1, -R8 ;  /* 0x0000000103038824 */ /* 0x000fe200078e0a08 */
[----:B-1----:R-:W-:Y:S01]  /*db60*/  IABS R10, R17 ;  /* 0x00000011000a7213 */ /* 0x002fe20000000000 */
[C---:B------:R-:W-:Y:S02]  /*db70*/  IMAD R15, R8.reuse, R11, R15 ;  /* 0x0000000b080f7224 */ /* 0x040fe400078e020f */
[----:B------:R-:W-:Y:S01]  /*db80*/  IMAD.HI.U32 R2, R9, R14, RZ ;  /* 0x0000000e09027227 */ /* 0x000fe200078e00ff */
[----:B------:R-:W-:-:S03]  /*db90*/  ISETP.GT.U32.AND P0, PT, R8, R3, PT ;  /* 0x000000030800720c */ /* 0x000fc60003f04070 */
[----:B------:R-:W-:Y:S02]  /*dba0*/  @!P6 IMAD.IADD R5, R5, 0x1, -R8 ;  /* 0x000000010505e824 */ /* 0x000fe400078e0a08 */
[----:B------:R-:W-:-:S03]  /*dbb0*/  IMAD.HI.U32 R11, R9, R10, RZ ;  /* 0x0000000a090b7227 */ /* 0x000fc600078e00ff */
[----:B------:R-:W-:Y:S01]  /*dbc0*/  ISETP.GT.U32.AND P6, PT, R8, R5, PT ;  /* 0x000000050800720c */ /* 0x000fe20003fc4070 */
[----:B------:R-:W-:Y:S02]  /*dbd0*/  VIADD R6, R0, 0x101 ;  /* 0x0000010100067836 */ /* 0x000fe40000000000 */
[----:B------:R-:W-:Y:S02]  /*dbe0*/  IMAD.MOV R2, RZ, RZ, -R2 ;  /* 0x000000ffff027224 */ /* 0x000fe400078e0a02 */
[----:B------:R-:W-:Y:S01]  /*dbf0*/  IMAD.MOV R11, RZ, RZ, -R11 ;  /* 0x000000ffff0b7224 */ /* 0x000fe200078e0a0b */
[----:B------:R-:W-:Y:S01]  /*dc00*/  IABS R13, R6 ;  /* 0x00000006000d7213 */ /* 0x000fe20000000000 */
[----:B------:R-:W-:Y:S02]  /*dc10*/  IMAD R14, R8, R2, R14 ;  /* 0x00000002080e7224 */ /* 0x000fe400078e020e */
[----:B------:R-:W-:Y:S02]  /*dc20*/  VIADD R16, R0, 0x104 ;  /* 0x0000010400107836 */ /* 0x000fe40000000000 */
[----:B------:R-:W-:-:S02]  /*dc30*/  IMAD R10, R8, R11, R10 ;  /* 0x0000000b080a7224 */ /* 0x000fc400078e020a */
[----:B------:R-:W-:Y:S01]  /*dc40*/  @!P0 IMAD.IADD R3, R3, 0x1, -R8 ;  /* 0x0000000103038824 */ /* 0x000fe200078e0a08 */
[C---:B------:R-:W-:Y:S01]  /*dc50*/  ISETP.GT.U32.AND P0, PT, R8.reuse, R15, PT ;  /* 0x0000000f0800720c */ /* 0x040fe20003f04070 */
[----:B------:R-:W-:Y:S01]  /*dc60*/  IMAD.MOV.U32 R19, RZ, RZ, R4 ;  /* 0x000000ffff137224 */ /* 0x000fe200078e0004 */
[----:B------:R-:W-:Y:S01]  /*dc70*/  IABS R12, R16 ;  /* 0x00000010000c7213 */ /* 0x000fe20000000000 */
[----:B------:R-:W-:Y:S02]  /*dc80*/  IMAD.MOV.U32 R18, RZ, RZ, R3 ;  /* 0x000000ffff127224 */ /* 0x000fe400078e0003 */
[----:B------:R-:W-:Y:S01]  /*dc90*/  @!P2 IMAD.MOV R19, RZ, RZ, -R19 ;  /* 0x000000ffff13a224 */ /* 0x000fe200078e0a13 */
[C---:B------:R-:W-:Y:S01]  /*dca0*/  ISETP.GT.U32.AND P2, PT, R8.reuse, R14, PT ;  /* 0x0000000e0800720c */ /* 0x040fe20003f44070 */
[----:B------:R-:W-:Y:S01]  /*dcb0*/  @!P6 IMAD.IADD R5, R5, 0x1, -R8 ;  /* 0x000000010505e824 */ /* 0x000fe200078e0a08 */
[----:B------:R-:W-:Y:S01]  /*dcc0*/  ISETP.GT.U32.AND P6, PT, R8, R10, PT ;  /* 0x0000000a0800720c */ /* 0x000fe20003fc4070 */
[----:B------:R-:W-:Y:S01]  /*dcd0*/  IMAD.HI.U32 R7, R9, R13, RZ ;  /* 0x0000000d09077227 */ /* 0x000fe200078e00ff */
[----:B------:R-:W-:Y:S03]  /*dce0*/  STL [R1+0x3b8], R19 ;  /* 0x0003b81301007387 */ /* 0x000fe60000100800 */
[----:B------:R-:W-:-:S02]  /*dcf0*/  @!P5 IMAD.MOV R18, RZ, RZ, -R18 ;  /* 0x000000ffff12d224 */ /* 0x000fc400078e0a12 */
[----:B------:R-:W-:Y:S02]  /*dd00*/  IMAD.MOV R7, RZ, RZ, -R7 ;  /* 0x000000ffff077224 */ /* 0x000fe400078e0a07 */
[----:B------:R-:W-:Y:S01]  /*dd10*/  VIADD R2, R0, 0x103 ;  /* 0x0000010300027836 */ /* 0x000fe20000000000 */
[----:B------:R0:W-:Y:S01]  /*dd20*/  STL [R1+0x3e0], R18 ;  /* 0x0003e01201007387 */ /* 0x0001e20000100800 */
[----:B------:R-:W-:-:S04]  /*dd30*/  IMAD.HI.U32 R4, R9, R12, RZ ;  /* 0x0000000c09047227 */ /* 0x000fc800078e00ff */
[C---:B------:R-:W-:Y:S01]  /*dd40*/  IMAD R13, R8.reuse, R7, R13 ;  /* 0x00000007080d7224 */ /* 0x040fe200078e020d */
[----:B------:R-:W-:Y:S01]  /*dd50*/  IABS R7, R2 ;  /* 0x0000000200077213 */ /* 0x000fe20000000000 */
[----:B------:R-:W-:Y:S02]  /*dd60*/  IMAD.MOV R4, RZ, RZ, -R4 ;  /* 0x000000ffff047224 */ /* 0x000fe400078e0a04 */
[----:B------:R-:W-:Y:S01]  /*dd70*/  @!P0 IMAD.IADD R15, R15, 0x1, -R8 ;  /* 0x000000010f0f8824 */ /* 0x000fe200078e0a08 */
[----:B------:R-:W-:Y:S01]  /*dd80*/  ISETP.GT.U32.AND P5, PT, R8, R13, PT ;  /* 0x0000000d0800720c */ /* 0x000fe20003fa4070 */
[----:B0-----:R-:W-:Y:S01]  /*dd90*/  IMAD.MOV.U32 R18, RZ, RZ, R5 ;  /* 0x000000ffff127224 */ /* 0x001fe200078e0005 */
[----:B------:R-:W-:Y:S01]  /*dda0*/  ISETP.GE.AND P0, PT, R6, RZ, PT ;  /* 0x000000ff0600720c */ /* 0x000fe20003f06270 */
[----:B------:R-:W-:Y:S01]  /*ddb0*/  IMAD R12, R8, R4, R12 ;  /* 0x00000004080c7224 */ /* 0x000fe200078e020c */
[----:B------:R-:W-:Y:S01]  /*ddc0*/  IABS R4, R0 ;  /* 0x0000000000047213 */ /* 0x000fe20000000000 */
[--C-:B------:R-:W-:Y:S01]  /*ddd0*/  @!P2 IMAD.IADD R14, R14, 0x1, -R8.reuse ;  /* 0x000000010e0ea824 */ /* 0x100fe200078e0a08 */
[----:B------:R-:W-:Y:S01]  /*dde0*/  ISETP.GT.U32.AND P2, PT, R8, R15, PT ;  /* 0x0000000f0800720c */ /* 0x000fe20003f44070 */
[----:B------:R-:W-:-:S02]  /*ddf0*/  @!P6 IMAD.IADD R10, R10, 0x1, -R8 ;  /* 0x000000010a0ae824 */ /* 0x000fc400078e0a08 */
[----:B------:R-:W-:Y:S02]  /*de00*/  @!P3 IMAD.MOV R18, RZ, RZ, -R18 ;  /* 0x000000ffff12b224 */ /* 0x000fe400078e0a12 */
[----:B------:R-:W-:Y:S01]  /*de10*/  IMAD.HI.U32 R11, R9, R7, RZ ;  /* 0x00000007090b7227 */ /* 0x000fe200078e00ff */
[C---:B------:R-:W-:Y:S02]  /*de20*/  ISETP.GT.U32.AND P6, PT, R8.reuse, R10, PT ;  /* 0x0000000a0800720c */ /* 0x040fe40003fc4070 */
[----:B------:R0:W-:Y:S01]  /*de30*/  STL [R1+0x3c8], R18 ;  /* 0x0003c81201007387 */ /* 0x0001e20000100800 */
[----:B------:R-:W-:Y:S02]  /*de40*/  IMAD.MOV R11, RZ, RZ, -R11 ;  /* 0x000000ffff0b7224 */ /* 0x000fe400078e0a0b */
[----:B------:R-:W-:Y:S01]  /*de50*/  @!P5 IMAD.IADD R13, R13, 0x1, -R8 ;  /* 0x000000010d0dd824 */ /* 0x000fe200078e0a08 */
[C---:B------:R-:W-:Y:S01]  /*de60*/  ISETP.GT.U32.AND P5, PT, R8.reuse, R14, PT ;  /* 0x0000000e0800720c */ /* 0x040fe20003fa4070 */
[----:B------:R-:W-:-:S02]  /*de70*/  IMAD R3, R8, R11, R7 ;  /* 0x0000000b08037224 */ /* 0x000fc400078e0207 */
[----:B------:R-:W-:Y:S01]  /*de80*/  @!P2 IMAD.IADD R15, R15, 0x1, -R8 ;  /* 0x000000010f0fa824 */ /* 0x000fe200078e0a08 */
[----:B------:R-:W-:Y:S01]  /*de90*/  ISETP.GT.U32.AND P3, PT, R8, R13, PT ;  /* 0x0000000d0800720c */ /* 0x000fe20003f64070 */
[----:B------:R-:W-:Y:S01]  /*dea0*/  VIADD R11, R0, 0x1ff ;  /* 0x000001ff000b7836 */ /* 0x000fe20000000000 */
[----:B------:R-:W-:Y:S01]  /*deb0*/  ISETP.GT.U32.AND P2, PT, R8, R3, PT ;  /* 0x000000030800720c */ /* 0x000fe20003f44070 */
[----:B0-----:R-:W-:-:S03]  /*dec0*/  IMAD.HI.U32 R18, R9, R4, RZ ;  /* 0x0000000409127227 */ /* 0x001fc600078e00ff */
[----:B------:R-:W-:Y:S01]  /*ded0*/  IABS R7, R11 ;  /* 0x0000000b00077213 */ /* 0x000fe20000000000 */
[----:B------:R-:W-:Y:S02]  /*dee0*/  IMAD.MOV R18, RZ, RZ, -R18 ;  /* 0x000000ffff127224 */ /* 0x000fe400078e0a12 */
[----:B------:R-:W-:Y:S02]  /*def0*/  @!P6 IMAD.IADD R10, R10, 0x1, -R8 ;  /* 0x000000010a0ae824 */ /* 0x000fe400078e0a08 */
[----:B------:R-:W-:Y:S02]  /*df00*/  IMAD R4, R8, R18, R4 ;  /* 0x0000001208047224 */ /* 0x000fe400078e0204 */
[----:B------:R-:W-:Y:S02]  /*df10*/  VIADD R6, R0, 0x106 ;  /* 0x0000010600067836 */ /* 0x000fe40000000000 */
[--C-:B------:R-:W-:Y:S01]  /*df20*/  @!P5 IMAD.IADD R14, R14, 0x1, -R8.reuse ;  /* 0x000000010e0ed824 */ /* 0x100fe200078e0a08 */
[C---:B------:R-:W-:Y:S01]  /*df30*/  ISETP.GT.U32.AND P6, PT, R8.reuse, R4, PT ;  /* 0x000000040800720c */ /* 0x040fe20003fc4070 */
[----:B------:R-:W-:Y:S01]  /*df40*/  @!P2 IMAD.IADD R3, R3, 0x1, -R8 ;  /* 0x000000010303a824 */ /* 0x000fe200078e0a08 */
[----:B------:R-:W-:Y:S01]  /*df50*/  IABS R5, R6 ;  /* 0x0000000600057213 */ /* 0x000fe20000000000 */
[----:B------:R-:W-:Y:S01]  /*df60*/  IMAD.HI.U32 R18, R9, R7, RZ ;  /* 0x0000000709127227 */ /* 0x000fe200078e00ff */
[----:B------:R-:W-:-:S02]  /*df70*/  ISETP.GT.U32.AND P5, PT, R8, R12, PT ;  /* 0x0000000c0800720c */ /* 0x000fc40003fa4070 */
[----:B------:R-:W-:Y:S01]  /*df80*/  ISETP.GE.AND P2, PT, R2, RZ, PT ;  /* 0x000000ff0200720c */ /* 0x000fe20003f46270 */
[----:B------:R-:W-:Y:S01]  /*df90*/  @!P3 IMAD.IADD R13, R13, 0x1, -R8 ;  /* 0x000000010d0db824 */ /* 0x000fe200078e0a08 */
[----:B------:R-:W-:Y:S01]  /*dfa0*/  ISETP.GE.AND P3, PT, R17, RZ, PT ;  /* 0x000000ff1100720c */ /* 0x000fe20003f66270 */
[----:B------:R-:W-:-:S04]  /*dfb0*/  IMAD.HI.U32 R17, R9, R5, RZ ;  /* 0x0000000509117227 */ /* 0x000fc800078e00ff */
[----:B------:R-:W-:Y:S01]  /*dfc0*/  @!P6 IMAD.IADD R4, R4, 0x1, -R8 ;  /* 0x000000010404e824 */ /* 0x000fe200078e0a08 */
[C---:B------:R-:W-:Y:S01]  /*dfd0*/  ISETP.GT.U32.AND P6, PT, R8.reuse, R3, PT ;  /* 0x000000030800720c */ /* 0x040fe20003fc4070 */
[----:B------:R-:W-:Y:S02]  /*dfe0*/  IMAD.MOV R18, RZ, RZ, -R18 ;  /* 0x000000ffff127224 */ /* 0x000fe400078e0a12 */
[----:B------:R-:W-:Y:S02]  /*dff0*/  IMAD.MOV.U32 R19, RZ, RZ, R14 ;  /* 0x000000ffff137224 */ /* 0x000fe400078e000e */
[----:B------:R-:W-:Y:S02]  /*e000*/  IMAD.MOV R17, RZ, RZ, -R17 ;  /* 0x000000ffff117224 */ /* 0x000fe400078e0a11 */
[----:B------:R-:W-:Y:S02]  /*e010*/  IMAD R7, R8, R18, R7 ;  /* 0x0000001208077224 */ /* 0x000fe400078e0207 */
[----:B------:R-:W-:-:S02]  /*e020*/  IMAD.MOV.U32 R14, RZ, RZ, R13 ;  /* 0x000000ffff0e7224 */ /* 0x000fc400078e000d */
[----:B------:R-:W-:Y:S02]  /*e030*/  IMAD.MOV.U32 R21, RZ, RZ, R15 ;  /* 0x000000ffff157224 */ /* 0x000fe400078e000f */
[----:B------:R-:W-:Y:S01]  /*e040*/  @!P5 IMAD.IADD R12, R12, 0x1, -R8 ;  /* 0x000000010c0cd824 */ /* 0x000fe200078e0a08 */
[----:B------:R-:W-:Y:S01]  /*e050*/  ISETP.GE.AND P5, PT, R16, RZ, PT ;  /* 0x000000ff1000720c */ /* 0x000fe20003fa6270 */
[C---:B------:R-:W-:Y:S02]  /*e060*/  IMAD R5, R8.reuse, R17, R5 ;  /* 0x0000001108057224 */ /* 0x040fe400078e0205 */
[----:B------:R-:W-:Y:S01]  /*e070*/  @!P0 IMAD.MOV R14, RZ, RZ, -R14 ;  /* 0x000000ffff0e8224 */ /* 0x000fe200078e0a0e */
[C---:B------:R-:W-:Y:S01]  /*e080*/  ISETP.GT.U32.AND P0, PT, R8.reuse, R7, PT ;  /* 0x000000070800720c */ /* 0x040fe20003f04070 */
[----:B------:R-:W-:Y:S01]  /*e090*/  @!P4 IMAD.MOV R21, RZ, RZ, -R21 ;  /* 0x000000ffff15c224 */ /* 0x000fe200078e0a15 */
[C---:B------:R-:W-:Y:S01]  /*e0a0*/  ISETP.GT.U32.AND P4, PT, R8.reuse, R12, PT ;  /* 0x0000000c0800720c */ /* 0x040fe20003f84070 */
[----:B------:R-:W-:Y:S01]  /*e0b0*/  @!P1 IMAD.MOV R19, RZ, RZ, -R19 ;  /* 0x000000ffff139224 */ /* 0x000fe200078e0a13 */
[C---:B------:R-:W-:Y:S01]  /*e0c0*/  ISETP.GT.U32.AND P1, PT, R8.reuse, R4, PT ;  /* 0x000000040800720c */ /* 0x040fe20003f24070 */
[----:B------:R-:W-:Y:S01]  /*e0d0*/  @!P3 IMAD.MOV R10, RZ, RZ, -R10 ;  /* 0x000000ffff0ab224 */ /* 0x000fe200078e0a0a */
[----:B------:R-:W-:Y:S01]  /*e0e0*/  STL [R1+0x3c4], R21 ;  /* 0x0003c41501007387 */ /* 0x000fe20000100800 */
[----:B------:R-:W-:Y:S01]  /*e0f0*/  @!P6 IMAD.IADD R3, R3, 0x1, -R8 ;  /* 0x000000010303e824 */ /* 0x000fe200078e0a08 */
[----:B------:R-:W-:Y:S01]  /*e100*/  ISETP.GT.U32.AND P6, PT, R8, R5, PT ;  /* 0x000000050800720c */ /* 0x000fe20003fc4070 */
[C---:B------:R-:W-:Y:S01]  /*e110*/  VIADD R2, R0.reuse, 0x107 ;  /* 0x0000010700027836 */ /* 0x040fe20000000000 */
[----:B------:R-:W-:Y:S01]  /*e120*/  STL [R1+0x34], R19 ;  /* 0x0000341301007387 */ /* 0x000fe20000100800 */
[----:B------:R-:W-:Y:S01]  /*e130*/  ISETP.GE.AND P3, PT, R11, RZ, PT ;  /* 0x000000ff0b00720c */ /* 0x000fe20003f66270 */
[----:B------:R-:W-:-:S02]  /*e140*/  VIADD R11, R0, 0x109 ;  /* 0x00000109000b7836 */ /* 0x000fc40000000000 */
[----:B------:R0:W-:Y:S01]  /*e150*/  STL [R1+0x38], R14 ;  /* 0x0000380e01007387 */ /* 0x0001e20000100800 */
[--C-:B------:R-:W-:Y:S01]  /*e160*/  @!P0 IMAD.IADD R7, R7, 0x1, -R8.reuse ;  /* 0x0000000107078824 */ /* 0x100fe200078e0a08 */
[----:B------:R-:W-:Y:S01]  /*e170*/  IABS R16, R2 ;  /* 0x0000000200107213 */ /* 0x000fe20000000000 */
[--C-:B------:R-:W-:Y:S01]  /*e180*/  @!P4 IMAD.IADD R12, R12, 0x1, -R8.reuse ;  /* 0x000000010c0cc824 */ /* 0x100fe200078e0a08 */
[----:B------:R1:W-:Y:S01]  /*e190*/  STL [R1+0x3d4], R10 ;  /* 0x0003d40a01007387 */ /* 0x0003e20000100800 */
[----:B------:R-:W-:Y:S01]  /*e1a0*/  ISETP.GE.AND P4, PT, R6, RZ, PT ;  /* 0x000000ff0600720c */ /* 0x000fe20003f86270 */
[--C-:B------:R-:W-:Y:S01]  /*e1b0*/  @!P1 IMAD.IADD R4, R4, 0x1, -R8.reuse ;  /* 0x0000000104049824 */ /* 0x100fe200078e0a08 */
[----:B------:R-:W-:Y:S01]  /*e1c0*/  ISETP.GE.AND P0, PT, R0, RZ, PT ;  /* 0x000000ff0000720c */ /* 0x000fe20003f06270 */
[----:B------:R-:W-:Y:S01]  /*e1d0*/  @!P6 IMAD.IADD R5, R5, 0x1, -R8 ;  /* 0x000000010505e824 */ /* 0x000fe200078e0a08 */
[----:B------:R-:W-:Y:S01]  /*e1e0*/  ISETP.GT.U32.AND P6, PT, R8, R7, PT ;  /* 0x000000070800720c */ /* 0x000fe20003fc4070 */
[----:B0-----:R-:W-:Y:S01]  /*e1f0*/  IMAD.MOV.U32 R14, RZ, RZ, R3 ;  /* 0x000000ffff0e7224 */ /* 0x001fe200078e0003 */
[----:B------:R-:W-:Y:S01]  /*e200*/  ISETP.GE.AND P1, PT, R2, RZ, PT ;  /* 0x000000ff0200720c */ /* 0x000fe20003f26270 */
[----:B------:R-:W-:-:S04]  /*e210*/  IMAD.HI.U32 R13, R9, R16, RZ ;  /* 0x00000010090d7227 */ /* 0x000fc800078e00ff */
[----:B-1----:R-:W-:Y:S02]  /*e220*/  VIADD R10, R0, 0x108 ;  /* 0x00000108000a7836 */ /* 0x002fe40000000000 */
[----:B------:R-:W-:Y:S01]  /*e230*/  @!P2 IMAD.MOV R14, RZ, RZ, -R14 ;  /* 0x000000ffff0ea224 */ /* 0x000fe200078e0a0e */
[C---:B------:R-:W-:Y:S01]  /*e240*/  ISETP.GT.U32.AND P2, PT, R8.reuse, R5, PT ;  /* 0x000000050800720c */ /* 0x040fe20003f44070 */
[----:B------:R-:W-:Y:S01]  /*e250*/  IMAD.MOV R13, RZ, RZ, -R13 ;  /* 0x000000ffff0d7224 */ /* 0x000fe200078e0a0d */
[----:B------:R-:W-:Y:S01]  /*e260*/  IABS R15, R10 ;  /* 0x0000000a000f7213 */ /* 0x000fe20000000000 */
[----:B------:R-:W-:Y:S01]  /*e270*/  @!P6 IMAD.IADD R7, R7, 0x1, -R8 ;  /* 0x000000010707e824 */ /* 0x000fe200078e0a08 */
[----:B------:R0:W-:Y:S01]  /*e280*/  STL [R1+0x3d0], R14 ;  /* 0x0003d00e01007387 */ /* 0x0001e20000100800 */
[----:B------:R-:W-:Y:S01]  /*e290*/  IMAD R2, R8, R13, R16 ;  /* 0x0000000d08027224 */ /* 0x000fe200078e0210 */
[----:B------:R-:W-:Y:S01]  /*e2a0*/  IABS R13, R11 ;  /* 0x0000000b000d7213 */ /* 0x000fe20000000000 */
[----:B------:R-:W-:-:S04]  /*e2b0*/  IMAD.HI.U32 R6, R9, R15, RZ ;  /* 0x0000000f09067227 */ /* 0x000fc800078e00ff */
[----:B------:R-:W-:Y:S02]  /*e2c0*/  IMAD.MOV R6, RZ, RZ, -R6 ;  /* 0x000000ffff067224 */ /* 0x000fe400078e0a06 */
[----:B------:R-:W-:Y:S02]  /*e2d0*/  VIADD R3, R0, 0x10a ;  /* 0x0000010a00037836 */ /* 0x000fe40000000000 */
[----:B0-----:R-:W-:Y:S02]  /*e2e0*/  IMAD.MOV.U32 R14, RZ, RZ, R4 ;  /* 0x000000ffff0e7224 */ /* 0x001fe400078e0004 */
[C---:B------:R-:W-:Y:S01]  /*e2f0*/  IMAD R15, R8.reuse, R6, R15 ;  /* 0x00000006080f7224 */ /* 0x040fe200078e020f */
[----:B------:R-:W-:Y:S01]  /*e300*/  IABS R6, R3 ;  /* 0x0000000300067213 */ /* 0x000fe20000000000 */
[----:B------:R-:W-:Y:S01]  /*e310*/  @!P0 IMAD.MOV R14, RZ, RZ, -R14 ;  /* 0x000000ffff0e8224 */ /* 0x000fe200078e0a0e */
[----:B------:R-:W-:Y:S01]  /*e320*/  ISETP.GT.U32.AND P0, PT, R8, R2, PT ;  /* 0x000000020800720c */ /* 0x000fe20003f04070 */
[----:B------:R-:W-:Y:S01]  /*e330*/  VIADD R4, R0, 0x10b ;  /* 0x0000010b00047836 */ /* 0x000fe20000000000 */
[----:B------:R-:W-:Y:S01]  /*e340*/  ISETP.GT.U32.AND P6, PT, R8, R15, PT ;  /* 0x0000000f0800720c */ /* 0x000fe20003fc4070 */
[----:B------:R-:W-:Y:S01]  /*e350*/  @!P2 IMAD.IADD R5, R5, 0x1, -R8 ;  /* 0x000000010505a824 */ /* 0x000fe200078e0a08 */
[----:B------:R0:W-:Y:S01]  /*e360*/  STL [R1+0x7c], R14 ;  /* 0x00007c0e01007387 */ /* 0x0001e20000100800 */
[----:B------:R-:W-:Y:S01]  /*e370*/  ISETP.GE.AND P2, PT, R10, RZ, PT ;  /* 0x000000ff0a00720c */ /* 0x000fe20003f46270 */
[----:B------:R-:W-:-:S04]  /*e380*/  IMAD.HI.U32 R16, R9, R6, RZ ;  /* 0x0000000609107227 */ /* 0x000fc800078e00ff */
[----:B------:R-:W-:Y:S02]  /*e390*/  @!P5 IMAD.MOV R12, RZ, RZ, -R12 ;  /* 0x000000ffff0cd224 */ /* 0x000fe400078e0a0c */
[----:B------:R-:W-:Y:S01]  /*e3a0*/  IMAD.MOV R16, RZ, RZ, -R16 ;  /* 0x000000ffff107224 */ /* 0x000fe200078e0a10 */
[----:B0-----:R-:W-:Y:S01]  /*e3b0*/  IABS R14, R4 ;  /* 0x00000004000e7213 */ /* 0x001fe20000000000 */
[--C-:B------:R-:W-:Y:S01]  /*e3c0*/  @!P0 IMAD.IADD R2, R2, 0x1, -R8.reuse ;  /* 0x0000000102028824 */ /* 0x100fe200078e0a08 */
[----:B------:R-:W-:Y:S01]  /*e3d0*/  ISETP.GE.AND P0, PT, R11, RZ, PT ;  /* 0x000000ff0b00720c */ /* 0x000fe20003f06270 */
[----:B------:R-:W-:Y:S01]  /*e3e0*/  @!P6 IMAD.IADD R15, R15, 0x1, -R8 ;  /* 0x000000010f0fe824 */ /* 0x000fe200078e0a08 */
[----:B------:R-:W-:Y:S01]  /*e3f0*/  STL [R1+0x3cc], R12 ;  /* 0x0003cc0c01007387 */ /* 0x000fe20000100800 */
[----:B------:R-:W-:Y:S01]  /*e400*/  IMAD.MOV.U32 R10, RZ, RZ, R14 ;  /* 0x000000ffff0a7224 */ /* 0x000fe200078e000e */
[C---:B------:R-:W-:Y:S01]  /*e410*/  ISETP.GT.U32.AND P5, PT, R8.reuse, R2, PT ;  /* 0x000000020800720c */ /* 0x040fe20003fa4070 */
[----:B------:R-:W-:Y:S01]  /*e420*/  IMAD.HI.U32 R14, R9, R13, RZ ;  /* 0x0000000d090e7227 */ /* 0x000fe200078e00ff */
[----:B------:R-:W-:-:S03]  /*e430*/  ISETP.GT.U32.AND P6, PT, R8, R15, PT ;  /* 0x0000000f0800720c */ /* 0x000fc60003fc4070 */
[----:B------:R-:W-:Y:S02]  /*e440*/  IMAD.MOV R14, RZ, RZ, -R14 ;  /* 0x000000ffff0e7224 */ /* 0x000fe400078e0a0e */
[----:B------:R-:W-:-:S04]  /*e450*/  IMAD.HI.U32 R11, R9, R10, RZ ;  /* 0x0000000a090b7227 */ /* 0x000fc800078e00ff */
[C---:B------:R-:W-:Y:S02]  /*e460*/  IMAD R13, R8.reuse, R14, R13 ;  /* 0x0000000e080d7224 */ /* 0x040fe400078e020d */
[----:B------:R-:W-:Y:S02]  /*e470*/  IMAD.MOV R11, RZ, RZ, -R11 ;  /* 0x000000ffff0b7224 */ /* 0x000fe400078e0a0b */
[C---:B------:R-:W-:Y:S02]  /*e480*/  IMAD R6, R8.reuse, R16, R6 ;  /* 0x0000001008067224 */ /* 0x040fe400078e0206 */
[----:B------:R-:W-:Y:S01]  /*e490*/  @!P3 IMAD.MOV R7, RZ, RZ, -R7 ;  /* 0x000000ffff07b224 */ /* 0x000fe200078e0a07 */
[C---:B------:R-:W-:Y:S01]  /*e4a0*/  ISETP.GT.U32.AND P3, PT, R8.reuse, R13, PT ;  /* 0x0000000d0800720c */ /* 0x040fe20003f64070 */
[C---:B------:R-:W-:Y:S02]  /*e4b0*/  IMAD R10, R8.reuse, R11, R10 ;  /* 0x0000000b080a7224 */ /* 0x040fe400078e020a */
[----:B------:R-:W-:Y:S01]  /*e4c0*/  @!P4 IMAD.MOV R5, RZ, RZ, -R5 ;  /* 0x000000ffff05c224 */ /* 0x000fe200078e0a05 */
[----:B------:R-:W-:Y:S01]  /*e4d0*/  ISETP.GT.U32.AND P4, PT, R8, R6, PT ;  /* 0x000000060800720c */ /* 0x000fe20003f84070 */
[--C-:B------:R-:W-:Y:S01]  /*e4e0*/  @!P5 IMAD.IADD R2, R2, 0x1, -R8.reuse ;  /* 0x000000010202d824 */ /* 0x100fe200078e0a08 */
[----:B------:R-:W-:Y:S01]  /*e4f0*/  ISETP.GE.AND P5, PT, R3, RZ, PT ;  /* 0x000000ff0300720c */ /* 0x000fe20003fa6270 */
[----:B------:R-:W-:Y:S01]  /*e500*/  @!P6 IMAD.IADD R15, R15, 0x1, -R8 ;  /* 0x000000010f0fe824 */ /* 0x000fe200078e0a08 */
[----:B------:R-:W-:Y:S01]  /*e510*/  ISETP.GT.U32.AND P6, PT, R8, R10, PT ;  /* 0x0000000a0800720c */ /* 0x000fe20003fc4070 */
[C---:B------:R-:W-:Y:S01]  /*e520*/  VIADD R14, R0.reuse, 0x10c ;  /* 0x0000010c000e7836 */ /* 0x040fe20000000000 */
[----:B------:R0:W-:Y:S01]  /*e530*/  STL [R1+0x694], R7 ;  /* 0x0006940701007387 */ /* 0x0001e20000100800 */
[----:B------:R-:W-:-:S02]  /*e540*/  VIADD R3, R0, 0x10d ;  /* 0x0000010d00037836 */ /* 0x000fc40000000000 */
[----:B------:R-:W-:Y:S01]  /*e550*/  @!P3 IMAD.IADD R13, R13, 0x1, -R8 ;  /* 0x000000010d0db824 */ /* 0x000fe200078e0a08 */
[----:B------:R1:W-:Y:S01]  /*e560*/  STL [R1+0x3dc], R5 ;  /* 0x0003dc0501007387 */ /* 0x0003e20000100800 */
[----:B------:R-:W-:Y:S01]  /*e570*/  ISETP.GE.AND P3, PT, R4, RZ, PT ;  /* 0x000000ff0400720c */ /* 0x000fe20003f66270 */
[----:B------:R-:W-:Y:S02]  /*e580*/  IMAD.MOV.U32 R16, RZ, RZ, R2 ;  /* 0x000000ffff107224 */ /* 0x000fe400078e0002 */
[----:B------:R-:W-:Y:S01]  /*e590*/  @!P4 IMAD.IADD R6, R6, 0x1, -R8 ;  /* 0x000000010606c824 */ /* 0x000fe200078e0a08 */
[----:B------:R-:W-:Y:S01]  /*e5a0*/  ISETP.GT.U32.AND P4, PT, R8, R13, PT ;  /* 0x0000000d0800720c */ /* 0x000fe20003f84070 */
[----:B------:R-:W-:Y:S01]  /*e5b0*/  @!P1 IMAD.MOV R16, RZ, RZ, -R16 ;  /* 0x000000ffff109224 */ /* 0x000fe200078e0a10 */
[----:B0-----:R-:W-:Y:S01]  /*e5c0*/  IABS R7, R3 ;  /* 0x0000000300077213 */ /* 0x001fe20000000000 */
[----:B------:R-:W-:Y:S01]  /*e5d0*/  @!P6 IMAD.IADD R10, R10, 0x1, -R8 ;  /* 0x000000010a0ae824 */ /* 0x000fe200078e0a08 */
[----:B------:R-:W-:Y:S01]  /*e5e0*/  ISETP.GT.U32.AND P6, PT, R8, R6, PT ;  /* 0x000000060800720c */ /* 0x000fe20003fc4070 */
[----:B------:R-:W-:Y:S01]  /*e5f0*/  VIADD R11, R0, 0x10e ;  /* 0x0000010e000b7836 */ /* 0x000fe20000000000 */
[----:B-1----:R-:W-:Y:S01]  /*e600*/  IABS R5, R14 ;  /* 0x0000000e00057213 */ /* 0x002fe20000000000 */
[----:B------:R-:W-:Y:S01]  /*e610*/  IMAD.MOV.U32 R4, RZ, RZ, R7 ;  /* 0x000000ffff047224 */ /* 0x000fe200078e0007 */
[----:B------:R-:W-:Y:S01]  /*e620*/  ISETP.GT.U32.AND P1, PT, R8, R10, PT ;  /* 0x0000000a0800720c */ /* 0x000fe20003f24070 */
[----:B------:R0:W-:Y:S01]  /*e630*/  STL [R1+0x3d8], R16 ;  /* 0x0003d81001007387 */ /* 0x0001e20000100800 */
[----:B------:R-:W-:-:S02]  /*e640*/  @!P2 IMAD.MOV R15, RZ, RZ, -R15 ;  /* 0x000000ffff0fa224 */ /* 0x000fc400078e0a0f */
[----:B------:R-:W-:-:S03]  /*e650*/  IMAD.HI.U32 R12, R9, R5, RZ ;  /* 0x00000005090c7227 */ /* 0x000fc600078e00ff */
[----:B------:R-:W-:Y:S01]  /*e660*/  STL [R1+0x3c], R15 ;  /* 0x00003c0f01007387 */ /* 0x000fe20000100800 */
[----:B------:R-:W-:Y:S02]  /*e670*/  IMAD.MOV R12, RZ, RZ, -R12 ;  /* 0x000000ffff0c7224 */ /* 0x000fe400078e0a0c */
[----:B------:R-:W-:Y:S01]  /*e680*/  IMAD.HI.U32 R7, R9, R4, RZ ;  /* 0x0000000409077227 */ /* 0x000fe200078e00ff */
[----:B0-----:R-:W-:-:S03]  /*e690*/  IABS R16, R11 ;  /* 0x0000000b00107213 */ /* 0x001fc60000000000 */
[C---:B------:R-:W-:Y:S02]  /*e6a0*/  IMAD R2, R8.reuse, R12, R5 ;  /* 0x0000000c08027224 */ /* 0x040fe400078e0205 */
[----:B------:R-:W-:Y:S02]  /*e6b0*/  IMAD.MOV R7, RZ, RZ, -R7 ;  /* 0x000000ffff077224 */ /* 0x000fe400078e0a07 */
[----:B------:R-:W-:Y:S01]  /*e6c0*/  @!P4 IMAD.IADD R13, R13, 0x1, -R8 ;  /* 0x000000010d0dc824 */ /* 0x000fe200078e0a08 */
[C---:B------:R-:W-:Y:S01]  /*e6d0*/  ISETP.GT.U32.AND P4, PT, R8.reuse, R2, PT ;  /* 0x000000020800720c */ /* 0x040fe20003f84070 */
[----:B------:R-:W-:Y:S02]  /*e6e0*/  IMAD R4, R8, R7, R4 ;  /* 0x0000000708047224 */ /* 0x000fe400078e0204 */
[----:B------:R-:W-:Y:S02]  /*e6f0*/  @!P6 IMAD.IADD R6, R6, 0x1, -R8 ;  /* 0x000000010606e824 */ /* 0x000fe400078e0a08 */
[----:B------:R-:W-:Y:S01]  /*e700*/  VIADD R5, R0, 0x10f ;  /* 0x0000010f00057836 */ /* 0x000fe20000000000 */
[----:B------:R-:W-:Y:S01]  /*e710*/  ISETP.GT.U32.AND P6, PT, R8, R4, PT ;  /* 0x000000040800720c */ /* 0x000fe20003fc4070 */
[----:B------:R-:W-:-:S03]  /*e720*/  IMAD.HI.U32 R17, R9, R16, RZ ;  /* 0x0000001009117227 */ /* 0x000fc600078e00ff */
[----:B------:R-:W-:Y:S01]  /*e730*/  IABS R12, R5 ;  /* 0x00000005000c7213 */ /* 0x000fe20000000000 */
[----:B------:R-:W-:Y:S02]  /*e740*/  IMAD.MOV.U32 R19, RZ, RZ, R13 ;  /* 0x000000ffff137224 */ /* 0x000fe400078e000d */
[--C-:B------:R-:W-:Y:S01]  /*e750*/  @!P4 IMAD.IADD R2, R2, 0x1, -R8.reuse ;  /* 0x000000010202c824 */ /* 0x100fe200078e0a08 */
[----:B------:R-:W-:Y:S01]  /*e760*/  ISETP.GE.AND P4, PT, R3, RZ, PT ;  /* 0x000000ff0300720c */ /* 0x000fe20003f86270 */
[--C-:B------:R-:W-:Y:S01]  /*e770*/  @!P1 IMAD.IADD R10, R10, 0x1, -R8.reuse ;  /* 0x000000010a0a9824 */ /* 0x100fe200078e0a08 */
[----:B------:R-:W-:Y:S01]  /*e780*/  ISETP.GE.AND P1, PT, R14, RZ, PT ;  /* 0x000000ff0e00720c */ /* 0x000fe20003f26270 */
[----:B------:R-:W-:Y:S02]  /*e790*/  IMAD.MOV R17, RZ, RZ, -R17 ;  /* 0x000000ffff117224 */ /* 0x000fe400078e0a11 */
[----:B------:R-:W-:Y:S01]  /*e7a0*/  @!P6 IMAD.IADD R4, R4, 0x1, -R8 ;  /* 0x000000010404e824 */ /* 0x000fe200078e0a08 */
[----:B------:R-:W-:Y:S01]  /*e7b0*/  ISETP.GT.U32.AND P6, PT, R8, R2, PT ;  /* 0x000000020800720c */ /* 0x000fe20003fc4070 */
[----:B------:R-:W-:-:S04]  /*e7c0*/  IMAD.HI.U32 R14, R9, R12, RZ ;  /* 0x0000000c090e7227 */ /* 0x000fc800078e00ff */
[----:B------:R-:W-:Y:S01]  /*e7d0*/  @!P0 IMAD.MOV R19, RZ, RZ, -R19 ;  /* 0x000000ffff138224 */ /* 0x000fe200078e0a13 */
[C---:B------:R-:W-:Y:S01]  /*e7e0*/  ISETP.GT.U32.AND P0, PT, R8.reuse, R4, PT ;  /* 0x000000040800720c */ /* 0x040fe20003f04070 */
[----:B------:R-:W-:Y:S01]  /*e7f0*/  @!P5 IMAD.MOV R6, RZ, RZ, -R6 ;  /* 0x000000ffff06d224 */ /* 0x000fe200078e0a06 */
[----:B------:R-:W-:Y:S01]  /*e800*/  ISETP.GE.AND P5, PT, R11, RZ, PT ;  /* 0x000000ff0b00720c */ /* 0x000fe20003fa6270 */
[----:B------:R-:W-:Y:S01]  /*e810*/  IMAD R3, R8, R17, R16 ;  /* 0x0000001108037224 */ /* 0x000fe200078e0210 */
[----:B------:R-:W-:Y:S01]  /*e820*/  STL [R1+0x40], R19 ;  /* 0x0000401301007387 */ /* 0x000fe20000100800 */
[----:B------:R-:W-:Y:S02]  /*e830*/  IMAD.MOV R14, RZ, RZ, -R14 ;  /* 0x000000ffff0e7224 */ /* 0x000fe400078e0a0e */
[----:B------:R-:W-:Y:S01]  /*e840*/  VIADD R7, R0, 0x110 ;  /* 0x0000011000077836 */ /* 0x000fe20000000000 */
[----:B------:R0:W-:Y:S01]  /*e850*/  STL [R1+0x3e4], R6 ;  /* 0x0003e40601007387 */ /* 0x0001e20000100800 */
[----:B------:R-:W-:Y:S01]  /*e860*/  ISETP.GT.U32.AND P2, PT, R8, R3, PT ;  /* 0x000000030800720c */ /* 0x000fe20003f44070 */
[----:B------:R-:W-:-:S02]  /*e870*/  @!P6 IMAD.IADD R2, R2, 0x1, -R8 ;  /* 0x000000010202e824 */ /* 0x000fc400078e0a08 */
[----:B------:R-:W-:Y:S01]  /*e880*/  IABS R18, R7 ;  /* 0x0000000700127213 */ /* 0x000fe20000000000 */
[----:B------:R-:W-:Y:S02]  /*e890*/  IMAD.MOV.U32 R13, RZ, RZ, R10 ;  /* 0x000000ffff0d7224 */ /* 0x000fe400078e000a */
[----:B------:R-:W-:Y:S01]  /*e8a0*/  @!P0 IMAD.IADD R4, R4, 0x1, -R8 ;  /* 0x0000000104048824 */ /* 0x000fe200078e0a08 */
[----:B------:R-:W-:Y:S01]  /*e8b0*/  ISETP.GE.AND P0, PT, R7, RZ, PT ;  /* 0x000000ff0700720c */ /* 0x000fe20003f06270 */
[----:B------:R-:W-:-:S04]  /*e8c0*/  IMAD.HI.U32 R10, R9, R18, RZ ;  /* 0x00000012090a7227 */ /* 0x000fc800078e00ff */
[C---:B0-----:R-:W-:Y:S02]  /*e8d0*/  IMAD R6, R8.reuse, R14, R12 ;  /* 0x0000000e08067224 */ /* 0x041fe400078e020c */
[----:B------:R-:W-:Y:S02]  /*e8e0*/  IMAD.MOV.U32 R12, RZ, RZ, R2 ;  /* 0x000000ffff0c7224 */ /* 0x000fe400078e0002 */
[----:B------:R-:W-:Y:S01]  /*e8f0*/  @!P3 IMAD.MOV R13, RZ, RZ, -R13 ;  /* 0x000000ffff0db224 */ /* 0x000fe200078e0a0d */
[----:B------:R-:W-:Y:S01]  /*e900*/  ISETP.GT.U32.AND P6, PT, R8, R6, PT ;  /* 0x000000060800720c */ /* 0x000fe20003fc4070 */
[----:B------:R-:W-:Y:S01]  /*e910*/  @!P1 IMAD.MOV R12, RZ, RZ, -R12 ;  /* 0x000000ffff0c9224 */ /* 0x000fe200078e0a0c */
[----:B------:R-:W-:Y:S01]  /*e920*/  ISETP.GE.AND P3, PT, R5, RZ, PT ;  /* 0x000000ff0500720c */ /* 0x000fe20003f66270 */
[----:B------:R-:W-:Y:S01]  /*e930*/  VIADD R5, R0, 0x111 ;  /* 0x0000011100057836 */ /* 0x000fe20000000000 */
[----:B------:R-:W-:Y:S01]  /*e940*/  STL [R1+0x3f0], R13 ;  /* 0x0003f00d01007387 */ /* 0x000fe20000100800 */
[----:B------:R-:W-:-:S02]  /*e950*/  IMAD.MOV R10, RZ, RZ, -R10 ;  /* 0x000000ffff0a7224 */ /* 0x000fc400078e0a0a */
[----:B------:R-:W-:Y:S01]  /*e960*/  @!P2 IMAD.IADD R3, R3, 0x1, -R8 ;  /* 0x000000010303a824 */ /* 0x000fe200078e0a08 */
[----:B------:R0:W-:Y:S01]  /*e970*/  STL [R1+0x3ec], R12 ;  /* 0x0003ec0c01007387 */ /* 0x0001e20000100800 */
[----:B------:R-:W-:Y:S01]  /*e980*/  IMAD R18, R8, R10, R18 ;  /* 0x0000000a08127224 */ /* 0x000fe200078e0212 */
[----:B------:R-:W-:Y:S01]  /*e990*/  IABS R17, R5 ;  /* 0x0000000500117213 */ /* 0x000fe20000000000 */
[----:B------:R-:W-:Y:S01]  /*e9a0*/  VIADD R7, R0, 0x112 ;  /* 0x0000011200077836 */ /* 0x000fe20000000000 */
[----:B------:R-:W-:Y:S01]  /*e9b0*/  ISETP.GE.AND P2, PT, R5, RZ, PT ;  /* 0x000000ff0500720c */ /* 0x000fe20003f46270 */
[----:B------:R-:W-:Y:S01]  /*e9c0*/  @!P6 IMAD.IADD R6, R6, 0x1, -R8 ;  /* 0x000000010606e824 */ /* 0x000fe200078e0a08 */
[C---:B------:R-:W-:Y:S01]  /*e9d0*/  ISETP.GT.U32.AND P6, PT, R8.reuse, R3, PT ;  /* 0x000000030800720c */ /* 0x040fe20003fc4070 */
[----:B------:R-:W-:Y:S01]  /*e9e0*/  IMAD.HI.U32 R11, R9, R17, RZ ;  /* 0x00000011090b7227 */ /* 0x000fe200078e00ff */
[----:B------:R-:W-:Y:S02]  /*e9f0*/  IABS R2, R7 ;  /* 0x0000000700027213 */ /* 0x000fe40000000000 */
[----:B------:R-:W-:Y:S01]  /*ea00*/  ISETP.GT.U32.AND P1, PT, R8, R6, PT ;  /* 0x000000060800720c */ /* 0x000fe20003f24070 */
[----:B0-----:R-:W-:-:S02]  /*ea10*/  IMAD.MOV.U32 R12, RZ, RZ, R4 ;  /* 0x000000ffff0c7224 */ /* 0x001fc400078e0004 */
[----:B------:R-:W-:Y:S02]  /*ea20*/  VIADD R5, R0, 0x113 ;  /* 0x0000011300057836 */ /* 0x000fe40000000000 */
[----:B------:R-:W-:Y:S01]  /*ea30*/  @!P4 IMAD.MOV R12, RZ, RZ, -R12 ;  /* 0x000000ffff0cc224 */ /* 0x000fe200078e0a0c */
[C---:B------:R-:W-:Y:S01]  /*ea40*/  ISETP.GT.U32.AND P4, PT, R8.reuse, R18, PT ;  /* 0x000000120800720c */ /* 0x040fe20003f84070 */
[----:B------:R-:W-:Y:S01]  /*ea50*/  IMAD.MOV R11, RZ, RZ, -R11 ;  /* 0x000000ffff0b7224 */ /* 0x000fe200078e0a0b */
[----:B------:R-:W-:Y:S01]  /*ea60*/  IABS R10, R5 ;  /* 0x00000005000a7213 */ /* 0x000fe20000000000 */
[----:B------:R-:W-:Y:S01]  /*ea70*/  @!P6 IMAD.IADD R3, R3, 0x1, -R8 ;  /* 0x000000010303e824 */ /* 0x000fe200078e0a08 */
[----:B------:R0:W-:Y:S01]  /*ea80*/  STL [R1+0x40c], R12 ;  /* 0x00040c0c01007387 */ /* 0x0001e20000100800 */
[----:B------:R-:W-:Y:S02]  /*ea90*/  IMAD R17, R8, R11, R17 ;  /* 0x0000000b08117224 */ /* 0x000fe400078e0211 */
[----:B------:R-:W-:-:S02]  /*eaa0*/  IMAD.MOV.U32 R14, RZ, RZ, R3 ;  /* 0x000000ffff0e7224 */ /* 0x000fc400078e0003 */
[----:B------:R-:W-:Y:S01]  /*eab0*/  IMAD.HI.U32 R11, R9, R10, RZ ;  /* 0x0000000a090b7227 */ /* 0x000fe200078e00ff */
[----:B------:R-:W-:-:S03]  /*eac0*/  ISETP.GT.U32.AND P6, PT, R8, R17, PT ;  /* 0x000000110800720c */ /* 0x000fc60003fc4070 */
[----:B------:R-:W-:Y:S01]  /*ead0*/  @!P4 IMAD.IADD R18, R18, 0x1, -R8 ;  /* 0x000000011212c824 */ /* 0x000fe200078e0a08 */
[----:B------:R-:W-:Y:S01]  /*eae0*/  ISETP.GE.AND P4, PT, R5, RZ, PT ;  /* 0x000000ff0500720c */ /* 0x000fe20003f86270 */
[----:B0-----:R-:W-:-:S04]  /*eaf0*/  IMAD.HI.U32 R12, R9, R2, RZ ;  /* 0x00000002090c7227 */ /* 0x001fc800078e00ff */
[----:B------:R-:W-:Y:S01]  /*eb00*/  @!P5 IMAD.MOV R14, RZ, RZ, -R14 ;  /* 0x000000ffff0ed224 */ /* 0x000fe200078e0a0e */
[----:B------:R-:W-:Y:S01]  /*eb10*/  ISETP.GT.U32.AND P5, PT, R8, R18, PT ;  /* 0x000000120800720c */ /* 0x000fe20003fa4070 */
[----:B------:R-:W-:Y:S02]  /*eb20*/  IMAD.MOV R11, RZ, RZ, -R11 ;  /* 0x000000ffff0b7224 */ /* 0x000fe400078e0a0b */
[----:B------:R-:W-:Y:S01]  /*eb30*/  @!P1 IMAD.IADD R6, R6, 0x1, -R8 ;  /* 0x0000000106069824 */ /* 0x000fe200078e0a08 */
[----:B------:R-:W-:Y:S01]  /*eb40*/  ISETP.GE.AND P1, PT, R7, RZ, PT ;  /* 0x000000ff0700720c */ /* 0x000fe20003f26270 */
[----:B------:R-:W-:Y:S01]  /*eb50*/  IMAD.MOV R12, RZ, RZ, -R12 ;  /* 0x000000ffff0c7224 */ /* 0x000fe200078e0a0c */
[----:B------:R-:W-:Y:S01]  /*eb60*/  STL [R1+0x3fc], R14 ;  /* 0x0003fc0e01007387 */ /* 0x000fe20000100800 */
[----:B------:R-:W-:Y:S02]  /*eb70*/  IMAD R3, R8, R11, R10 ;  /* 0x0000000b08037224 */ /* 0x000fe400078e020a */
[----:B------:R-:W-:-:S02]  /*eb80*/  VIADD R13, R0, 0x114 ;  /* 0x00000114000d7836 */ /* 0x000fc40000000000 */
[C---:B------:R-:W-:Y:S02]  /*eb90*/  IMAD R2, R8.reuse, R12, R2 ;  /* 0x0000000c08027224 */ /* 0x040fe400078e0202 */
[----:B------:R-:W-:Y:S01]  /*eba0*/  IMAD.MOV.U32 R10, RZ, RZ, R6 ;  /* 0x000000ffff0a7224 */ /* 0x000fe200078e0006 */
[----:B------:R-:W-:Y:S01]  /*ebb0*/  IABS R4, R13 ;  /* 0x0000000d00047213 */ /* 0x000fe20000000000 */
[----:B------:R-:W-:Y:S02]  /*ebc0*/  @!P6 IMAD.IADD R17, R17, 0x1, -R8 ;  /* 0x000000011111e824 */ /* 0x000fe400078e0a08 */
[----:B------:R-:W-:Y:S01]  /*ebd0*/  @!P3 IMAD.MOV R10, RZ, RZ, -R10 ;  /* 0x000000ffff0ab224 */ /* 0x000fe200078e0a0a */
[----:B------:R-:W-:Y:S01]  /*ebe0*/  ISETP.GT.U32.AND P3, PT, R8, R2, PT ;  /* 0x000000020800720c */ /* 0x000fe20003f64070 */
[----:B------:R-:W-:Y:S01]  /*ebf0*/  @!P5 IMAD.IADD R18, R18, 0x1, -R8 ;  /* 0x000000011212d824 */ /* 0x000fe200078e0a08 */
[C---:B------:R-:W-:Y:S01]  /*ec00*/  ISETP.GT.U32.AND P6, PT, R8.reuse, R17, PT ;  /* 0x000000110800720c */ /* 0x040fe20003fc4070 */
[----:B------:R-:W-:Y:S01]  /*ec10*/  IMAD.HI.U32 R7, R9, R4, RZ ;  /* 0x0000000409077227 */ /* 0x000fe200078e00ff */
[----:B------:R-:W-:Y:S01]  /*ec20*/  ISETP.GT.U32.AND P5, PT, R8, R3, PT ;  /* 0x000000030800720c */ /* 0x000fe20003fa4070 */
[----:B------:R0:W-:Y:S02]  /*ec30*/  STL [R1+0x3f8], R10 ;  /* 0x0003f80a01007387 */ /* 0x0001e40000100800 */
[----:B------:R-:W-:-:S02]  /*ec40*/  IMAD.MOV R7, RZ, RZ, -R7 ;  /* 0x000000ffff077224 */ /* 0x000fc400078e0a07 */
[----:B------:R-:W-:Y:S02]  /*ec50*/  VIADD R5, R0, 0x115 ;  /* 0x0000011500057836 */ /* 0x000fe40000000000 */
[----:B------:R-:W-:Y:S02]  /*ec60*/  IMAD R4, R8, R7, R4 ;  /* 0x0000000708047224 */ /* 0x000fe400078e0204 */
[--C-:B------:R-:W-:Y:S01]  /*ec70*/  @!P3 IMAD.IADD R2, R2, 0x1, -R8.reuse ;  /* 0x000000010202b824 */ /* 0x100fe200078e0a08 */
[----:B------:R-:W-:Y:S01]  /*ec80*/  IABS R11, R5 ;  /* 0x00000005000b7213 */ /* 0x000fe20000000000 */
[--C-:B------:R-:W-:Y:S01]  /*ec90*/  @!P6 IMAD.IADD R17, R17, 0x1, -R8.reuse ;  /* 0x000000011111e824 */ /* 0x100fe200078e0a08 */
[C---:B------:R-:W-:Y:S01]  /*eca0*/  ISETP.GT.U32.AND P6, PT, R8.reuse, R4, PT ;  /* 0x000000040800720c */ /* 0x040fe20003fc4070 */
[----:B------:R-:W-:Y:S01]  /*ecb0*/  @!P5 IMAD.IADD R3, R3, 0x1, -R8 ;  /* 0x000000010303d824 */ /* 0x000fe200078e0a08 */
[----:B------:R-:W-:Y:S01]  /*ecc0*/  ISETP.GT.U32.AND P5, PT, R8, R2, PT ;  /* 0x000000020800720c */ /* 0x000fe20003fa4070 */
[----:B------:R-:W-:Y:S01]  /*ecd0*/  IMAD.HI.U32 R15, R9, R11, RZ ;  /* 0x0000000b090f7227 */ /* 0x000fe200078e00ff */
[----:B------:R-:W-:-:S03]  /*ece0*/  ISETP.GE.AND P3, PT, R13, RZ, PT ;  /* 0x000000ff0d00720c */ /* 0x000fc60003f66270 */
[C---:B------:R-:W-:Y:S02]  /*ecf0*/  VIADD R7, R0.reuse, 0x117 ;  /* 0x0000011700077836 */ /* 0x040fe40000000000 */
[C---:B------:R-:W-:Y:S02]  /*ed00*/  VIADD R6, R0.reuse, 0x116 ;  /* 0x0000011600067836 */ /* 0x040fe40000000000 */
[----:B------:R-:W-:Y:S01]  /*ed10*/  IMAD.MOV R15, RZ, RZ, -R15 ;  /* 0x000000ffff0f7224 */ /* 0x000fe200078e0a0f */
[----:B------:R-:W-:Y:S01]  /*ed20*/  IABS R16, R7 ;  /* 0x0000000700107213 */ /* 0x000fe20000000000 */
[----:B0-----:R-:W-:Y:S01]  /*ed30*/  VIADD R10, R0, 0x118 ;  /* 0x00000118000a7836 */ /* 0x001fe20000000000 */
[----:B------:R-:W-:Y:S01]  /*ed40*/  IABS R12, R6 ;  /* 0x00000006000c7213 */ /* 0x000fe20000000000 */
[----:B------:R-:W-:Y:S02]  /*ed50*/  IMAD R11, R8, R15, R11 ;  /* 0x0000000f080b7224 */ /* 0x000fe400078e020b */
[----:B------:R-:W-:Y:S01]  /*ed60*/  IMAD.MOV.U32 R13, RZ, RZ, R16 ;  /* 0x000000ffff0d7224 */ /* 0x000fe200078e0010 */
[----:B------:R-:W-:Y:S01]  /*ed70*/  IABS R14, R10 ;  /* 0x0000000a000e7213 */ /* 0x000fe20000000000 */
[--C-:B------:R-:W-:Y:S01]  /*ed80*/  @!P6 IMAD.IADD R4, R4, 0x1, -R8.reuse ;  /* 0x000000010404e824 */ /* 0x100fe200078e0a08 */
[----:B------:R-:W-:Y:S01]  /*ed90*/  ISETP.GT.U32.AND P6, PT, R8, R3, PT ;  /* 0x000000030800720c */ /* 0x000fe20003fc4070 */
[----:B------:R-:W-:Y:S01]  /*eda0*/  @!P5 IMAD.IADD R2, R2, 0x1, -R8 ;  /* 0x000000010202d824 */ /* 0x000fe200078e0a08 */
[----:B------:R-:W-:Y:S01]  /*edb0*/  ISETP.GT.U32.AND P5, PT, R8, R11, PT ;  /* 0x0000000b0800720c */ /* 0x000fe20003fa4070 */
[----:B------:R-:W-:-:S04]  /*edc0*/  IMAD.HI.U32 R16, R9, R12, RZ ;  /* 0x0000000c09107227 */ /* 0x000fc800078e00ff */
[----:B------:R-:W-:Y:S02]  /*edd0*/  IMAD.MOV R16, RZ, RZ, -R16 ;  /* 0x000000ffff107224 */ /* 0x000fe400078e0a10 */
[----:B------:R-:W-:Y:S02]  /*ede0*/  IMAD.MOV.U32 R21, RZ, RZ, R18 ;  /* 0x000000ffff157224 */ /* 0x000fe400078e0012 */
[----:B------:R-:W-:Y:S02]  /*edf0*/  IMAD R12, R8, R16, R12 ;  /* 0x00000010080c7224 */ /* 0x000fe400078e020c */
[----:B------:R-:W-:-:S04]  /*ee00*/  IMAD.HI.U32 R16, R9, R14, RZ ;  /* 0x0000000e09107227 */ /* 0x000fc800078e00ff */
[----:B------:R-:W-:Y:S01]  /*ee10*/  @!P0 IMAD.MOV R21, RZ, RZ, -R21 ;  /* 0x000000ffff158224 */ /* 0x000fe200078e0a15 */
[C---:B------:R-:W-:Y:S01]  /*ee20*/  ISETP.GT.U32.AND P0, PT, R8.reuse, R4, PT ;  /* 0x000000040800720c */ /* 0x040fe20003f04070 */
[----:B------:R-:W-:Y:S02]  /*ee30*/  IMAD.MOV.U32 R19, RZ, RZ, R17 ;  /* 0x000000ffff137224 */ /* 0x000fe400078e0011 */
[----:B------:R-:W-:Y:S01]  /*ee40*/  IMAD.MOV R16, RZ, RZ, -R16 ;  /* 0x000000ffff107224 */ /* 0x000fe200078e0a10 */
[----:B------:R-:W-:Y:S01]  /*ee50*/  STL [R1+0x44], R21 ;  /* 0x0000441501007387 */ /* 0x000fe20000100800 */
[--C-:B------:R-:W-:Y:S01]  /*ee60*/  @!P6 IMAD.IADD R3, R3, 0x1, -R8.reuse ;  /* 0x000000010303e824 */ /* 0x100fe200078e0a08 */
[----:B------:R-:W-:Y:S01]  /*ee70*/  ISETP.GT.U32.AND P6, PT, R8, R12, PT ;  /* 0x0000000c0800720c */ /* 0x000fe20003fc4070 */
[----:B------:R-:W-:Y:S02]  /*ee80*/  @!P5 IMAD.IADD R11, R11, 0x1, -R8 ;  /* 0x000000010b0bd824 */ /* 0x000fe400078e0a08 */
[----:B------:R-:W-:-:S02]  /*ee90*/  IMAD.MOV.U32 R17, RZ, RZ, R2 ;  /* 0x000000ffff117224 */ /* 0x000fc400078e0002 */
[----:B------:R-:W-:-:S04]  /*eea0*/  IMAD.HI.U32 R15, R9, R13, RZ ;  /* 0x0000000d090f7227 */ /* 0x000fc800078e00ff */
[C---:B------:R-:W-:Y:S02]  /*eeb0*/  IMAD R14, R8.reuse, R16, R14 ;  /* 0x00000010080e7224 */ /* 0x040fe400078e020e */
[----:B------:R-:W-:Y:S01]  /*eec0*/  @!P1 IMAD.MOV R17, RZ, RZ, -R17 ;  /* 0x000000ffff119224 */ /* 0x000fe200078e0a11 */
[C---:B------:R-:W-:Y:S01]  /*eed0*/  ISETP.GT.U32.AND P1, PT, R8.reuse, R11, PT ;  /* 0x0000000b0800720c */ /* 0x040fe20003f24070 */
[----:B------:R-:W-:Y:S02]  /*eee0*/  IMAD.MOV R15, RZ, RZ, -R15 ;  /* 0x000000ffff0f7224 */ /* 0x000fe400078e0a0f */
[----:B------:R-:W-:Y:S01]  /*eef0*/  @!P2 IMAD.MOV R19, RZ, RZ, -R19 ;  /* 0x000000ffff13a224 */ /* 0x000fe200078e0a13 */
[----:B------:R-:W-:Y:S01]  /*ef00*/  ISETP.GE.AND P2, PT, R5, RZ, PT ;  /* 0x000000ff0500720c */ /* 0x000fe20003f46270 */
[----:B------:R-:W-:Y:S01]  /*ef10*/  @!P4 IMAD.MOV R3, RZ, RZ, -R3 ;  /* 0x000000ffff03c224 */ /* 0x000fe200078e0a03 */
[C---:B------:R-:W-:Y:S01]  /*ef20*/  ISETP.GT.U32.AND P4, PT, R8.reuse, R14, PT ;  /* 0x0000000e0800720c */ /* 0x040fe20003f84070 */
[----:B------:R-:W-:Y:S01]  /*ef30*/  IMAD R13, R8, R15, R13 ;  /* 0x0000000f080d7224 */ /* 0x000fe200078e020d */
[----:B------:R-:W-:Y:S01]  /*ef40*/  STL [R1+0x48], R19 ;  /* 0x0000481301007387 */ /* 0x000fe20000100800 */
[----:B------:R-:W-:-:S02]  /*ef50*/  VIADD R5, R0, 0x119 ;  /* 0x0000011900057836 */ /* 0x000fc40000000000 */
[--C-:B------:R-:W-:Y:S01]  /*ef60*/  @!P0 IMAD.IADD R4, R4, 0x1, -R8.reuse ;  /* 0x0000000104048824 */ /* 0x100fe200078e0a08 */
[----:B------:R-:W-:Y:S01]  /*ef70*/  ISETP.GE.AND P0, PT, R6, RZ, PT ;  /* 0x000000ff0600720c */ /* 0x000fe20003f06270 */
[----:B------:R-:W-:Y:S01]  /*ef80*/  @!P6 IMAD.IADD R12, R12, 0x1, -R8 ;  /* 0x000000010c0ce824 */ /* 0x000fe200078e0a08 */
[----:B------:R-:W-:Y:S01]  /*ef90*/  ISETP.GT.U32.AND P5, PT, R8, R13, PT ;  /* 0x0000000d0800720c */ /* 0x000fe20003fa4070 */
[----:B------:R-:W-:Y:S01]  /*efa0*/  @!P3 IMAD.MOV R4, RZ, RZ, -R4 ;  /* 0x000000ffff04b224 */ /* 0x000fe200078e0a04 */
[----:B------:R-:W-:Y:S01]  /*efb0*/  IABS R6, R5 ;  /* 0x0000000500067213 */ /* 0x000fe20000000000 */
[----:B------:R-:W-:Y:S01]  /*efc0*/  VIADD R15, R0, 0x11a ;  /* 0x0000011a000f7836 */ /* 0x000fe20000000000 */
[----:B------:R-:W-:Y:S01]  /*efd0*/  STL [R1+0x404], R17 ;  /* 0x0004041101007387 */ /* 0x000fe20000100800 */
[----:B------:R-:W-:Y:S01]  /*efe0*/  @!P1 IMAD.IADD R11, R11, 0x1, -R8 ;  /* 0x000000010b0b9824 */ /* 0x000fe200078e0a08 */
[----:B------:R-:W-:Y:S01]  /*eff0*/  ISETP.GT.U32.AND P6, PT, R8, R12, PT ;  /* 0x0000000c0800720c */ /* 0x000fe20003fc4070 */
[----:B------:R-:W-:Y:S01]  /*f000*/  IMAD.HI.U32 R16, R9, R6, RZ ;  /* 0x0000000609107227 */ /* 0x000fe200078e00ff */
[----:B------:R0:W-:Y:S01]  /*f010*/  STL [R1+0x414], R3 ;  /* 0x0004140301007387 */ /* 0x0001e20000100800 */
[----:B------:R-:W-:-:S02]  /*f020*/  IABS R2, R15 ;  /* 0x0000000f00027213 */ /* 0x000fc40000000000 */
[----:B------:R-:W-:Y:S01]  /*f030*/  @!P4 IMAD.IADD R14, R14, 0x1, -R8 ;  /* 0x000000010e0ec824 */ /* 0x000fe200078e0a08 */
[----:B------:R1:W-:Y:S01]  /*f040*/  STL [R1+0x41c], R4 ;  /* 0x00041c0401007387 */ /* 0x0003e20000100800 */
[----:B------:R-:W-:Y:S01]  /*f050*/  IMAD.MOV R16, RZ, RZ, -R16 ;  /* 0x000000ffff107224 */ /* 0x000fe200078e0a10 */
[----:B------:R-:W-:Y:S01]  /*f060*/  ISETP.GE.AND P3, PT, R7, RZ, PT ;  /* 0x000000ff0700720c */ /* 0x000fe20003f66270 */
[----:B------:R-:W-:Y:S01]  /*f070*/  @!P5 IMAD.IADD R13, R13, 0x1, -R8 ;  /* 0x000000010d0dd824 */ /* 0x000fe200078e0a08 */
[----:B------:R-:W-:Y:S01]  /*f080*/  ISETP.GE.AND P1, PT, R10, RZ, PT ;  /* 0x000000ff0a00720c */ /* 0x000fe20003f26270 */
[C---:B------:R-:W-:Y:S01]  /*f090*/  IMAD R6, R8.reuse, R16, R6 ;  /* 0x0000001008067224 */ /* 0x040fe200078e0206 */
[----:B------:R-:W-:Y:S01]  /*f0a0*/  ISETP.GE.AND P4, PT, R5, RZ, PT ;  /* 0x000000ff0500720c */ /* 0x000fe20003f86270 */
[----:B0-----:R-:W-:Y:S01]  /*f0b0*/  IMAD.HI.U32 R3, R9, R2, RZ ;  /* 0x0000000209037227 */ /* 0x001fe200078e00ff */
[----:B------:R-:W-:-:S03]  /*f0c0*/  ISETP.GT.U32.AND P5, PT, R8, R13, PT ;  /* 0x0000000d0800720c */ /* 0x000fc60003fa4070 */
[----:B-1----:R-:W-:Y:S02]  /*f0d0*/  IMAD.MOV.U32 R4, RZ, RZ, R11 ;  /* 0x000000ffff047224 */ /* 0x002fe400078e000b */
[----:B------:R-:W-:Y:S01]  /*f0e0*/  @!P6 IMAD.IADD R12, R12, 0x1, -R8 ;  /* 0x000000010c0ce824 */ /* 0x000fe200078e0a08 */
[C---:B------:R-:W-:Y:S01]  /*f0f0*/  ISETP.GT.U32.AND P6, PT, R8.reuse, R6, PT ;  /* 0x000000060800720c */ /* 0x040fe20003fc4070 */
[----:B------:R-:W-:Y:S01]  /*f100*/  @!P2 IMAD.MOV R4, RZ, RZ, -R4 ;  /* 0x000000ffff04a224 */ /* 0x000fe200078e0a04 */
[C---:B------:R-:W-:Y:S01]  /*f110*/  ISETP.GT.U32.AND P2, PT, R8.reuse, R14, PT ;  /* 0x0000000e0800720c */ /* 0x040fe20003f44070 */
[----:B------:R-:W-:Y:S02]  /*f120*/  IMAD.MOV R3, RZ, RZ, -R3 ;  /* 0x000000ffff037224 */ /* 0x000fe400078e0a03 */
[----:B------:R-:W-:Y:S01]  /*f130*/  IMAD.MOV.U32 R7, RZ, RZ, R12 ;  /* 0x000000ffff077224 */ /* 0x000fe200078e000c */
[----:B------:R0:W-:Y:S01]  /*f140*/  STL [R1+0x410], R4 ;  /* 0x0004100401007387 */ /* 0x0001e20000100800 */
[----:B------:R-:W-:-:S02]  /*f150*/  IMAD R2, R8, R3, R2 ;  /* 0x0000000308027224 */ /* 0x000fc400078e0202 */
[----:B------:R-:W-:Y:S02]  /*f160*/  @!P0 IMAD.MOV R7, RZ, RZ, -R7 ;  /* 0x000000ffff078224 */ /* 0x000fe400078e0a07 */
[--C-:B------:R-:W-:Y:S01]  /*f170*/  @!P5 IMAD.IADD R13, R13, 0x1, -R8.reuse ;  /* 0x000000010d0dd824 */ /* 0x100fe200078e0a08 */
[----:B------:R-:W-:Y:S01]  /*f180*/  ISETP.GE.AND P5, PT, R15, RZ, PT ;  /* 0x000000ff0f00720c */ /* 0x000fe20003fa6270 */
[--C-:B------:R-:W-:Y:S01]  /*f190*/  @!P6 IMAD.IADD R6, R6, 0x1, -R8.reuse ;  /* 0x000000010606e824 */ /* 0x100fe200078e0a08 */
[----:B------:R1:W-:Y:S01]  /*f1a0*/  STL [R1+0x418], R7 ;  /* 0x0004180701007387 */ /* 0x0003e20000100800 */
[----:B------:R-:W-:Y:S01]  /*f1b0*/  @!P2 IMAD.IADD R14, R14, 0x1, -R8 ;  /* 0x000000010e0ea824 */ /* 0x000fe200078e0a08 */
[C---:B------:R-:W-:Y:S01]  /*f1c0*/  ISETP.GT.U32.AND P2, PT, R8.reuse, R2, PT ;  /* 0x000000020800720c */ /* 0x040fe20003f44070 */
[----:B------:R-:W-:Y:S01]  /*f1d0*/  IMAD.MOV.U32 R11, RZ, RZ, R13 ;  /* 0x000000ffff0b7224 */ /* 0x000fe200078e000d */
[----:B------:R-:W-:Y:S01]  /*f1e0*/  ISETP.GT.U32.AND P6, PT, R8, R6, PT ;  /* 0x000000060800720c */ /* 0x000fe20003fc4070 */
[----:B0-----:R-:W-:-:S02]  /*f1f0*/  VIADD R4, R0, 0x11b ;  /* 0x0000011b00047836 */ /* 0x001fc40000000000 */
[----:B------:R-:W-:Y:S02]  /*f200*/  @!P3 IMAD.MOV R11, RZ, RZ, -R11 ;  /* 0x000000ffff0bb224 */ /* 0x000fe400078e0a0b */
[C---:B------:R-:W-:Y:S01]  /*f210*/  VIADD R5, R0.reuse, 0x11d ;  /* 0x0000011d00057836 */ /* 0x040fe20000000000 */
[----:B------:R-:W-:Y:S01]  /*f220*/  IABS R16, R4 ;  /* 0x0000000400107213 */ /* 0x000fe20000000000 */
[----:B-1----:R-:W-:Y:S01]  /*f230*/  IMAD.MOV.U32 R7, RZ, RZ, R14 ;  /* 0x000000ffff077224 */ /* 0x002fe200078e000e */
[----:B------:R0:W-:Y:S01]  /*f240*/  STL [R1+0x43c], R11 ;  /* 0x00043c0b01007387 */ /* 0x0001e20000100800 */
[----:B------:R-:W-:Y:S01]  /*f250*/  VIADD R3, R0, 0x11c ;  /* 0x0000011c00037836 */ /* 0x000fe20000000000 */
[----:B------:R-:W-:Y:S01]  /*f260*/  ISETP.GE.AND P0, PT, R4, RZ, PT ;  /* 0x000000ff0400720c */ /* 0x000fe20003f06270 */
[----:B------:R-:W-:Y:S01]  /*f270*/  @!P1 IMAD.MOV R7, RZ, RZ, -R7 ;  /* 0x000000ffff079224 */ /* 0x000fe200078e0a07 */
[----:B------:R-:W-:Y:S01]  /*f280*/  ISETP.GE.AND P1, PT, R5, RZ, PT ;  /* 0x000000ff0500720c */ /* 0x000fe20003f26270 */
[--C-:B------:R-:W-:Y:S01]  /*f290*/  @!P2 IMAD.IADD R2, R2, 0x1, -R8.reuse ;  /* 0x000000010202a824 */ /* 0x100fe200078e0a08 */
[----:B------:R-:W-:Y:S01]  /*f2a0*/  IABS R5, R5 ;  /* 0x0000000500057213 */ /* 0x000fe20000000000 */
[----:B------:R-:W-:Y:S01]  /*f2b0*/  @!P6 IMAD.IADD R6, R6, 0x1, -R8 ;  /* 0x000000010606e824 */ /* 0x000fe200078e0a08 */
[----:B------:R1:W-:Y:S01]  /*f2c0*/  STL [R1+0x4c], R7 ;  /* 0x00004c0701007387 */ /* 0x0003e20000100800 */
[----:B------:R-:W-:Y:S01]  /*f2d0*/  ISETP.GE.AND P3, PT, R3, RZ, PT ;  /* 0x000000ff0300720c */ /* 0x000fe20003f66270 */
[----:B------:R-:W-:Y:S01]  /*f2e0*/  VIADD R10, R0, 0x11e ;  /* 0x0000011e000a7836 */ /* 0x000fe20000000000 */
[----:B------:R-:W-:Y:S01]  /*f2f0*/  ISETP.GT.U32.AND P2, PT, R8, R2, PT ;  /* 0x000000020800720c */ /* 0x000fe20003f44070 */
[----:B------:R-:W-:Y:S01]  /*f300*/  IMAD.HI.U32 R4, R9, R5, RZ ;  /* 0x0000000509047227 */ /* 0x000fe200078e00ff */
[----:B0-----:R-:W-:-:S02]  /*f310*/  IABS R11, R3 ;  /* 0x00000003000b7213 */ /* 0x001fc40000000000 */
[----:B------:R-:W-:Y:S01]  /*f320*/  ISETP.GE.AND P6, PT, R10, RZ, PT ;  /* 0x000000ff0a00720c */ /* 0x000fe20003fc6270 */
[----:B------:R-:W-:Y:S01]  /*f330*/  IMAD.MOV.U32 R12, RZ, RZ, R6 ;  /* 0x000000ffff0c7224 */ /* 0x000fe200078e0006 */
[----:B------:R-:W-:Y:S01]  /*f340*/  IABS R10, R10 ;  /* 0x0000000a000a7213 */ /* 0x000fe20000000000 */
[----:B-1----:R-:W-:-:S04]  /*f350*/  IMAD.HI.U32 R7, R9, R16, RZ ;  /* 0x0000001009077227 */ /* 0x002fc800078e00ff */
[----:B------:R-:W-:Y:S02]  /*f360*/  IMAD.MOV R7, RZ, RZ, -R7 ;  /* 0x000000ffff077224 */ /* 0x000fe400078e0a07 */
[----:B------:R-:W-:Y:S02]  /*f370*/  IMAD.MOV R4, RZ, RZ, -R4 ;  /* 0x000000ffff047224 */ /* 0x000fe400078e0a04 */
[----:B------:R-:W-:Y:S02]  /*f380*/  IMAD R16, R8, R7, R16 ;  /* 0x0000000708107224 */ /* 0x000fe400078e0210 */
[----:B------:R-:W-:Y:S02]  /*f390*/  @!P4 IMAD.MOV R12, RZ, RZ, -R12 ;  /* 0x000000ffff0cc224 */ /* 0x000fe400078e0a0c */
[----:B------:R-:W-:Y:S01]  /*f3a0*/  @!P2 IMAD.IADD R2, R2, 0x1, -R8 ;  /* 0x000000010202a824 */ /* 0x000fe200078e0a08 */
[C---:B------:R-:W-:Y:S01]  /*f3b0*/  ISETP.GT.U32.AND P4, PT, R8.reuse, R16, PT ;  /* 0x000000100800720c */ /* 0x040fe20003f84070 */
[----:B------:R-:W-:Y:S01]  /*f3c0*/  IMAD.HI.U32 R3, R9, R11, RZ ;  /* 0x0000000b09037227 */ /* 0x000fe200078e00ff */
[----:B------:R0:W-:Y:S03]  /*f3d0*/  STL [R1+0x50], R12 ;  /* 0x0000500c01007387 */ /* 0x0001e60000100800 */
[----:B------:R-:W-:-:S02]  /*f3e0*/  IMAD R5, R8, R4, R5 ;  /* 0x0000000408057224 */ /* 0x000fc400078e0205 */
[----:B------:R-:W-:Y:S02]  /*f3f0*/  IMAD.MOV.U32 R7, RZ, RZ, R2 ;  /* 0x000000ffff077224 */ /* 0x000fe400078e0002 */
[----:B------:R-:W-:Y:S02]  /*f400*/  IMAD.MOV R6, RZ, RZ, -R3 ;  /* 0x000000ffff067224 */ /* 0x000fe400078e0a03 */
[----:B------:R-:W-:Y:S01]  /*f410*/  @!P5 IMAD.MOV R7, RZ, RZ, -R7 ;  /* 0x000000ffff07d224 */ /* 0x000fe200078e0a07 */
[C---:B------:R-:W-:Y:S01]  /*f420*/  ISETP.GT.U32.AND P5, PT, R8.reuse, R5, PT ;  /* 0x000000050800720c */ /* 0x040fe20003fa4070 */
[----:B------:R-:W-:Y:S02]  /*f430*/  IMAD R11, R8, R6, R11 ;  /* 0x00000006080b7224 */ /* 0x000fe400078e020b */
[----:B------:R-:W-:Y:S01]  /*f440*/  @!P4 IMAD.IADD R16, R16, 0x1, -R8 ;  /* 0x000000011010c824 */ /* 0x000fe200078e0a08 */
[----:B------:R1:W-:Y:S01]  /*f450*/  STL [R1+0x424], R7 ;  /* 0x0004240701007387 */ /* 0x0003e20000100800 */
[----:B------:R-:W-:Y:S01]  /*f460*/  VIADD R14, R0, 0x120 ;  /* 0x00000120000e7836 */ /* 0x000fe20000000000 */
[C---:B------:R-:W-:Y:S01]  /*f470*/  ISETP.GT.U32.AND P2, PT, R8.reuse, R11, PT ;  /* 0x0000000b0800720c */ /* 0x040fe20003f44070 */
[----:B------:R-:W-:Y:S01]  /*f480*/  IMAD.HI.U32 R3, R9, R10, RZ ;  /* 0x0000000a09037227 */ /* 0x000fe200078e00ff */
[----:B------:R-:W-:-:S02]  /*f490*/  ISETP.GT.U32.AND P4, PT, R8, R16, PT ;  /* 0x000000100800720c */ /* 0x000fc40003f84070 */
[----:B------:R-:W-:Y:S01]  /*f4a0*/  IABS R15, R14 ;  /* 0x0000000e000f7213 */ /* 0x000fe20000000000 */
[----:B------:R-:W-:Y:S02]  /*f4b0*/  IMAD.MOV R3, RZ, RZ, -R3 ;  /* 0x000000ffff037224 */ /* 0x000fe400078e0a03 */
[----:B------:R-:W-:Y:S02]  /*f4c0*/  @!P5 IMAD.IADD R5, R5, 0x1, -R8 ;  /* 0x000000010505d824 */ /* 0x000fe400078e0a08 */
[----:B------:R-:W-:Y:S02]  /*f4d0*/  VIADD R18, R0, 0x11f ;  /* 0x0000011f00127836 */ /* 0x000fe40000000000 */
[C---:B------:R-:W-:Y:S01]  /*f4e0*/  IMAD R10, R8.reuse, R3, R10 ;  /* 0x00000003080a7224 */ /* 0x040fe200078e020a */
[----:B------:R-:W-:Y:S01]  /*f4f0*/  ISETP.GT.U32.AND P5, PT, R8, R5, PT ;  /* 0x000000050800720c */ /* 0x000fe20003fa4070 */
[----:B------:R-:W-:Y:S01]  /*f500*/  @!P2 IMAD.IADD R11, R11, 0x1, -R8 ;  /* 0x000000010b0ba824 */ /* 0x000fe200078e0a08 */
[----:B------:R-:W-:Y:S01]  /*f510*/  IABS R2, R18 ;  /* 0x0000001200027213 */ /* 0x000fe20000000000 */
[----:B------:R-:W-:-:S03]  /*f520*/  IMAD.HI.U32 R3, R9, R15, RZ ;  /* 0x0000000f09037227 */ /* 0x000fc600078e00ff */
[----:B------:R-:W-:Y:S01]  /*f530*/  ISETP.GT.U32.AND P2, PT, R8, R11, PT ;  /* 0x0000000b0800720c */ /* 0x000fe20003f44070 */
[----:B------:R-:W-:Y:S02]  /*f540*/  IMAD.MOV R3, RZ, RZ, -R3 ;  /* 0x000000ffff037224 */ /* 0x000fe400078e0a03 */
[----:B------:R-:W-:Y:S01]  /*f550*/  @!P4 IMAD.IADD R16, R16, 0x1, -R8 ;  /* 0x000000011010c824 */ /* 0x000fe200078e0a08 */
[----:B------:R-:W-:Y:S01]  /*f560*/  ISETP.GT.U32.AND P4, PT, R8, R10, PT ;  /* 0x0000000a0800720c */ /* 0x000fe20003f84070 */
[----:B0-----:R-:W-:-:S04]  /*f570*/  IMAD.HI.U32 R12, R9, R2, RZ ;  /* 0x00000002090c7227 */ /* 0x001fc800078e00ff */
[C---:B------:R-:W-:Y:S02]  /*f580*/  IMAD R15, R8.reuse, R3, R15 ;  /* 0x00000003080f7224 */ /* 0x040fe400078e020f */
[----:B------:R-:W-:Y:S02]  /*f590*/  IMAD.MOV R12, RZ, RZ, -R12 ;  /* 0x000000ffff0c7224 */ /* 0x000fe400078e0a0c */
[----:B------:R-:W-:Y:S01]  /*f5a0*/  @!P5 IMAD.IADD R5, R5, 0x1, -R8 ;  /* 0x000000010505d824 */ /* 0x000fe200078e0a08 */
[C---:B------:R-:W-:Y:S01]  /*f5b0*/  ISETP.GT.U32.AND P5, PT, R8.reuse, R15, PT ;  /* 0x0000000f0800720c */ /* 0x040fe20003fa4070 */
[----:B------:R-:W-:Y:S02]  /*f5c0*/  IMAD R2, R8, R12, R2 ;  /* 0x0000000c08027224 */ /* 0x000fe400078e0202 */
[----:B-1----:R-:W-:Y:S02]  /*f5d0*/  VIADD R7, R0, 0x121 ;  /* 0x0000012100077836 */ /* 0x002fe40000000000 */
[----:B------:R-:W-:Y:S01]  /*f5e0*/  @!P2 IMAD.IADD R11, R11, 0x1, -R8 ;  /* 0x000000010b0ba824 */ /* 0x000fe200078e0a08 */
[----:B------:R-:W-:Y:S01]  /*f5f0*/  ISETP.GT.U32.AND P2, PT, R8, R2, PT ;  /* 0x000000020800720c */ /* 0x000fe20003f44070 */
[----:B------:R-:W-:Y:S01]  /*f600*/  IMAD.MOV.U32 R19, RZ, RZ, R16 ;  /* 0x000000ffff137224 */ /* 0x000fe200078e0010 */
[----:B------:R-:W-:Y:S01]  /*f610*/  IABS R13, R7 ;  /* 0x00000007000d7213 */ /* 0x000fe20000000000 */
[----:B------:R-:W-:Y:S01]  /*f620*/  @!P4 IMAD.IADD R10, R10, 0x1, -R8 ;  /* 0x000000010a0ac824 */ /* 0x000fe200078e0a08 */
[----:B------:R-:W-:Y:S01]  /*f630*/  ISETP.GE.AND P4, PT, R18, RZ, PT ;  /* 0x000000ff1200720c */ /* 0x000fe20003f86270 */
[----:B------:R-:W-:-:S02]  /*f640*/  VIADD R4, R0, 0x122 ;  /* 0x0000012200047836 */ /* 0x000fc40000000000 */
[----:B------:R-:W-:Y:S02]  /*f650*/  VIADD R3, R0, 0x123 ;  /* 0x0000012300037836 */ /* 0x000fe40000000000 */
[----:B------:R-:W-:Y:S01]  /*f660*/  @!P0 IMAD.MOV R19, RZ, RZ, -R19 ;  /* 0x000000ffff138224 */ /* 0x000fe200078e0a13 */
[C---:B------:R-:W-:Y:S01]  /*f670*/  ISETP.GT.U32.AND P0, PT, R8.reuse, R10, PT ;  /* 0x0000000a0800720c */ /* 0x040fe20003f04070 */
[----:B------:R-:W-:Y:S01]  /*f680*/  @!P5 IMAD.IADD R15, R15, 0x1, -R8 ;  /* 0x000000010f0fd824 */ /* 0x000fe200078e0a08 */
[----:B------:R-:W-:Y:S01]  /*f690*/  IABS R6, R4 ;  /* 0x0000000400067213 */ /* 0x000fe20000000000 */
[C---:B------:R-:W-:Y:S01]  /*f6a0*/  IMAD.HI.U32 R17, R9.reuse, R13, RZ ;  /* 0x0000000d09117227 */ /* 0x040fe200078e00ff */
[----:B------:R-:W-:Y:S01]  /*f6b0*/  IABS R16, R3 ;  /* 0x0000000300107213 */ /* 0x000fe20000000000 */
[----:B------:R0:W-:Y:S01]  /*f6c0*/  STL [R1+0x420], R19 ;  /* 0x0004201301007387 */ /* 0x0001e20000100800 */
[----:B------:R-:W-:Y:S01]  /*f6d0*/  ISETP.GT.U32.AND P5, PT, R8, R15, PT ;  /* 0x0000000f0800720c */ /* 0x000fe20003fa4070 */
[----:B------:R-:W-:-:S04]  /*f6e0*/  IMAD.HI.U32 R12, R9, R6, RZ ;  /* 0x00000006090c7227 */ /* 0x000fc800078e00ff */
[----:B------:R-:W-:Y:S02]  /*f6f0*/  IMAD.MOV R17, RZ, RZ, -R17 ;  /* 0x000000ffff117224 */ /* 0x000fe400078e0a11 */
[----:B------:R-:W-:Y:S01]  /*f700*/  @!P2 IMAD.IADD R2, R2, 0x1, -R8 ;  /* 0x000000010202a824 */ /* 0x000fe200078e0a08 */
[----:B------:R-:W-:Y:S01]  /*f710*/  ISETP.GE.AND P2, PT, R14, RZ, PT ;  /* 0x000000ff0e00720c */ /* 0x000fe20003f46270 */
[----:B0-----:R-:W-:Y:S02]  /*f720*/  IMAD.MOV.U32 R19, RZ, RZ, R11 ;  /* 0x000000ffff137224 */ /* 0x001fe400078e000b */
[----:B------:R-:W-:-:S04]  /*f730*/  IMAD.HI.U32 R11, R9, R16, RZ ;  /* 0x00000010090b7227 */ /* 0x000fc800078e00ff */
[----:B------:R-:W-:Y:S02]  /*f740*/  IMAD.MOV R12, RZ, RZ, -R12 ;  /* 0x000000ffff0c7224 */ /* 0x000fe400078e0a0c */
[C---:B------:R-:W-:Y:S02]  /*f750*/  IMAD R13, R8.reuse, R17, R13 ;  /* 0x00000011080d7224 */ /* 0x040fe400078e020d */
[----:B------:R-:W-:Y:S01]  /*f760*/  @!P3 IMAD.MOV R19, RZ, RZ, -R19 ;  /* 0x000000ffff13b224 */ /* 0x000fe200078e0a13 */
[----:B------:R-:W-:Y:S01]  /*f770*/  ISETP.GT.U32.AND P3, PT, R8, R2, PT ;  /* 0x000000020800720c */ /* 0x000fe20003f64070 */
[----:B------:R-:W-:Y:S01]  /*f780*/  @!P0 IMAD.IADD R10, R10, 0x1, -R8 ;  /* 0x000000010a0a8824 */ /* 0x000fe200078e0a08 */
[C---:B------:R-:W-:Y:S01]  /*f790*/  ISETP.GT.U32.AND P0, PT, R8.reuse, R13, PT ;  /* 0x0000000d0800720c */ /* 0x040fe20003f04070 */
[----:B------:R-:W-:Y:S01]  /*f7a0*/  IMAD.MOV R11, RZ, RZ, -R11 ;  /* 0x000000ffff0b7224 */ /* 0x000fe200078e0a0b */
[----:B------:R-:W-:Y:S01]  /*f7b0*/  STL [R1+0x438], R19 ;  /* 0x0004381301007387 */ /* 0x000fe20000100800 */
[----:B------:R-:W-:Y:S01]  /*f7c0*/  @!P1 IMAD.MOV R5, RZ, RZ, -R5 ;  /* 0x000000ffff059224 */ /* 0x000fe200078e0a05 */
[----:B------:R-:W-:Y:S01]  /*f7d0*/  ISETP.GE.AND P1, PT, R7, RZ, PT ;  /* 0x000000ff0700720c */ /* 0x000fe20003f26270 */
[----:B------:R-:W-:-:S02]  /*f7e0*/  IMAD R6, R8, R12, R6 ;  /* 0x0000000c08067224 */ /* 0x000fc400078e0206 */
[----:B------:R-:W-:Y:S01]  /*f7f0*/  IMAD.MOV.U32 R14, RZ, RZ, R10 ;  /* 0x000000ffff0e7224 */ /* 0x000fe200078e000a */
[----:B------:R0:W-:Y:S01]  /*f800*/  STL [R1+0x444], R5 ;  /* 0x0004440501007387 */ /* 0x0001e20000100800 */
[C---:B------:R-:W-:Y:S02]  /*f810*/  IMAD R7, R8.reuse, R11, R16 ;  /* 0x0000000b08077224 */ /* 0x040fe400078e0210 */
        /* <DEDUP_REMOVED lines=8> */
[C---:B0-----:R-:W-:Y:S01]  /*f8a0*/  VIADD R5, R0.reuse, 0x125 ;  /* 0x0000012500057836 */ /* 0x041fe20000000000 */
[----:B------:R-:W-:Y:S01]  /*f8b0*/  IABS R4, R12 ;  /* 0x0000000c00047213 */ /* 0x000fe20000000000 */
[--C-:B------:R-:W-:Y:S01]  /*f8c0*/  @!P0 IMAD.IADD R13, R13, 0x1, -R8.reuse ;  /* 0x000000010d0d8824 */ /* 0x100fe200078e0a08 */
[----:B------:R-:W-:Y:S01]  /*f8d0*/  ISETP.GE.AND P0, PT, R3, RZ, PT ;  /* 0x000000ff0300720c */ /* 0x000fe20003f06270 */
[----:B------:R-:W-:Y:S01]  /*f8e0*/  VIADD R10, R0, 0x126 ;  /* 0x00000126000a7836 */ /* 0x000fe20000000000 */
[----:B------:R-:W-:Y:S01]  /*f8f0*/  IABS R3, R5 ;  /* 0x0000000500037213 */ /* 0x000fe20000000000 */
[----:B------:R-:W-:Y:S01]  /*f900*/  @!P6 IMAD.IADD R6, R6, 0x1, -R8 ;  /* 0x000000010606e824 */ /* 0x000fe200078e0a08 */
[----:B------:R-:W-:Y:S01]  /*f910*/  ISETP.GT.U32.AND P6, PT, R8, R13, PT ;  /* 0x0000000d0800720c */ /* 0x000fe20003fc4070 */
[----:B-1----:R-:W-:-:S02]  /*f920*/  IMAD.MOV.U32 R14, RZ, RZ, R2 ;  /* 0x000000ffff0e7224 */ /* 0x002fc400078e0002 */
[----:B------:R-:W-:Y:S01]  /*f930*/  @!P5 IMAD.IADD R7, R7, 0x1, -R8 ;  /* 0x000000010707d824 */ /* 0x000fe200078e0a08 */
[C---:B------:R-:W-:Y:S01]  /*f940*/  ISETP.GT.U32.AND P5, PT, R8.reuse, R6, PT ;  /* 0x000000060800720c */ /* 0x040fe20003fa4070 */
[----:B------:R-:W-:Y:S02]  /*f950*/  @!P4 IMAD.MOV R14, RZ, RZ, -R14 ;  /* 0x000000ffff0ec224 */ /* 0x000fe400078e0a0e */
[----:B------:R-:W-:Y:S01]  /*f960*/  IMAD.HI.U32 R11, R9, R4, RZ ;  /* 0x00000004090b7227 */ /* 0x000fe200078e00ff */
[----:B------:R-:W-:Y:S02]  /*f970*/  ISETP.GT.U32.AND P4, PT, R8, R7, PT ;  /* 0x000000070800720c */ /* 0x000fe40003f84070 */
[----:B------:R0:W-:Y:S01]  /*f980*/  STL [R1+0x440], R14 ;  /* 0x0004400e01007387 */ /* 0x0001e20000100800 */
[----:B------:R-:W-:Y:S02]  /*f990*/  IMAD.MOV R2, RZ, RZ, -R11 ;  /* 0x000000ffff027224 */ /* 0x000fe400078e0a0b */
[----:B------:R-:W-:-:S02]  /*f9a0*/  @!P6 IMAD.IADD R13, R13, 0x1, -R8 ;  /* 0x000000010d0de824 */ /* 0x000fc400078e0a08 */
[----:B------:R-:W-:Y:S01]  /*f9b0*/  IMAD R4, R8, R2, R4 ;  /* 0x0000000208047224 */ /* 0x000fe200078e0204 */
[----:B------:R-:W-:Y:S01]  /*f9c0*/  IABS R2, R10 ;  /* 0x0000000a00027213 */ /* 0x000fe20000000000 */
[----:B------:R-:W-:Y:S02]  /*f9d0*/  VIADD R11, R0, 0x127 ;  /* 0x00000127000b7836 */ /* 0x000fe40000000000 */
[----:B------:R-:W-:Y:S01]  /*f9e0*/  @!P5 IMAD.IADD R6, R6, 0x1, -R8 ;  /* 0x000000010606d824 */ /* 0x000fe200078e0a08 */
[----:B------:R-:W-:Y:S01]  /*f9f0*/  ISETP.GT.U32.AND P6, PT, R8, R4, PT ;  /* 0x000000040800720c */ /* 0x000fe20003fc4070 */
[----:B0-----:R-:W-:Y:S01]  /*fa00*/  IMAD.HI.U32 R14, R9, R3, RZ ;  /* 0x00000003090e7227 */ /* 0x001fe200078e00ff */
[----:B------:R-:W-:Y:S02]  /*fa10*/  IABS R18, R11 ;  /* 0x0000000b00127213 */ /* 0x000fe40000000000 */
[----:B------:R-:W-:Y:S01]  /*fa20*/  ISETP.GE.AND P5, PT, R12, RZ, PT ;  /* 0x000000ff0c00720c */ /* 0x000fe20003fa6270 */
[----:B------:R-:W-:-:S02]  /*fa30*/  IMAD.MOV R14, RZ, RZ, -R14 ;  /* 0x000000ffff0e7224 */ /* 0x000fc400078e0a0e */
[----:B------:R-:W-:Y:S02]  /*fa40*/  @!P4 IMAD.IADD R7, R7, 0x1, -R8 ;  /* 0x000000010707c824 */ /* 0x000fe400078e0a08 */
[----:B------:R-:W-:Y:S02]  /*fa50*/  IMAD R3, R8, R14, R3 ;  /* 0x0000000e08037224 */ /* 0x000fe400078e0203 */
[----:B------:R-:W-:-:S03]  /*fa60*/  IMAD.HI.U32 R16, R9, R2, RZ ;  /* 0x0000000209107227 */ /* 0x000fc600078e00ff */
[----:B------:R-:W-:Y:S01]  /*fa70*/  ISETP.GT.U32.AND P4, PT, R8, R3, PT ;  /* 0x000000030800720c */ /* 0x000fe20003f84070 */
[----:B------:R-:W-:Y:S01]  /*fa80*/  @!P6 IMAD.IADD R4, R4, 0x1, -R8 ;  /* 0x000000010404e824 */ /* 0x000fe200078e0a08 */
[----:B------:R-:W-:Y:S01]  /*fa90*/  ISETP.GE.AND P6, PT, R5, RZ, PT ;  /* 0x000000ff0500720c */ /* 0x000fe20003fc6270 */
[----:B------:R-:W-:-:S04]  /*faa0*/  IMAD.HI.U32 R14, R9, R18, RZ ;  /* 0x00000012090e7227 */ /* 0x000fc800078e00ff */
[----:B------:R-:W-:Y:S02]  /*fab0*/  VIADD R12, R0, 0x128 ;  /* 0x00000128000c7836 */ /* 0x000fe40000000000 */
[----:B------:R-:W-:Y:S02]  /*fac0*/  IMAD.MOV R16, RZ, RZ, -R16 ;  /* 0x000000ffff107224 */ /* 0x000fe400078e0a10 */
[----:B------:R-:W-:Y:S02]  /*fad0*/  IMAD.MOV R14, RZ, RZ, -R14 ;  /* 0x000000ffff0e7224 */ /* 0x000fe400078e0a0e */
[----:B------:R-:W-:Y:S01]  /*fae0*/  @!P4 IMAD.IADD R3, R3, 0x1, -R8 ;  /* 0x000000010303c824 */ /* 0x000fe200078e0a08 */
[----:B------:R-:W-:Y:S01]  /*faf0*/  ISETP.GT.U32.AND P4, PT, R8, R4, PT ;  /* 0x000000040800720c */ /* 0x000fe20003f84070 */
[----:B------:R-:W-:Y:S02]  /*fb00*/  VIADD R5, R0, 0x129 ;  /* 0x0000012900057836 */ /* 0x000fe40000000000 */
[C---:B------:R-:W-:Y:S01]  /*fb10*/  IMAD R2, R8.reuse, R16, R2 ;  /* 0x0000001008027224 */ /* 0x040fe200078e0202 */
[----:B------:R-:W-:Y:S01]  /*fb20*/  IABS R16, R12 ;  /* 0x0000000c00107213 */ /* 0x000fe20000000000 */
[----:B------:R-:W-:Y:S01]  /*fb30*/  @!P2 IMAD.MOV R15, RZ, RZ, -R15 ;  /* 0x000000ffff0fa224 */ /* 0x000fe200078e0a0f */
[C---:B------:R-:W-:Y:S01]  /*fb40*/  ISETP.GT.U32.AND P2, PT, R8.reuse, R3, PT ;  /* 0x000000030800720c */ /* 0x040fe20003f44070 */
[----:B------:R-:W-:Y:S01]  /*fb50*/  IMAD R18, R8, R14, R18 ;  /* 0x0000000e08127224 */ /* 0x000fe200078e0212 */
[----:B------:R-:W-:Y:S01]  /*fb60*/  IABS R14, R5 ;  /* 0x00000005000e7213 */ /* 0x000fe20000000000 */
[----:B------:R-:W-:Y:S01]  /*fb70*/  IMAD.MOV.U32 R17, RZ, RZ, R13 ;  /* 0x000000ffff117224 */ /* 0x000fe200078e000d */
[----:B------:R0:W-:Y:S01]  /*fb80*/  STL [R1+0x54], R15 ;  /* 0x0000540f01007387 */ /* 0x0001e20000100800 */
[----:B------:R-:W-:-:S04]  /*fb90*/  IMAD.HI.U32 R13, R9, R16, RZ ;  /* 0x00000010090d7227 */ /* 0x000fc800078e00ff */
[----:B------:R-:W-:Y:S01]  /*fba0*/  @!P1 IMAD.MOV R17, RZ, RZ, -R17 ;  /* 0x000000ffff119224 */ /* 0x000fe200078e0a11 */
[----:B------:R-:W-:Y:S01]  /*fbb0*/  ISETP.GT.U32.AND P1, PT, R8, R2, PT ;  /* 0x000000020800720c */ /* 0x000fe20003f24070 */
[----:B------:R-:W-:Y:S01]  /*fbc0*/  @!P4 IMAD.IADD R4, R4, 0x1, -R8 ;  /* 0x000000010404c824 */ /* 0x000fe200078e0a08 */
[----:B------:R-:W-:Y:S01]  /*fbd0*/  ISETP.GE.AND P4, PT, R11, RZ, PT ;  /* 0x000000ff0b00720c */ /* 0x000fe20003f86270 */
[----:B------:R-:W-:Y:S01]  /*fbe0*/  IMAD.MOV R13, RZ, RZ, -R13 ;  /* 0x000000ffff0d7224 */ /* 0x000fe200078e0a0d */
[----:B------:R1:W-:Y:S01]  /*fbf0*/  STL [R1+0x58], R17 ;  /* 0x0000581101007387 */ /* 0x0003e20000100800 */
[----:B0-----:R-:W-:Y:S02]  /*fc00*/  IMAD.MOV.U32 R15, RZ, RZ, R6 ;  /* 0x000000ffff0f7224 */ /* 0x001fe400078e0006 */
[----:B------:R-:W-:-:S04]  /*fc10*/  IMAD.HI.U32 R6, R9, R14, RZ ;  /* 0x0000000e09067227 */ /* 0x000fc800078e00ff */
[----:B------:R-:W-:Y:S01]  /*fc20*/  @!P3 IMAD.MOV R15, RZ, RZ, -R15 ;  /* 0x000000ffff0fb224 */ /* 0x000fe200078e0a0f */
[C---:B------:R-:W-:Y:S01]  /*fc30*/  ISETP.GT.U32.AND P3, PT, R8.reuse, R18, PT ;  /* 0x000000120800720c */ /* 0x040fe20003f64070 */
[----:B------:R-:W-:Y:S02]  /*fc40*/  IMAD.MOV R6, RZ, RZ, -R6 ;  /* 0x000000ffff067224 */ /* 0x000fe400078e0a06 */
[----:B------:R-:W-:Y:S01]  /*fc50*/  @!P2 IMAD.IADD R3, R3, 0x1, -R8 ;  /* 0x000000010303a824 */ /* 0x000fe200078e0a08 */
[----:B------:R0:W-:Y:S01]  /*fc60*/  STL [R1+0x448], R15 ;  /* 0x0004480f01007387 */ /* 0x0001e20000100800 */
[----:B------:R-:W-:Y:S01]  /*fc70*/  IMAD R16, R8, R13, R16 ;  /* 0x0000000d08107224 */ /* 0x000fe200078e0210 */
[----:B------:R-:W-:Y:S01]  /*fc80*/  ISETP.GE.AND P2, PT, R12, RZ, PT ;  /* 0x000000ff0c00720c */ /* 0x000fe20003f46270 */
[----:B-1----:R-:W-:Y:S02]  /*fc90*/  IMAD.MOV.U32 R17, RZ, RZ, R4 ;  /* 0x000000ffff117224 */ /* 0x002fe400078e0004 */
[----:B------:R-:W-:-:S02]  /*fca0*/  IMAD R14, R8, R6, R14 ;  /* 0x00000006080e7224 */ /* 0x000fc400078e020e */
[----:B------:R-:W-:Y:S01]  /*fcb0*/  @!P5 IMAD.MOV R17, RZ, RZ, -R17 ;  /* 0x000000ffff11d224 */ /* 0x000fe200078e0a11 */
[----:B------:R-:W-:Y:S01]  /*fcc0*/  ISETP.GT.U32.AND P5, PT, R8, R16, PT ;  /* 0x000000100800720c */ /* 0x000fe20003fa4070 */
[--C-:B------:R-:W-:Y:S02]  /*fcd0*/  @!P1 IMAD.IADD R2, R2, 0x1, -R8.reuse ;  /* 0x0000000102029824 */ /* 0x100fe400078e0a08 */
[----:B0-----:R-:W-:Y:S02]  /*fce0*/  IMAD.MOV.U32 R15, RZ, RZ, R3 ;  /* 0x000000ffff0f7224 */ /* 0x001fe400078e0003 */
[----:B------:R-:W-:Y:S01]  /*fcf0*/  @!P0 IMAD.MOV R7, RZ, RZ, -R7 ;  /* 0x000000ffff078224 */ /* 0x000fe200078e0a07 */
[----:B------:R-:W-:Y:S01]  /*fd00*/  ISETP.GE.AND P0, PT, R10, RZ, PT ;  /* 0x000000ff0a00720c */ /* 0x000fe20003f06270 */
[----:B------:R-:W-:Y:S01]  /*fd10*/  @!P6 IMAD.MOV R15, RZ, RZ, -R15 ;  /* 0x000000ffff0fe224 */ /* 0x000fe200078e0a0f */
[----:B------:R-:W-:Y:S01]  /*fd20*/  ISETP.GT.U32.AND P6, PT, R8, R14, PT ;  /* 0x0000000e0800720c */ /* 0x000fe20003fc4070 */
[----:B------:R-:W-:Y:S01]  /*fd30*/  VIADD R10, R0, 0x12a ;  /* 0x0000012a000a7836 */ /* 0x000fe20000000000 */
[----:B------:R-:W-:Y:S01]  /*fd40*/  ISETP.GT.U32.AND P1, PT, R8, R2, PT ;  /* 0x000000020800720c */ /* 0x000fe20003f24070 */
[----:B------:R0:W-:Y:S01]  /*fd50*/  STL [R1+0x454], R7 ;  /* 0x0004540701007387 */ /* 0x0001e20000100800 */
[----:B------:R-:W-:-:S02]  /*fd60*/  @!P3 IMAD.IADD R18, R18, 0x1, -R8 ;  /* 0x000000011212b824 */ /* 0x000fc400078e0a08 */
[----:B------:R-:W-:Y:S01]  /*fd70*/  @!P5 IMAD.IADD R16, R16, 0x1, -R8 ;  /* 0x000000011010d824 */ /* 0x000fe200078e0a08 */
[----:B------:R-:W-:Y:S01]  /*fd80*/  IABS R12, R10 ;  /* 0x0000000a000c7213 */ /* 0x000fe20000000000 */
[----:B------:R-:W-:Y:S01]  /*fd90*/  STL [R1+0x450], R17 ;  /* 0x0004501101007387 */ /* 0x000fe20000100800 */
[----:B------:R-:W-:Y:S01]  /*fda0*/  ISETP.GT.U32.AND P3, PT, R8, R18, PT ;  /* 0x000000120800720c */ /* 0x000fe20003f64070 */
[----:B------:R-:W-:Y:S01]  /*fdb0*/  VIADD R6, R0, 0x12c ;  /* 0x0000012c00067836 */ /* 0x000fe20000000000 */
[----:B------:R-:W-:Y:S01]  /*fdc0*/  ISETP.GT.U32.AND P5, PT, R8, R16, PT ;  /* 0x000000100800720c */ /* 0x000fe20003fa4070 */
[----:B------:R-:W-:Y:S01]  /*fdd0*/  IMAD.HI.U32 R3, R9, R12, RZ ;  /* 0x0000000c09037227 */ /* 0x000fe200078e00ff */
[----:B------:R1:W-:Y:S02]  /*fde0*/  STL [R1+0x634], R15 ;  /* 0x0006340f01007387 */ /* 0x0003e40000100800 */
[----:B------:R-:W-:Y:S01]  /*fdf0*/  IABS R11, R6 ;  /* 0x00000006000b7213 */ /* 0x000fe20000000000 */
[----:B0-----:R-:W-:-:S02]  /*fe00*/  VIADD R7, R0, 0x12b ;  /* 0x0000012b00077836 */ /* 0x001fc40000000000 */
[--C-:B------:R-:W-:Y:S02]  /*fe10*/  @!P6 IMAD.IADD R14, R14, 0x1, -R8.reuse ;  /* 0x000000010e0ee824 */ /* 0x100fe400078e0a08 */
[--C-:B------:R-:W-:Y:S01]  /*fe20*/  @!P1 IMAD.IADD R2, R2, 0x1, -R8.reuse ;  /* 0x0000000102029824 */ /* 0x100fe200078e0a08 */
[----:B------:R-:W-:Y:S01]  /*fe30*/  IABS R4, R7 ;  /* 0x0000000700047213 */ /* 0x000fe20000000000 */
[----:B------:R-:W-:Y:S01]  /*fe40*/  IMAD.MOV R3, RZ, RZ, -R3 ;  /* 0x000000ffff037224 */ /* 0x000fe200078e0a03 */
[----:B------:R-:W-:Y:S01]  /*fe50*/  ISETP.GE.AND P1, PT, R5, RZ, PT ;  /* 0x000000ff0500720c */ /* 0x000fe20003f26270 */
[----:B------:R-:W-:Y:S01]  /*fe60*/  @!P5 IMAD.IADD R16, R16, 0x1, -R8 ;  /* 0x000000011010d824 */ /* 0x000fe200078e0a08 */
[----:B------:R-:W-:Y:S01]  /*fe70*/  ISETP.GT.U32.AND P6, PT, R8, R14, PT ;  /* 0x0000000e0800720c */ /* 0x000fe20003fc4070 */
[----:B------:R-:W-:-:S04]  /*fe80*/  IMAD.HI.U32 R5, R9, R4, RZ ;  /* 0x0000000409057227 */ /* 0x000fc800078e00ff */
[----:B------:R-:W-:Y:S02]  /*fe90*/  IMAD.MOV R5, RZ, RZ, -R5 ;  /* 0x000000ffff057224 */ /* 0x000fe400078e0a05 */
[C---:B------:R-:W-:Y:S02]  /*fea0*/  IMAD R12, R8.reuse, R3, R12 ;  /* 0x00000003080c7224 */ /* 0x040fe400078e020c */
[----:B------:R-:W-:Y:S02]  /*feb0*/  IMAD R4, R8, R5, R4 ;  /* 0x0000000508047224 */ /* 0x000fe400078e0204 */
[----:B------:R-:W-:Y:S01]  /*fec0*/  VIADD R3, R0, 0x12d ;  /* 0x0000012d00037836 */ /* 0x000fe20000000000 */
[----:B------:R-:W-:Y:S01]  /*fed0*/  ISETP.GT.U32.AND P5, PT, R8, R12, PT ;  /* 0x0000000c0800720c */ /* 0x000fe20003fa4070 */
[--C-:B------:R-:W-:Y:S01]  /*fee0*/  @!P6 IMAD.IADD R14, R14, 0x1, -R8.reuse ;  /* 0x000000010e0ee824 */ /* 0x100fe200078e0a08 */
[----:B------:R-:W-:Y:S01]  /*fef0*/  ISETP.GT.U32.AND P6, PT, R8, R4, PT ;  /* 0x000000040800720c */ /* 0x000fe20003fc4070 */
[----:B------:R-:W-:Y:S01]  /*ff00*/  @!P3 IMAD.IADD R18, R18, 0x1, -R8 ;  /* 0x000000011212b824 */ /* 0x000fe200078e0a08 */
[----:B-1----:R-:W-:Y:S01]  /*ff10*/  IABS R15, R3 ;  /* 0x00000003000f7213 */ /* 0x002fe20000000000 */
[----:B------:R-:W-:Y:S01]  /*ff20*/  IMAD.MOV.U32 R13, RZ, RZ, R2 ;  /* 0x000000ffff0d7224 */ /* 0x000fe200078e0002 */
[----:B------:R-:W-:Y:S01]  /*ff30*/  ISETP.GE.AND P3, PT, R10, RZ, PT ;  /* 0x000000ff0a00720c */ /* 0x000fe20003f66270 */
[----:B------:R-:W-:-:S02]  /*ff40*/  VIADD R10, R0, 0x12e ;  /* 0x0000012e000a7836 */ /* 0x000fc40000000000 */
[----:B------:R-:W-:Y:S01]  /*ff50*/  @!P0 IMAD.MOV R13, RZ, RZ, -R13 ;  /* 0x000000ffff0d8224 */ /* 0x000fe200078e0a0d */
[----:B------:R-:W-:Y:S01]  /*ff60*/  ISETP.GE.AND P0, PT, R7, RZ, PT ;  /* 0x000000ff0700720c */ /* 0x000fe20003f06270 */
[C---:B------:R-:W-:Y:S01]  /*ff70*/  IMAD.HI.U32 R19, R9.reuse, R15, RZ ;  /* 0x0000000f09137227 */ /* 0x040fe200078e00ff */
[----:B------:R-:W-:Y:S02]  /*ff80*/  IABS R7, R10 ;  /* 0x0000000a00077213 */ /* 0x000fe40000000000 */
[----:B------:R0:W-:Y:S01]  /*ff90*/  STL [R1+0x45c], R13 ;  /* 0x00045c0d01007387 */ /* 0x0001e20000100800 */
[--C-:B------:R-:W-:Y:S02]  /*ffa0*/  @!P5 IMAD.IADD R12, R12, 0x1, -R8.reuse ;  /* 0x000000010c0cd824 */ /* 0x100fe400078e0a08 */
[----:B------:R-:W-:Y:S02]  /*ffb0*/  @!P6 IMAD.IADD R4, R4, 0x1, -R8 ;  /* 0x000000010404e824 */ /* 0x000fe400078e0a08 */
[----:B------:R-:W-:Y:S01]  /*ffc0*/  @!P4 IMAD.MOV R18, RZ, RZ, -R18 ;  /* 0x000000ffff12c224 */ /* 0x000fe200078e0a12 */
[----:B------:R-:W-:Y:S01]  /*ffd0*/  ISETP.GT.U32.AND P6, PT, R8, R12, PT ;  /* 0x0000000c0800720c */ /* 0x000fe20003fc4070 */
[----:B------:R-:W-:Y:S01]  /*ffe0*/  VIADD R5, R0, 0x12f ;  /* 0x0000012f00057836 */ /* 0x000fe20000000000 */
[----:B------:R-:W-:Y:S01]  /*fff0*/  ISETP.GE.AND P4, PT, R6, RZ, PT ;  /* 0x000000ff0600720c */ /* 0x000fe20003f86270 */
[----:B------:R-:W-:Y:S01]  /*10000*/  IMAD.MOV R19, RZ, RZ, -R19 ;  /* 0x000000ffff137224 */ /* 0x000fe200078e0a13 */
[----:B------:R1:W-:Y:S01]  /*10010*/  STL [R1+0x458], R18 ;  /* 0x0004581201007387 */ /* 0x0003e20000100800 */
[----:B------:R-:W-:Y:S01]  /*10020*/  IMAD.HI.U32 R17, R9, R7, RZ ;  /* 0x0000000709117227 */ /* 0x000fe200078e00ff */
[----:B0-----:R-:W-:-:S03]  /*10030*/  IABS R13, R5 ;  /* 0x00000005000d7213 */ /* 0x001fc60000000000 */
[----:B------:R-:W-:-:S04]  /*10040*/  IMAD.HI.U32 R2, R9, R11, RZ ;  /* 0x0000000b09027227 */ /* 0x000fc800078e00ff */
[C---:B------:R-:W-:Y:S02]  /*10050*/  IMAD R6, R8.reuse, R19, R15 ;  /* 0x0000001308067224 */ /* 0x040fe400078e020f */
[----:B-1----:R-:W-:Y:S02]  /*10060*/  IMAD.MOV.U32 R18, RZ, RZ, R16 ;  /* 0x000000ffff127224 */ /* 0x002fe400078e0010 */
[----:B------:R-:W-:Y:S02]  /*10070*/  IMAD.MOV R17, RZ, RZ, -R17 ;  /* 0x000000ffff117224 */ /* 0x000fe400078e0a11 */
[----:B------:R-:W-:Y:S01]  /*10080*/  @!P2 IMAD.MOV R18, RZ, RZ, -R18 ;  /* 0x000000ffff12a224 */ /* 0x000fe200078e0a12 */
[----:B------:R-:W-:Y:S01]  /*10090*/  ISETP.GT.U32.AND P2, PT, R8, R4, PT ;  /* 0x000000040800720c */ /* 0x000fe20003f44070 */
[----:B------:R-:W-:Y:S02]  /*100a0*/  IMAD.MOV R2, RZ, RZ, -R2 ;  /* 0x000000ffff027224 */ /* 0x000fe400078e0a02 */
[----:B------:R-:W-:Y:S01]  /*100b0*/  @!P6 IMAD.IADD R12, R12, 0x1, -R8 ;  /* 0x000000010c0ce824 */ /* 0x000fe200078e0a08 */
[C---:B------:R-:W-:Y:S01]  /*100c0*/  ISETP.GT.U32.AND P6, PT, R8.reuse, R6, PT ;  /* 0x000000060800720c */ /* 0x040fe20003fc4070 */
[----:B------:R-:W-:Y:S01]  /*100d0*/  IMAD.HI.U32 R16, R9, R13, RZ ;  /* 0x0000000d09107227 */ /* 0x000fe200078e00ff */
[----:B------:R0:W-:Y:S03]  /*100e0*/  STL [R1+0x22c], R18 ;  /* 0x00022c1201007387 */ /* 0x0001e60000100800 */
[----:B------:R-:W-:-:S02]  /*100f0*/  IMAD R7, R8, R17, R7 ;  /* 0x0000001108077224 */ /* 0x000fc400078e0207 */
[----:B------:R-:W-:Y:S02]  /*10100*/  IMAD R11, R8, R2, R11 ;  /* 0x00000002080b7224 */ /* 0x000fe400078e020b */
[----:B------:R-:W-:Y:S02]  /*10110*/  IMAD.MOV.U32 R17, RZ, RZ, R12 ;  /* 0x000000ffff117224 */ /* 0x000fe400078e000c */
[----:B------:R-:W-:Y:S01]  /*10120*/  VIADD R2, R0, 0x130 ;  /* 0x0000013000027836 */ /* 0x000fe20000000000 */
[C---:B------:R-:W-:Y:S01]  /*10130*/  ISETP.GT.U32.AND P5, PT, R8.reuse, R11, PT ;  /* 0x0000000b0800720c */ /* 0x040fe20003fa4070 */
[----:B0-----:R-:W-:Y:S02]  /*10140*/  IMAD.MOV.U32 R18, RZ, RZ, R14 ;  /* 0x000000ffff127224 */ /* 0x001fe400078e000e */
[----:B------:R-:W-:Y:S01]  /*10150*/  IMAD.MOV R16, RZ, RZ, -R16 ;  /* 0x000000ffff107224 */ /* 0x000fe200078e0a10 */
[----:B------:R-:W-:Y:S01]  /*10160*/  IABS R15, R2 ;  /* 0x00000002000f7213 */ /* 0x000fe20000000000 */
[----:B------:R-:W-:Y:S01]  /*10170*/  @!P1 IMAD.MOV R18, RZ, RZ, -R18 ;  /* 0x000000ffff129224 */ /* 0x000fe200078e0a12 */
[----:B------:R-:W-:Y:S01]  /*10180*/  ISETP.GE.AND P1, PT, R3, RZ, PT ;  /* 0x000000ff0300720c */ /* 0x000fe20003f26270 */
[----:B------:R-:W-:Y:S01]  /*10190*/  @!P3 IMAD.MOV R17, RZ, RZ, -R17 ;  /* 0x000000ffff11b224 */ /* 0x000fe200078e0a11 */
[C---:B------:R-:W-:Y:S01]  /*101a0*/  ISETP.GT.U32.AND P3, PT, R8.reuse, R7, PT ;  /* 0x000000070800720c */ /* 0x040fe20003f64070 */
[----:B------:R-:W-:Y:S01]  /*101b0*/  IMAD R3, R8, R16, R13 ;  /* 0x0000001008037224 */ /* 0x000fe200078e020d */
[----:B------:R-:W-:Y:S01]  /*101c0*/  STL [R1+0x230], R18 ;  /* 0x0002301201007387 */ /* 0x000fe20000100800 */
[----:B------:R-:W-:-:S02]  /*101d0*/  @!P6 IMAD.IADD R6, R6, 0x1, -R8 ;  /* 0x000000010606e824 */ /* 0x000fc400078e0a08 */
[----:B------:R-:W-:Y:S01]  /*101e0*/  IMAD.HI.U32 R14, R9, R15, RZ ;  /* 0x0000000f090e7227 */ /* 0x000fe200078e00ff */
[----:B------:R-:W-:Y:S01]  /*101f0*/  ISETP.GT.U32.AND P6, PT, R8, R3, PT ;  /* 0x000000030800720c */ /* 0x000fe20003fc4070 */
[----:B------:R0:W-:Y:S02]  /*10200*/  STL [R1+0x618], R17 ;  /* 0x0006181101007387 */ /* 0x0001e40000100800 */
[----:B------:R-:W-:Y:S02]  /*10210*/  IMAD.MOV R14, RZ, RZ, -R14 ;  /* 0x000000ffff0e7224 */ /* 0x000fe400078e0a0e */
[--C-:B------:R-:W-:Y:S01]  /*10220*/  @!P2 IMAD.IADD R4, R4, 0x1, -R8.reuse ;  /* 0x000000010404a824 */ /* 0x100fe200078e0a08 */
[----:B------:R-:W-:Y:S01]  /*10230*/  ISETP.GE.AND P2, PT, R10, RZ, PT ;  /* 0x000000ff0a00720c */ /* 0x000fe20003f46270 */
[----:B------:R-:W-:Y:S02]  /*10240*/  @!P3 IMAD.IADD R7, R7, 0x1, -R8 ;  /* 0x000000010707b824 */ /* 0x000fe400078e0a08 */
[----:B------:R-:W-:-:S02]  /*10250*/  IMAD R15, R8, R14, R15 ;  /* 0x0000000e080f7224 */ /* 0x000fc400078e020f */
[----:B------:R-:W-:Y:S01]  /*10260*/  VIADD R14, R0, 0x131 ;  /* 0x00000131000e7836 */ /* 0x000fe20000000000 */
[C---:B------:R-:W-:Y:S01]  /*10270*/  ISETP.GT.U32.AND P3, PT, R8.reuse, R7, PT ;  /* 0x000000070800720c */ /* 0x040fe20003f64070 */
[----:B------:R-:W-:Y:S02]  /*10280*/  IMAD.MOV.U32 R12, RZ, RZ, R4 ;  /* 0x000000ffff0c7224 */ /* 0x000fe400078e0004 */
[----:B------:R-:W-:Y:S01]  /*10290*/  @!P6 IMAD.IADD R3, R3, 0x1, -R8 ;  /* 0x000000010303e824 */ /* 0x000fe200078e0a08 */
[----:B0-----:R-:W-:Y:S01]  /*102a0*/  IABS R17, R14 ;  /* 0x0000000e00117213 */ /* 0x001fe20000000000 */
[----:B------:R-:W-:Y:S01]  /*102b0*/  @!P0 IMAD.MOV R12, RZ, RZ, -R12 ;  /* 0x000000ffff0c8224 */ /* 0x000fe200078e0a0c */
[C---:B------:R-:W-:Y:S01]  /*102c0*/  ISETP.GT.U32.AND P0, PT, R8.reuse, R6, PT ;  /* 0x000000060800720c */ /* 0x040fe20003f04070 */
[----:B------:R-:W-:Y:S01]  /*102d0*/  @!P5 IMAD.IADD R11, R11, 0x1, -R8 ;  /* 0x000000010b0bd824 */ /* 0x000fe200078e0a08 */
[C---:B------:R-:W-:Y:S01]  /*102e0*/  ISETP.GT.U32.AND P6, PT, R8.reuse, R3, PT ;  /* 0x000000030800720c */ /* 0x040fe20003fc4070 */
[----:B------:R-:W-:Y:S01]  /*102f0*/  IMAD.HI.U32 R18, R9, R17, RZ ;  /* 0x0000001109127227 */ /* 0x000fe200078e00ff */
[----:B------:R0:W-:Y:S02]  /*10300*/  STL [R1+0x614], R12 ;  /* 0x0006140c01007387 */ /* 0x0001e40000100800 */
[----:B------:R-:W-:Y:S01]  /*10310*/  ISETP.GT.U32.AND P5, PT, R8, R11, PT ;  /* 0x0000000b0800720c */ /* 0x000fe20003fa4070 */
[----:B------:R-:W-:-:S02]  /*10320*/  IMAD.MOV R18, RZ, RZ, -R18 ;  /* 0x000000ffff127224 */ /* 0x000fc400078e0a12 */
[--C-:B------:R-:W-:Y:S01]  /*10330*/  @!P3 IMAD.IADD R7, R7, 0x1, -R8.reuse ;  /* 0x000000010707b824 */ /* 0x100fe200078e0a08 */
[----:B------:R-:W-:Y:S01]  /*10340*/  ISETP.GE.AND P3, PT, R2, RZ, PT ;  /* 0x000000ff0200720c */ /* 0x000fe20003f66270 */
[----:B------:R-:W-:Y:S02]  /*10350*/  IMAD R2, R8, R18, R17 ;  /* 0x0000001208027224 */ /* 0x000fe400078e0211 */
[--C-:B------:R-:W-:Y:S01]  /*10360*/  @!P0 IMAD.IADD R6, R6, 0x1, -R8.reuse ;  /* 0x0000000106068824 */ /* 0x100fe200078e0a08 */
[----:B------:R-:W-:Y:S01]  /*10370*/  ISETP.GT.U32.AND P0, PT, R8, R15, PT ;  /* 0x0000000f0800720c */ /* 0x000fe20003f04070 */
[----:B------:R-:W-:Y:S02]  /*10380*/  VIADD R10, R0, 0x132 ;  /* 0x00000132000a7836 */ /* 0x000fe40000000000 */
[--C-:B------:R-:W-:Y:S01]  /*10390*/  @!P6 IMAD.IADD R3, R3, 0x1, -R8.reuse ;  /* 0x000000010303e824 */ /* 0x100fe200078e0a08 */
[----:B------:R-:W-:Y:S01]  /*103a0*/  ISETP.GT.U32.AND P6, PT, R8, R2, PT ;  /* 0x000000020800720c */ /* 0x000fe20003fc4070 */
[C---:B------:R-:W-:Y:S01]  /*103b0*/  VIADD R4, R0.reuse, 0x133 ;  /* 0x0000013300047836 */ /* 0x040fe20000000000 */
[----:B------:R-:W-:Y:S01]  /*103c0*/  IABS R16, R10 ;  /* 0x0000000a00107213 */ /* 0x000fe20000000000 */
[----:B------:R-:W-:Y:S01]  /*103d0*/  @!P5 IMAD.IADD R11, R11, 0x1, -R8 ;  /* 0x000000010b0bd824 */ /* 0x000fe200078e0a08 */
[----:B------:R-:W-:Y:S01]  /*103e0*/  ISETP.GE.AND P5, PT, R5, RZ, PT ;  /* 0x000000ff0500720c */ /* 0x000fe20003fa6270 */
[----:B------:R-:W-:Y:S01]  /*103f0*/  VIADD R5, R0, 0x134 ;  /* 0x0000013400057836 */ /* 0x000fe20000000000 */
[----:B------:R-:W-:Y:S01]  /*10400*/  IABS R13, R4 ;  /* 0x00000004000d7213 */ /* 0x000fe20000000000 */
[----:B------:R-:W-:-:S03]  /*10410*/  IMAD.HI.U32 R17, R9, R16, RZ ;  /* 0x0000001009117227 */ /* 0x000fc600078e00ff */
[----:B0-----:R-:W-:Y:S01]  /*10420*/  IABS R12, R5 ;  /* 0x00000005000c7213 */ /* 0x001fe20000000000 */
[----:B------:R-:W-:Y:S01]  /*10430*/  @!P0 IMAD.IADD R15, R15, 0x1, -R8 ;  /* 0x000000010f0f8824 */ /* 0x000fe200078e0a08 */
[----:B------:R-:W-:Y:S01]  /*10440*/  ISETP.GE.AND P0, PT, R14, RZ, PT ;  /* 0x000000ff0e00720c */ /* 0x000fe20003f06270 */
[----:B------:R-:W-:-:S04]  /*10450*/  IMAD.HI.U32 R18, R9, R13, RZ ;  /* 0x0000000d09127227 */ /* 0x000fc800078e00ff */
[----:B------:R-:W-:Y:S02]  /*10460*/  IMAD.MOV R17, RZ, RZ, -R17 ;  /* 0x000000ffff117224 */ /* 0x000fe400078e0a11 */
[----:B------:R-:W-:Y:S01]  /*10470*/  @!P6 IMAD.IADD R2, R2, 0x1, -R8 ;  /* 0x000000010202e824 */ /* 0x000fe200078e0a08 */
[C---:B------:R-:W-:Y:S01]  /*10480*/  ISETP.GT.U32.AND P6, PT, R8.reuse, R15, PT ;  /* 0x0000000f0800720c */ /* 0x040fe20003fc4070 */
[----:B------:R-:W-:Y:S02]  /*10490*/  IMAD.MOV R18, RZ, RZ, -R18 ;  /* 0x000000ffff127224 */ /* 0x000fe400078e0a12 */
[----:B------:R-:W-:Y:S02]  /*104a0*/  IMAD R16, R8, R17, R16 ;  /* 0x0000001108107224 */ /* 0x000fe400078e0210 */
[----:B------:R-:W-:Y:S02]  /*104b0*/  IMAD.MOV.U32 R22, RZ, RZ, R11 ;  /* 0x000000ffff167224 */ /* 0x000fe400078e000b */
[----:B------:R-:W-:-:S02]  /*104c0*/  IMAD.MOV.U32 R21, RZ, RZ, R6 ;  /* 0x000000ffff157224 */ /* 0x000fc400078e0006 */
[C---:B------:R-:W-:Y:S02]  /*104d0*/  IMAD R13, R8.reuse, R18, R13 ;  /* 0x00000012080d7224 */ /* 0x040fe400078e020d */
[----:B------:R-:W-:Y:S01]  /*104e0*/  @!P4 IMAD.MOV R22, RZ, RZ, -R22 ;  /* 0x000000ffff16c224 */ /* 0x000fe200078e0a16 */
[----:B------:R-:W-:Y:S01]  /*104f0*/  ISETP.GT.U32.AND P4, PT, R8, R16, PT ;  /* 0x000000100800720c */ /* 0x000fe20003f84070 */
[----:B------:R-:W-:-:S03]  /*10500*/  IMAD.HI.U32 R19, R9, R12, RZ ;  /* 0x0000000c09137227 */ /* 0x000fc600078e00ff */
[----:B------:R-:W-:Y:S01]  /*10510*/  STL [R1+0x600], R22 ;  /* 0x0006001601007387 */ /* 0x000fe20000100800 */
[----:B------:R-:W-:Y:S02]  /*10520*/  VIADD R14, R0, 0x135 ;  /* 0x00000135000e7836 */ /* 0x000fe40000000000 */
[----:B------:R-:W-:Y:S01]  /*10530*/  @!P1 IMAD.MOV R21, RZ, RZ, -R21 ;  /* 0x000000ffff159224 */ /* 0x000fe200078e0a15 */
[C---:B------:R-:W-:Y:S01]  /*10540*/  ISETP.GT.U32.AND P1, PT, R8.reuse, R2, PT ;  /* 0x000000020800720c */ /* 0x040fe20003f24070 */
[----:B------:R-:W-:Y:S01]  /*10550*/  @!P2 IMAD.MOV R7, RZ, RZ, -R7 ;  /* 0x000000ffff07a224 */ /* 0x000fe200078e0a07 */
[C---:B------:R-:W-:Y:S01]  /*10560*/  ISETP.GT.U32.AND P2, PT, R8.reuse, R13, PT ;  /* 0x0000000d0800720c */ /* 0x040fe20003f44070 */
[----:B------:R-:W-:Y:S01]  /*10570*/  IMAD.MOV R19, RZ, RZ, -R19 ;  /* 0x000000ffff137224 */ /* 0x000fe200078e0a13 */
[----:B------:R-:W-:Y:S01]  /*10580*/  IABS R11, R14 ;  /* 0x0000000e000b7213 */ /* 0x000fe20000000000 */
[----:B------:R-:W-:Y:S01]  /*10590*/  @!P6 IMAD.IADD R15, R15, 0x1, -R8 ;  /* 0x000000010f0fe824 */ /* 0x000fe200078e0a08 */
[----:B------:R-:W-:Y:S01]  /*105a0*/  STL [R1+0x608], R21 ;  /* 0x0006081501007387 */ /* 0x000fe20000100800 */
[----:B------:R-:W-:-:S02]  /*105b0*/  IMAD R12, R8, R19, R12 ;  /* 0x00000013080c7224 */ /* 0x000fc400078e020c */
[----:B------:R-:W-:Y:S01]  /*105c0*/  IMAD.MOV.U32 R18, RZ, RZ, R3 ;  /* 0x000000ffff127224 */ /* 0x000fe200078e0003 */
[----:B------:R0:W-:Y:S01]  /*105d0*/  STL [R1+0x60c], R7 ;  /* 0x00060c0701007387 */ /* 0x0001e20000100800 */
[----:B------:R-:W-:Y:S01]  /*105e0*/  IMAD.HI.U32 R3, R9, R11, RZ ;  /* 0x0000000b09037227 */ /* 0x000fe200078e00ff */
[----:B------:R-:W-:-:S03]  /*105f0*/  ISETP.GT.U32.AND P6, PT, R8, R12, PT ;  /* 0x0000000c0800720c */ /* 0x000fc60003fc4070 */
[----:B------:R-:W-:Y:S01]  /*10600*/  @!P5 IMAD.MOV R18, RZ, RZ, -R18 ;  /* 0x000000ffff12d224 */ /* 0x000fe200078e0a12 */
[----:B------:R-:W-:Y:S01]  /*10610*/  ISETP.GE.AND P5, PT, R10, RZ, PT ;  /* 0x000000ff0a00720c */ /* 0x000fe20003fa6270 */
[--C-:B------:R-:W-:Y:S01]  /*10620*/  @!P4 IMAD.IADD R16, R16, 0x1, -R8.reuse ;  /* 0x000000011010c824 */ /* 0x100fe200078e0a08 */
[----:B------:R-:W-:Y:S01]  /*10630*/  ISETP.GE.AND P4, PT, R5, RZ, PT ;  /* 0x000000ff0500720c */ /* 0x000fe20003f86270 */
[----:B------:R-:W-:Y:S01]  /*10640*/  IMAD.MOV R3, RZ, RZ, -R3 ;  /* 0x000000ffff037224 */ /* 0x000fe200078e0a03 */
[----:B------:R-:W-:Y:S01]  /*10650*/  STL [R1+0x610], R18 ;  /* 0x0006101201007387 */ /* 0x000fe20000100800 */
[----:B0-----:R-:W-:Y:S02]  /*10660*/  IMAD.MOV.U32 R7, RZ, RZ, R15 ;  /* 0x000000ffff077224 */ /* 0x001fe400078e000f */
[----:B------:R-:W-:Y:S01]  /*10670*/  @!P1 IMAD.IADD R2, R2, 0x1, -R8 ;  /* 0x0000000102029824 */ /* 0x000fe200078e0a08 */
[----:B------:R-:W-:Y:S01]  /*10680*/  ISETP.GE.AND P1, PT, R4, RZ, PT ;  /* 0x000000ff0400720c */ /* 0x000fe20003f26270 */
[----:B------:R-:W-:-:S02]  /*10690*/  @!P3 IMAD.MOV R7, RZ, RZ, -R7 ;  /* 0x000000ffff07b224 */ /* 0x000fc400078e0a07 */
[--C-:B------:R-:W-:Y:S01]  /*106a0*/  @!P2 IMAD.IADD R13, R13, 0x1, -R8.reuse ;  /* 0x000000010d0da824 */ /* 0x100fe200078e0a08 */
[----:B------:R-:W-:Y:S01]  /*106b0*/  ISETP.GT.U32.AND P2, PT, R8, R16, PT ;  /* 0x000000100800720c */ /* 0x000fe20003f44070 */
[----:B------:R-:W-:Y:S01]  /*106c0*/  VIADD R17, R0, 0x136 ;  /* 0x0000013600117836 */ /* 0x000fe20000000000 */
[----:B------:R0:W-:Y:S01]  /*106d0*/  STL [R1+0x1fc], R7 ;  /* 0x0001fc0701007387 */ /* 0x0001e20000100800 */
[----:B------:R-:W-:Y:S02]  /*106e0*/  IMAD R11, R8, R3, R11 ;  /* 0x00000003080b7224 */ /* 0x000fe400078e020b */
[----:B------:R-:W-:Y:S01]  /*106f0*/  @!P6 IMAD.IADD R12, R12, 0x1, -R8 ;  /* 0x000000010c0ce824 */ /* 0x000fe200078e0a08 */
[----:B------:R-:W-:Y:S01]  /*10700*/  IABS R6, R17 ;  /* 0x0000001100067213 */ /* 0x000fe20000000000 */
[----:B------:R-:W-:Y:S01]  /*10710*/  VIADD R3, R0, 0x137 ;  /* 0x0000013700037836 */ /* 0x000fe20000000000 */
[C---:B------:R-:W-:Y:S02]  /*10720*/  ISETP.GT.U32.AND P6, PT, R8.reuse, R13, PT ;  /* 0x0000000d0800720c */ /* 0x040fe40003fc4070 */
[----:B------:R-:W-:Y:S01]  /*10730*/  ISETP.GT.U32.AND P3, PT, R8, R12, PT ;  /* 0x0000000c0800720c */ /* 0x000fe20003f64070 */
[----:B------:R-:W-:Y:S01]  /*10740*/  IMAD.HI.U32 R4, R9, R6, RZ ;  /* 0x0000000609047227 */ /* 0x000fe200078e00ff */
[----:B------:R-:W-:-:S03]  /*10750*/  IABS R5, R3 ;  /* 0x0000000300057213 */ /* 0x000fc60000000000 */
[----:B0-----:R-:W-:Y:S02]  /*10760*/  IMAD.MOV.U32 R7, RZ, RZ, R2 ;  /* 0x000000ffff077224 */ /* 0x001fe400078e0002 */
[----:B------:R-:W-:Y:S01]  /*10770*/  @!P2 IMAD.IADD R16, R16, 0x1, -R8 ;  /* 0x000000011010a824 */ /* 0x000fe200078e0a08 */
[----:B------:R-:W-:Y:S01]  /*10780*/  ISETP.GE.AND P2, PT, R14, RZ, PT ;  /* 0x000000ff0e00720c */ /* 0x000fe20003f46270 */
[----:B------:R-:W-:Y:S01]  /*10790*/  @!P0 IMAD.MOV R7, RZ, RZ, -R7 ;  /* 0x000000ffff078224 */ /* 0x000fe200078e0a07 */
[C---:B------:R-:W-:Y:S01]  /*107a0*/  ISETP.GT.U32.AND P0, PT, R8.reuse, R11, PT ;  /* 0x0000000b0800720c */ /* 0x040fe20003f04070 */
[----:B------:R-:W-:Y:S02]  /*107b0*/  IMAD.MOV R4, RZ, RZ, -R4 ;  /* 0x000000ffff047224 */ /* 0x000fe400078e0a04 */
[----:B------:R-:W-:Y:S01]  /*107c0*/  IMAD.MOV.U32 R15, RZ, RZ, R16 ;  /* 0x000000ffff0f7224 */ /* 0x000fe200078e0010 */
[----:B------:R0:W-:Y:S01]  /*107d0*/  STL [R1+0x214], R7 ;  /* 0x0002140701007387 */ /* 0x0001e20000100800 */
[----:B------:R-:W-:-:S02]  /*107e0*/  IMAD R6, R8, R4, R6 ;  /* 0x0000000408067224 */ /* 0x000fc400078e0206 */
[----:B------:R-:W-:-:S04]  /*107f0*/  IMAD.HI.U32 R14, R9, R5, RZ ;  /* 0x00000005090e7227 */ /* 0x000fc800078e00ff */
[----:B------:R-:W-:Y:S02]  /*10800*/  @!P5 IMAD.MOV R15, RZ, RZ, -R15 ;  /* 0x000000ffff0fd224 */ /* 0x000fe400078e0a0f */
[--C-:B------:R-:W-:Y:S01]  /*10810*/  @!P0 IMAD.IADD R11, R11, 0x1, -R8.reuse ;  /* 0x000000010b0b8824 */ /* 0x100fe200078e0a08 */
[----:B------:R-:W-:Y:S01]  /*10820*/  ISETP.GE.AND P0, PT, R3, RZ, PT ;  /* 0x000000ff0300720c */ /* 0x000fe20003f06270 */
[----:B0-----:R-:W-:Y:S01]  /*10830*/  VIADD R7, R0, 0x139 ;  /* 0x0000013900077836 */ /* 0x001fe20000000000 */
[----:B------:R0:W-:Y:S01]  /*10840*/  STL [R1+0x5e8], R15 ;  /* 0x0005e80f01007387 */ /* 0x0001e20000100800 */
[----:B------:R-:W-:Y:S01]  /*10850*/  @!P6 IMAD.IADD R13, R13, 0x1, -R8 ;  /* 0x000000010d0de824 */ /* 0x000fe200078e0a08 */
[----:B------:R-:W-:Y:S01]  /*10860*/  ISETP.GT.U32.AND P6, PT, R8, R6, PT ;  /* 0x000000060800720c */ /* 0x000fe20003fc4070 */
[----:B------:R-:W-:Y:S01]  /*10870*/  IMAD.MOV R14, RZ, RZ, -R14 ;  /* 0x000000ffff0e7224 */ /* 0x000fe200078e0a0e */
[----:B------:R-:W-:Y:S01]  /*10880*/  IABS R3, R7 ;  /* 0x0000000700037213 */ /* 0x000fe20000000000 */
[----:B------:R-:W-:Y:S01]  /*10890*/  @!P3 IMAD.IADD R12, R12, 0x1, -R8 ;  /* 0x000000010c0cb824 */ /* 0x000fe200078e0a08 */
[----:B------:R-:W-:Y:S01]  /*108a0*/  ISETP.GT.U32.AND P5, PT, R8, R11, PT ;  /* 0x0000000b0800720c */ /* 0x000fe20003fa4070 */
[----:B------:R-:W-:Y:S01]  /*108b0*/  @!P1 IMAD.MOV R13, RZ, RZ, -R13 ;  /* 0x000000ffff0d9224 */ /* 0x000fe200078e0a0d */
[----:B------:R-:W-:Y:S01]  /*108c0*/  ISETP.GE.AND P3, PT, R17, RZ, PT ;  /* 0x000000ff1100720c */ /* 0x000fe20003f66270 */
[----:B------:R-:W-:-:S02]  /*108d0*/  IMAD.MOV.U32 R16, RZ, RZ, R12 ;  /* 0x000000ffff107224 */ /* 0x000fc400078e000c */
[----:B0-----:R-:W-:Y:S01]  /*108e0*/  IMAD.MOV.U32 R15, RZ, RZ, R3 ;  /* 0x000000ffff0f7224 */ /* 0x001fe200078e0003 */
[----:B------:R0:W-:Y:S01]  /*108f0*/  STL [R1+0x5e4], R13 ;  /* 0x0005e40d01007387 */ /* 0x0001e20000100800 */
[----:B------:R-:W-:Y:S02]  /*10900*/  IMAD R3, R8, R14, R5 ;  /* 0x0000000e08037224 */ /* 0x000fe400078e0205 */
[----:B------:R-:W-:Y:S02]  /*10910*/  VIADD R2, R0, 0x138 ;  /* 0x0000013800027836 */ /* 0x000fe40000000000 */
[----:B------:R-:W-:Y:S01]  /*10920*/  IMAD.HI.U32 R12, R9, R15, RZ ;  /* 0x0000000f090c7227 */ /* 0x000fe200078e00ff */
[----:B------:R-:W-:Y:S02]  /*10930*/  ISETP.GT.U32.AND P1, PT, R8, R3, PT ;  /* 0x000000030800720c */ /* 0x000fe40003f24070 */
[----:B------:R-:W-:Y:S01]  /*10940*/  IABS R4, R2 ;  /* 0x0000000200047213 */ /* 0x000fe20000000000 */
[----:B------:R-:W-:-:S02]  /*10950*/  @!P6 IMAD.IADD R6, R6, 0x1, -R8 ;  /* 0x000000010606e824 */ /* 0x000fc400078e0a08 */
[----:B------:R-:W-:Y:S02]  /*10960*/  IMAD.MOV R12, RZ, RZ, -R12 ;  /* 0x000000ffff0c7224 */ /* 0x000fe400078e0a0c */
[----:B------:R-:W-:Y:S01]  /*10970*/  @!P5 IMAD.IADD R11, R11, 0x1, -R8 ;  /* 0x000000010b0bd824 */ /* 0x000fe200078e0a08 */
[C---:B------:R-:W-:Y:S01]  /*10980*/  ISETP.GT.U32.AND P6, PT, R8.reuse, R6, PT ;  /* 0x000000060800720c */ /* 0x040fe20003fc4070 */
[----:B------:R-:W-:Y:S02]  /*10990*/  IMAD R12, R8, R12, R15 ;  /* 0x0000000c080c7224 */ /* 0x000fe400078e020f */
[----:B------:R-:W-:Y:S02]  /*109a0*/  IMAD.MOV.U32 R14, RZ, RZ, R11 ;  /* 0x000000ffff0e7224 */ /* 0x000fe400078e000b */
[----:B------:R-:W-:-:S04]  /*109b0*/  IMAD.HI.U32 R10, R9, R4, RZ ;  /* 0x00000004090a7227 */ /* 0x000fc800078e00ff */
[----:B------:R-:W-:Y:S02]  /*109c0*/  @!P1 IMAD.IADD R3, R3, 0x1, -R8 ;  /* 0x0000000103039824 */ /* 0x000fe400078e0a08 */
[----:B------:R-:W-:Y:S01]  /*109d0*/  @!P2 IMAD.MOV R14, RZ, RZ, -R14 ;  /* 0x000000ffff0ea224 */ /* 0x000fe200078e0a0e */
[C---:B------:R-:W-:Y:S01]  /*109e0*/  ISETP.GT.U32.AND P2, PT, R8.reuse, R12, PT ;  /* 0x0000000c0800720c */ /* 0x040fe20003f44070 */
[----:B------:R-:W-:Y:S01]  /*109f0*/  IMAD.MOV R10, RZ, RZ, -R10 ;  /* 0x000000ffff0a7224 */ /* 0x000fe200078e0a0a */
[----:B------:R-:W-:Y:S01]  /*10a00*/  ISETP.GT.U32.AND P1, PT, R8, R3, PT ;  /* 0x000000030800720c */ /* 0x000fe20003f24070 */
[----:B------:R-:W-:Y:S01]  /*10a10*/  @!P4 IMAD.MOV R16, RZ, RZ, -R16 ;  /* 0x000000ffff10c224 */ /* 0x000fe200078e0a10 */
[----:B------:R-:W-:Y:S01]  /*10a20*/  ISETP.GE.AND P4, PT, R2, RZ, PT ;  /* 0x000000ff0200720c */ /* 0x000fe20003f86270 */
[----:B------:R-:W-:Y:S02]  /*10a30*/  VIADD R2, R0, 0x13a ;  /* 0x0000013a00027836 */ /* 0x000fe40000000000 */
[----:B------:R-:W-:Y:S01]  /*10a40*/  IMAD R10, R8, R10, R4 ;  /* 0x0000000a080a7224 */ /* 0x000fe200078e0204 */
[----:B------:R-:W-:Y:S01]  /*10a50*/  STL [R1+0x5e0], R16 ;  /* 0x0005e01001007387 */ /* 0x000fe20000100800 */
[----:B------:R-:W-:Y:S01]  /*10a60*/  @!P6 IMAD.IADD R6, R6, 0x1, -R8 ;  /* 0x000000010606e824 */ /* 0x000fe200078e0a08 */
[----:B------:R-:W-:Y:S01]  /*10a70*/  IABS R21, R2 ;  /* 0x0000000200157213 */ /* 0x000fe20000000000 */
[----:B------:R-:W-:Y:S01]  /*10a80*/  VIADD R4, R0, 0x13b ;  /* 0x0000013b00047836 */ /* 0x000fe20000000000 */
[----:B------:R-:W-:Y:S01]  /*10a90*/  ISETP.GT.U32.AND P5, PT, R8, R10, PT ;  /* 0x0000000a0800720c */ /* 0x000fe20003fa4070 */
[----:B0-----:R-:W-:Y:S01]  /*10aa0*/  IMAD.MOV.U32 R13, RZ, RZ, R6 ;  /* 0x000000ffff0d7224 */ /* 0x001fe200078e0006 */
[----:B------:R-:W-:Y:S01]  /*10ab0*/  STL [R1+0x5dc], R14 ;  /* 0x0005dc0e01007387 */ /* 0x000fe20000100800 */
[----:B------:R-:W-:Y:S01]  /*10ac0*/  IMAD.HI.U32 R11, R9, R21, RZ ;  /* 0x00000015090b7227 */ /* 0x000fe200078e00ff */
[----:B------:R-:W-:-:S02]  /*10ad0*/  IABS R19, R4 ;  /* 0x0000000400137213 */ /* 0x000fc40000000000 */
[----:B------:R-:W-:Y:S01]  /*10ae0*/  ISETP.GE.AND P6, PT, R7, RZ, PT ;  /* 0x000000ff0700720c */ /* 0x000fe20003fc6270 */
[--C-:B------:R-:W-:Y:S02]  /*10af0*/  @!P2 IMAD.IADD R12, R12, 0x1, -R8.reuse ;  /* 0x000000010c0ca824 */ /* 0x100fe400078e0a08 */
[----:B------:R-:W-:Y:S01]  /*10b00*/  @!P3 IMAD.MOV R13, RZ, RZ, -R13 ;  /* 0x000000ffff0db224 */ /* 0x000fe200078e0a0d */
[----:B------:R-:W-:Y:S01]  /*10b10*/  ISETP.GE.AND P3, PT, R2, RZ, PT ;  /* 0x000000ff0200720c */ /* 0x000fe20003f66270 */
[----:B------:R-:W-:Y:S01]  /*10b20*/  @!P1 IMAD.IADD R3, R3, 0x1, -R8 ;  /* 0x0000000103039824 */ /* 0x000fe200078e0a08 */
[----:B------:R-:W-:Y:S01]  /*10b30*/  ISETP.GT.U32.AND P2, PT, R8, R12, PT ;  /* 0x0000000c0800720c */ /* 0x000fe20003f44070 */
[----:B------:R-:W-:Y:S01]  /*10b40*/  IMAD.MOV R11, RZ, RZ, -R11 ;  /* 0x000000ffff0b7224 */ /* 0x000fe200078e0a0b */
[----:B------:R0:W-:Y:S01]  /*10b50*/  STL [R1+0x5d8], R13 ;  /* 0x0005d80d01007387 */ /* 0x0001e20000100800 */
[----:B------:R-:W-:Y:S01]  /*10b60*/  IMAD.HI.U32 R2, R9, R19, RZ ;  /* 0x0000001309027227 */ /* 0x000fe200078e00ff */
[----:B------:R-:W-:-:S03]  /*10b70*/  ISETP.GE.AND P1, PT, R4, RZ, PT ;  /* 0x000000ff0400720c */ /* 0x000fc60003f26270 */
[----:B------:R-:W-:Y:S02]  /*10b80*/  IMAD R21, R8, R11, R21 ;  /* 0x0000000b08157224 */ /* 0x000fe400078e0215 */
[----:B------:R-:W-:Y:S02]  /*10b90*/  VIADD R7, R0, 0x13c ;  /* 0x0000013c00077836 */ /* 0x000fe40000000000 */
[----:B------:R-:W-:Y:S02]  /*10ba0*/  @!P5 IMAD.IADD R10, R10, 0x1, -R8 ;  /* 0x000000010a0ad824 */ /* 0x000fe400078e0a08 */
[----:B0-----:R-:W-:Y:S01]  /*10bb0*/  IMAD.MOV.U32 R13, RZ, RZ, R3 ;  /* 0x000000ffff0d7224 */ /* 0x001fe200078e0003 */
[----:B------:R-:W-:Y:S01]  /*10bc0*/  IABS R5, R7 ;  /* 0x0000000700057213 */ /* 0x000fe20000000000 */
[----:B------:R-:W-:Y:S01]  /*10bd0*/  IMAD.MOV R2, RZ, RZ, -R2 ;  /* 0x000000ffff027224 */ /* 0x000fe200078e0a02 */
[C---:B------:R-:W-:Y:S01]  /*10be0*/  ISETP.GT.U32.AND P5, PT, R8.reuse, R10, PT ;  /* 0x0000000a0800720c */ /* 0x040fe20003fa4070 */
[----:B------:R-:W-:Y:S01]  /*10bf0*/  @!P0 IMAD.MOV R13, RZ, RZ, -R13 ;  /* 0x000000ffff0d8224 */ /* 0x000fe200078e0a0d */
[C---:B------:R-:W-:Y:S01]  /*10c00*/  ISETP.GT.U32.AND P0, PT, R8.reuse, R21, PT ;  /* 0x000000150800720c */ /* 0x040fe20003f04070 */
[----:B------:R-:W-:-:S02]  /*10c10*/  IMAD R19, R8, R2, R19 ;  /* 0x0000000208137224 */ /* 0x000fc400078e0213 */
[----:B------:R-:W-:Y:S01]  /*10c20*/  @!P2 IMAD.IADD R12, R12, 0x1, -R8 ;  /* 0x000000010c0ca824 */ /* 0x000fe200078e0a08 */
[----:B------:R0:W-:Y:S01]  /*10c30*/  STL [R1+0x5d4], R13 ;  /* 0x0005d40d01007387 */ /* 0x0001e20000100800 */
[----:B------:R-:W-:Y:S01]  /*10c40*/  IMAD.HI.U32 R6, R9, R5, RZ ;  /* 0x0000000509067227 */ /* 0x000fe200078e00ff */
[----:B------:R-:W-:-:S03]  /*10c50*/  ISETP.GT.U32.AND P2, PT, R8, R19, PT ;  /* 0x000000130800720c */ /* 0x000fc60003f44070 */
[----:B------:R-:W-:Y:S02]  /*10c60*/  IMAD.MOV R4, RZ, RZ, -R6 ;  /* 0x000000ffff047224 */ /* 0x000fe400078e0a06 */
[--C-:B------:R-:W-:Y:S01]  /*10c70*/  @!P5 IMAD.IADD R10, R10, 0x1, -R8.reuse ;  /* 0x000000010a0ad824 */ /* 0x100fe200078e0a08 */
[----:B------:R-:W-:Y:S01]  /*10c80*/  ISETP.GE.AND P5, PT, R7, RZ, PT ;  /* 0x000000ff0700720c */ /* 0x000fe20003fa6270 */
[----:B------:R-:W-:Y:S02]  /*10c90*/  @!P0 IMAD.IADD R21, R21, 0x1, -R8 ;  /* 0x0000000115158824 */ /* 0x000fe400078e0a08 */
[----:B------:R-:W-:Y:S02]  /*10ca0*/  IMAD R4, R8, R4, R5 ;  /* 0x0000000408047224 */ /* 0x000fe400078e0205 */
[----:B------:R-:W-:Y:S01]  /*10cb0*/  VIADD R2, R0, 0x13d ;  /* 0x0000013d00027836 */ /* 0x000fe20000000000 */
[----:B------:R-:W-:Y:S01]  /*10cc0*/  ISETP.GT.U32.AND P0, PT, R8, R21, PT ;  /* 0x000000150800720c */ /* 0x000fe20003f04070 */
[----:B------:R-:W-:-:S02]  /*10cd0*/  VIADD R5, R0, 0x13e ;  /* 0x0000013e00057836 */ /* 0x000fc40000000000 */
[----:B------:R-:W-:Y:S01]  /*10ce0*/  IMAD.MOV.U32 R14, RZ, RZ, R10 ;  /* 0x000000ffff0e7224 */ /* 0x000fe200078e000a */
[----:B------:R-:W-:Y:S01]  /*10cf0*/  IABS R10, R2 ;  /* 0x00000002000a7213 */ /* 0x000fe20000000000 */
[----:B------:R-:W-:Y:S01]  /*10d00*/  @!P2 IMAD.IADD R19, R19, 0x1, -R8 ;  /* 0x000000011313a824 */ /* 0x000fe200078e0a08 */
[----:B------:R-:W-:Y:S01]  /*10d10*/  IABS R6, R5 ;  /* 0x0000000500067213 */ /* 0x000fe20000000000 */
[----:B------:R-:W-:Y:S02]  /*10d20*/  IMAD.MOV.U32 R15, RZ, RZ, R12 ;  /* 0x000000ffff0f7224 */ /* 0x000fe400078e000c */
[----:B------:R-:W-:Y:S01]  /*10d30*/  IMAD.HI.U32 R11, R9, R10, RZ ;  /* 0x0000000a090b7227 */ /* 0x000fe200078e00ff */
[----:B------:R-:W-:-:S03]  /*10d40*/  ISETP.GT.U32.AND P2, PT, R8, R19, PT ;  /* 0x000000130800720c */ /* 0x000fc60003f44070 */
[----:B------:R-:W-:Y:S01]  /*10d50*/  @!P6 IMAD.MOV R15, RZ, RZ, -R15 ;  /* 0x000000ffff0fe224 */ /* 0x000fe200078e0a0f */
[----:B------:R-:W-:Y:S01]  /*10d60*/  ISETP.GT.U32.AND P6, PT, R8, R4, PT ;  /* 0x000000040800720c */ /* 0x000fe20003fc4070 */
[----:B------:R-:W-:-:S04]  /*10d70*/  IMAD.HI.U32 R7, R9, R6, RZ ;  /* 0x0000000609077227 */ /* 0x000fc800078e00ff */
[----:B------:R-:W-:Y:S02]  /*10d80*/  IMAD.MOV R11, RZ, RZ, -R11 ;  /* 0x000000ffff0b7224 */ /* 0x000fe400078e0a0b */
[----:B------:R-:W-:Y:S02]  /*10d90*/  IMAD.MOV R7, RZ, RZ, -R7 ;  /* 0x000000ffff077224 */ /* 0x000fe400078e0a07 */
[----:B------:R-:W-:Y:S01]  /*10da0*/  @!P0 IMAD.IADD R21, R21, 0x1, -R8 ;  /* 0x0000000115158824 */ /* 0x000fe200078e0a08 */
[----:B------:R-:W-:Y:S01]  /*10db0*/  ISETP.GE.AND P0, PT, R5, RZ, PT ;  /* 0x000000ff0500720c */ /* 0x000fe20003f06270 */
[----:B------:R-:W-:Y:S01]  /*10dc0*/  @!P4 IMAD.MOV R14, RZ, RZ, -R14 ;  /* 0x000000ffff0ec224 */ /* 0x000fe200078e0a0e */
[----:B------:R-:W-:Y:S01]  /*10dd0*/  ISETP.GE.AND P4, PT, R2, RZ, PT ;  /* 0x000000ff0200720c */ /* 0x000fe20003f86270 */
[C---:B------:R-:W-:Y:S02]  /*10de0*/  VIADD R17, R0.reuse, 0x13f ;  /* 0x0000013f00117836 */ /* 0x040fe40000000000 */
[----:B0-----:R-:W-:Y:S01]  /*10df0*/  VIADD R13, R0, 0x140 ;  /* 0x00000140000d7836 */ /* 0x001fe20000000000 */
[----:B------:R0:W-:Y:S01]  /*10e00*/  STL [R1+0x220], R14 ;  /* 0x0002200e01007387 */ /* 0x0001e20000100800 */
[----:B------:R-:W-:-:S02]  /*10e10*/  IMAD R5, R8, R11, R10 ;  /* 0x0000000b08057224 */ /* 0x000fc400078e020a */
[C---:B------:R-:W-:Y:S01]  /*10e20*/  IMAD R6, R8.reuse, R7, R6 ;  /* 0x0000000708067224 */ /* 0x040fe200078e0206 */
[----:B------:R-:W-:Y:S01]  /*10e30*/  IABS R16, R13 ;  /* 0x0000000d00107213 */ /* 0x000fe20000000000 */
[--C-:B------:R-:W-:Y:S01]  /*10e40*/  @!P2 IMAD.IADD R19, R19, 0x1, -R8.reuse ;  /* 0x000000011313a824 */ /* 0x100fe200078e0a08 */
[----:B------:R-:W-:Y:S01]  /*10e50*/  ISETP.GT.U32.AND P2, PT, R8, R5, PT ;  /* 0x000000050800720c */ /* 0x000fe20003f44070 */
[----:B------:R-:W-:Y:S01]  /*10e60*/  @!P6 IMAD.IADD R4, R4, 0x1, -R8 ;  /* 0x000000010404e824 */ /* 0x000fe200078e0a08 */
[----:B------:R-:W-:Y:S01]  /*10e70*/  ISETP.GT.U32.AND P6, PT, R8, R6, PT ;  /* 0x000000060800720c */ /* 0x000fe20003fc4070 */
[----:B------:R-:W-:Y:S01]  /*10e80*/  IMAD.HI.U32 R2, R9, R16, RZ ;  /* 0x0000001009027227 */ /* 0x000fe200078e00ff */
[----:B0-----:R-:W-:Y:S01]  /*10e90*/  IABS R14, R17 ;  /* 0x00000011000e7213 */ /* 0x001fe20000000000 */
[----:B------:R0:W-:Y:S02]  /*10ea0*/  STL [R1+0x200], R15 ;  /* 0x0002000f01007387 */ /* 0x0001e40000100800 */
[----:B------:R-:W-:-:S02]  /*10eb0*/  IMAD.MOV R2, RZ, RZ, -R2 ;  /* 0x000000ffff027224 */ /* 0x000fc400078e0a02 */
[----:B------:R-:W-:-:S04]  /*10ec0*/  IMAD.HI.U32 R3, R9, R14, RZ ;  /* 0x0000000e09037227 */ /* 0x000fc800078e00ff */
[----:B------:R-:W-:Y:S02]  /*10ed0*/  IMAD.MOV R3, RZ, RZ, -R3 ;  /* 0x000000ffff037224 */ /* 0x000fe400078e0a03 */
[C---:B------:R-:W-:Y:S02]  /*10ee0*/  VIADD R11, R0.reuse, 0x141 ;  /* 0x00000141000b7836 */ /* 0x040fe40000000000 */
[----:B------:R-:W-:Y:S02]  /*10ef0*/  VIADD R12, R0, 0x142 ;  /* 0x00000142000c7836 */ /* 0x000fe40000000000 */
[C---:B------:R-:W-:Y:S01]  /*10f00*/  IMAD R14, R8.reuse, R3, R14 ;  /* 0x00000003080e7224 */ /* 0x040fe200078e020e */
[----:B------:R-:W-:Y:S01]  /*10f10*/  IABS R3, R11 ;  /* 0x0000000b00037213 */ /* 0x000fe20000000000 */
[C---:B------:R-:W-:Y:S01]  /*10f20*/  IMAD R16, R8.reuse, R2, R16 ;  /* 0x0000000208107224 */ /* 0x040fe200078e0210 */
        /* <DEDUP_REMOVED lines=14> */
[----:B------:R-:W-:Y:S01]  /*11010*/  ISETP.GT.U32.AND P1, PT, R8, R14, PT ;  /* 0x0000000e0800720c */ /* 0x000fe20003f24070 */
[----:B------:R-:W-:Y:S01]  /*11020*/  @!P2 IMAD.IADD R4, R4, 0x1, -R8 ;  /* 0x000000010404a824 */ /* 0x000fe200078e0a08 */
[C---:B------:R-:W-:Y:S01]  /*11030*/  ISETP.GT.U32.AND P2, PT, R8.reuse, R16, PT ;  /* 0x000000100800720c */ /* 0x040fe20003f44070 */
[C---:B------:R-:W-:Y:S01]  /*11040*/  IMAD R3, R8.reuse, R21, R3 ;  /* 0x0000001508037224 */ /* 0x040fe200078e0203 */
[----:B------:R1:W-:Y:S01]  /*11050*/  STL [R1+0x494], R19 ;  /* 0x0004941301007387 */ /* 0x0003e20000100800 */
[----:B------:R-:W-:-:S02]  /*11060*/  IMAD R2, R8, R22, R2 ;  /* 0x0000001608027224 */ /* 0x000fc400078e0202 */
[--C-:B------:R-:W-:Y:S01]  /*11070*/  @!P3 IMAD.IADD R5, R5, 0x1, -R8.reuse ;  /* 0x000000010505b824 */ /* 0x100fe200078e0a08 */
[----:B------:R-:W-:Y:S01]  /*11080*/  ISETP.GT.U32.AND P3, PT, R8, R3, PT ;  /* 0x000000030800720c */ /* 0x000fe20003f64070 */
[--C-:B------:R-:W-:Y:S01]  /*11090*/  @!P6 IMAD.IADD R6, R6, 0x1, -R8.reuse ;  /* 0x000000010606e824 */ /* 0x100fe200078e0a08 */
[----:B------:R-:W-:Y:S01]  /*110a0*/  ISETP.GT.U32.AND P6, PT, R8, R2, PT ;  /* 0x000000020800720c */ /* 0x000fe20003fc4070 */
[C---:B------:R-:W-:Y:S02]  /*110b0*/  VIADD R7, R0.reuse, 0x143 ;  /* 0x0000014300077836 */ /* 0x040fe40000000000 */
[----:B------:R-:W-:Y:S02]  /*110c0*/  VIADD R10, R0, 0x144 ;  /* 0x00000144000a7836 */ /* 0x000fe40000000000 */
[--C-:B------:R-:W-:Y:S01]  /*110d0*/  @!P1 IMAD.IADD R14, R14, 0x1, -R8.reuse ;  /* 0x000000010e0e9824 */ /* 0x100fe200078e0a08 */
[----:B------:R-:W-:Y:S01]  /*110e0*/  IABS R18, R7 ;  /* 0x0000000700127213 */ /* 0x000fe20000000000 */
[----:B------:R-:W-:Y:S01]  /*110f0*/  @!P2 IMAD.IADD R16, R16, 0x1, -R8 ;  /* 0x000000011010a824 */ /* 0x000fe200078e0a08 */
[----:B0-----:R-:W-:Y:S01]  /*11100*/  IABS R15, R10 ;  /* 0x0000000a000f7213 */ /* 0x001fe20000000000 */
[----:B------:R-:W-:Y:S01]  /*11110*/  IMAD.MOV.U32 R24, RZ, RZ, R4 ;  /* 0x000000ffff187224 */ /* 0x000fe200078e0004 */
[----:B------:R-:W-:Y:S01]  /*11120*/  ISETP.GE.AND P1, PT, R17, RZ, PT ;  /* 0x000000ff1100720c */ /* 0x000fe20003f26270 */
[----:B-1----:R-:W-:Y:S01]  /*11130*/  IMAD.HI.U32 R19, R9, R18, RZ ;  /* 0x0000001209137227 */ /* 0x002fe200078e00ff */
[----:B------:R-:W-:-:S03]  /*11140*/  ISETP.GE.AND P2, PT, R13, RZ, PT ;  /* 0x000000ff0d00720c */ /* 0x000fc60003f46270 */
[--C-:B------:R-:W-:Y:S01]  /*11150*/  @!P3 IMAD.IADD R3, R3, 0x1, -R8.reuse ;  /* 0x000000010303b824 */ /* 0x100fe200078e0a08 */
        /* <DEDUP_REMOVED lines=24> */
[----:B------:R0:W-:Y:S01]  /*112e0*/  STL [R1+0x48c], R6 ;  /* 0x00048c0601007387 */ /* 0x0001e20000100800 */
[----:B------:R-:W-:Y:S01]  /*112f0*/  ISETP.GT.U32.AND P6, PT, R8, R15, PT ;  /* 0x0000000f0800720c */ /* 0x000fe20003fc4070 */
[--C-:B------:R-:W-:Y:S01]  /*11300*/  @!P5 IMAD.IADD R3, R3, 0x1, -R8.reuse ;  /* 0x000000010303d824 */ /* 0x100fe200078e0a08 */
[----:B------:R-:W-:Y:S01]  /*11310*/  ISETP.GE.AND P5, PT, R12, RZ, PT ;  /* 0x000000ff0c00720c */ /* 0x000fe20003fa6270 */
[----:B------:R-:W-:Y:S01]  /*11320*/  @!P4 IMAD.IADD R2, R2, 0x1, -R8 ;  /* 0x000000010202c824 */ /* 0x000fe200078e0a08 */
[----:B------:R-:W-:Y:S01]  /*11330*/  ISETP.GE.AND P4, PT, R7, RZ, PT ;  /* 0x000000ff0700720c */ /* 0x000fe20003f86270 */
[----:B------:R-:W-:-:S04]  /*11340*/  IMAD.HI.U32 R7, R9, R4, RZ ;  /* 0x0000000409077227 */ /* 0x000fc800078e00ff */
[----:B0-----:R-:W-:-:S04]  /*11350*/  IMAD.HI.U32 R6, R9, R5, RZ ;  /* 0x0000000509067227 */ /* 0x001fc800078e00ff */
[----:B------:R-:W-:Y:S02]  /*11360*/  IMAD.MOV R6, RZ, RZ, -R6 ;  /* 0x000000ffff067224 */ /* 0x000fe400078e0a06 */
[----:B------:R-:W-:Y:S02]  /*11370*/  IMAD.MOV R7, RZ, RZ, -R7 ;  /* 0x000000ffff077224 */ /* 0x000fe400078e0a07 */
[----:B------:R-:W-:Y:S02]  /*11380*/  IMAD R6, R8, R6, R5 ;  /* 0x0000000608067224 */ /* 0x000fe400078e0205 */
[----:B------:R-:W-:Y:S01]  /*11390*/  @!P0 IMAD.IADD R18, R18, 0x1, -R8 ;  /* 0x0000000112128824 */ /* 0x000fe200078e0a08 */
[----:B------:R-:W-:Y:S01]  /*113a0*/  ISETP.GE.AND P0, PT, R10, RZ, PT ;  /* 0x000000ff0a00720c */ /* 0x000fe20003f06270 */
[----:B------:R-:W-:Y:S02]  /*113b0*/  IMAD.MOV.U32 R21, RZ, RZ, R14 ;  /* 0x000000ffff157224 */ /* 0x000fe400078e000e */
[----:B------:R-:W-:-:S02]  /*113c0*/  IMAD.MOV.U32 R19, RZ, RZ, R16 ;  /* 0x000000ffff137224 */ /* 0x000fc400078e0010 */
[----:B------:R-:W-:Y:S01]  /*113d0*/  @!P6 IMAD.IADD R15, R15, 0x1, -R8 ;  /* 0x000000010f0fe824 */ /* 0x000fe200078e0a08 */
[----:B------:R-:W-:Y:S01]  /*113e0*/  ISETP.GE.AND P6, PT, R17, RZ, PT ;  /* 0x000000ff1100720c */ /* 0x000fe20003fc6270 */
[C---:B------:R-:W-:Y:S02]  /*113f0*/  IMAD R7, R8.reuse, R7, R4 ;  /* 0x0000000708077224 */ /* 0x040fe400078e0204 */
        /* <DEDUP_REMOVED lines=11> */
[C---:B------:R-:W-:Y:S01]  /*114b0*/  VIADD R12, R0.reuse, 0x149 ;  /* 0x00000149000c7836 */ /* 0x040fe20000000000 */
[----:B------:R-:W-:Y:S01]  /*114c0*/  STL [R1+0x190], R19 ;  /* 0x0001901301007387 */ /* 0x000fe20000100800 */
[----:B------:R-:W-:Y:S01]  /*114d0*/  VIADD R11, R0, 0x14b ;  /* 0x0000014b000b7836 */ /* 0x000fe20000000000 */
[----:B------:R-:W-:Y:S01]  /*114e0*/  IABS R4, R2 ;  /* 0x0000000200047213 */ /* 0x000fe20000000000 */
[--C-:B------:R-:W-:Y:S01]  /*114f0*/  @!P3 IMAD.IADD R6, R6, 0x1, -R8.reuse ;  /* 0x000000010606b824 */ /* 0x100fe200078e0a08 */
[----:B------:R0:W-:Y:S01]  /*11500*/  STL [R1+0x1a0], R3 ;  /* 0x0001a00301007387 */ /* 0x0001e20000100800 */
[--C-:B------:R-:W-:Y:S01]  /*11510*/  @!P1 IMAD.IADD R18, R18, 0x1, -R8.reuse ;  /* 0x0000000112129824 */ /* 0x100fe200078e0a08 */
[----:B------:R-:W-:Y:S01]  /*11520*/  ISETP.GE.AND P3, PT, R2, RZ, PT ;  /* 0x000000ff0200720c */ /* 0x000fe20003f66270 */
[--C-:B------:R-:W-:Y:S01]  /*11530*/  @!P2 IMAD.IADD R15, R15, 0x1, -R8.reuse ;  /* 0x000000010f0fa824 */ /* 0x100fe200078e0a08 */
[----:B------:R1:W-:Y:S01]  /*11540*/  STL [R1+0x47c], R10 ;  /* 0x00047c0a01007387 */ /* 0x0003e20000100800 */
[----:B------:R-:W-:Y:S01]  /*11550*/  @!P5 IMAD.IADD R7, R7, 0x1, -R8 ;  /* 0x000000010707d824 */ /* 0x000fe200078e0a08 */
[----:B------:R-:W-:Y:S01]  /*11560*/  ISETP.GT.U32.AND P5, PT, R8, R6, PT ;  /* 0x000000060800720c */ /* 0x000fe20003fa4070 */
[----:B------:R-:W-:Y:S01]  /*11570*/  IMAD.HI.U32 R2, R9, R4, RZ ;  /* 0x0000000409027227 */ /* 0x000fe200078e00ff */
[----:B------:R-:W-:-:S03]  /*11580*/  ISETP.GE.AND P1, PT, R13, RZ, PT ;  /* 0x000000ff0d00720c */ /* 0x000fc60003f26270 */
[----:B0-----:R-:W-:Y:S02]  /*11590*/  VIADD R3, R0, 0x147 ;  /* 0x0000014700037836 */ /* 0x001fe40000000000 */
[----:B------:R-:W-:Y:S02]  /*115a0*/  IMAD.MOV R2, RZ, RZ, -R2 ;  /* 0x000000ffff027224 */ /* 0x000fe400078e0a02 */
[----:B-1----:R-:W-:Y:S01]  /*115b0*/  IMAD.MOV.U32 R10, RZ, RZ, R18 ;  /* 0x000000ffff0a7224 */ /* 0x002fe200078e0012 */
[----:B------:R-:W-:Y:S01]  /*115c0*/  IABS R5, R3 ;  /* 0x0000000300057213 */ /* 0x000fe20000000000 */
[----:B------:R-:W-:Y:S01]  /*115d0*/  IMAD R4, R8, R2, R4 ;  /* 0x0000000208047224 */ /* 0x000fe200078e0204 */
[----:B------:R-:W-:Y:S01]  /*115e0*/  ISETP.GE.AND P2, PT, R3, RZ, PT ;  /* 0x000000ff0300720c */ /* 0x000fe20003f46270 */
[----:B------:R-:W-:Y:S02]  /*115f0*/  @!P5 IMAD.IADD R6, R6, 0x1, -R8 ;  /* 0x000000010606d824 */ /* 0x000fe400078e0a08 */
[----:B------:R-:W-:-:S04]  /*11600*/  IMAD.HI.U32 R3, R9, R5, RZ ;  /* 0x0000000509037227 */ /* 0x000fc800078e00ff */
[----:B------:R-:W-:Y:S02]  /*11610*/  IMAD.MOV R3, RZ, RZ, -R3 ;  /* 0x000000ffff037224 */ /* 0x000fe400078e0a03 */
[----:B------:R-:W-:Y:S01]  /*11620*/  @!P4 IMAD.MOV R10, RZ, RZ, -R10 ;  /* 0x000000ffff0ac224 */ /* 0x000fe200078e0a0a */
[C---:B------:R-:W-:Y:S01]  /*11630*/  ISETP.GT.U32.AND P4, PT, R8.reuse, R7, PT ;  /* 0x000000070800720c */ /* 0x040fe20003f84070 */
[----:B------:R-:W-:Y:S02]  /*11640*/  IMAD R5, R8, R3, R5 ;  /* 0x0000000308057224 */ /* 0x000fe400078e0205 */
[----:B------:R-:W-:Y:S01]  /*11650*/  IMAD.MOV.U32 R14, RZ, RZ, R6 ;  /* 0x000000ffff0e7224 */ /* 0x000fe200078e0006 */
[----:B------:R0:W-:Y:S01]  /*11660*/  STL [R1+0x474], R10 ;  /* 0x0004740a01007387 */ /* 0x0001e20000100800 */
[----:B------:R-:W-:Y:S01]  /*11670*/  VIADD R2, R0, 0x14a ;  /* 0x0000014a00027836 */ /* 0x000fe20000000000 */
[C---:B------:R-:W-:Y:S01]  /*11680*/  ISETP.GT.U32.AND P5, PT, R8.reuse, R5, PT ;  /* 0x000000050800720c */ /* 0x040fe20003fa4070 */
[----:B------:R-:W-:Y:S01]  /*11690*/  @!P6 IMAD.MOV R14, RZ, RZ, -R14 ;  /* 0x000000ffff0ee224 */ /* 0x000fe200078e0a0e */
[----:B------:R-:W-:Y:S01]  /*116a0*/  ISETP.GT.U32.AND P6, PT, R8, R4, PT ;  /* 0x000000040800720c */ /* 0x000fe20003fc4070 */
[----:B------:R-:W-:-:S02]  /*116b0*/  VIADD R3, R0, 0x14c ;  /* 0x0000014c00037836 */ /* 0x000fc40000000000 */
[----:B------:R-:W-:Y:S02]  /*116c0*/  VIADD R18, R0, 0x14d ;  /* 0x0000014d00127836 */ /* 0x000fe40000000000 */
[----:B------:R-:W-:Y:S01]  /*116d0*/  @!P4 IMAD.IADD R7, R7, 0x1, -R8 ;  /* 0x000000010707c824 */ /* 0x000fe200078e0a08 */
[----:B------:R-:W-:Y:S01]  /*116e0*/  ISETP.GE.AND P4, PT, R2, RZ, PT ;  /* 0x000000ff0200720c */ /* 0x000fe20003f86270 */
[----:B0-----:R-:W-:Y:S01]  /*116f0*/  IMAD.MOV.U32 R10, RZ, RZ, R15 ;  /* 0x000000ffff0a7224 */ /* 0x001fe200078e000f */
[----:B------:R-:W-:Y:S01]  /*11700*/  IABS R2, R2 ;  /* 0x0000000200027213 */ /* 0x000fe20000000000 */
[----:B------:R-:W-:Y:S01]  /*11710*/  IMAD.MOV.U32 R13, RZ, RZ, R7 ;  /* 0x000000ffff0d7224 */ /* 0x000fe200078e0007 */
[----:B------:R-:W-:Y:S01]  /*11720*/  IABS R7, R3 ;  /* 0x0000000300077213 */ /* 0x000fe20000000000 */
[----:B------:R-:W-:Y:S01]  /*11730*/  @!P0 IMAD.MOV R10, RZ, RZ, -R10 ;  /* 0x000000ffff0a8224 */ /* 0x000fe200078e0a0a */
[----:B------:R-:W-:Y:S01]  /*11740*/  ISETP.GE.AND P0, PT, R12, RZ, PT ;  /* 0x000000ff0c00720c */ /* 0x000fe20003f06270 */
[--C-:B------:R-:W-:Y:S01]  /*11750*/  @!P5 IMAD.IADD R5, R5, 0x1, -R8.reuse ;  /* 0x000000010505d824 */ /* 0x100fe200078e0a08 */
[----:B------:R-:W-:Y:S01]  /*11760*/  IABS R12, R12 ;  /* 0x0000000c000c7213 */ /* 0x000fe20000000000 */
[----:B------:R-:W-:Y:S01]  /*11770*/  @!P1 IMAD.MOV R13, RZ, RZ, -R13 ;  /* 0x000000ffff0d9224 */ /* 0x000fe200078e0a0d */
[----:B------:R0:W-:Y:S01]  /*11780*/  STL [R1+0x478], R10 ;  /* 0x0004780a01007387 */ /* 0x0001e20000100800 */
[----:B------:R-:W-:Y:S01]  /*11790*/  ISETP.GE.AND P1, PT, R11, RZ, PT ;  /* 0x000000ff0b00720c */ /* 0x000fe20003f26270 */
[----:B------:R-:W-:Y:S01]  /*117a0*/  @!P6 IMAD.IADD R4, R4, 0x1, -R8 ;  /* 0x000000010404e824 */ /* 0x000fe200078e0a08 */
[C---:B------:R-:W-:Y:S01]  /*117b0*/  ISETP.GT.U32.AND P5, PT, R8.reuse, R5, PT ;  /* 0x000000050800720c */ /* 0x040fe20003fa4070 */
[----:B------:R-:W-:Y:S01]  /*117c0*/  STL [R1+0x46c], R14 ;  /* 0x00046c0e01007387 */ /* 0x000fe20000100800 */
[----:B------:R-:W-:Y:S01]  /*117d0*/  IABS R11, R11 ;  /* 0x0000000b000b7213 */ /* 0x000fe20000000000 */
[----:B------:R-:W-:Y:S01]  /*117e0*/  IMAD.MOV.U32 R6, RZ, RZ, R2 ;  /* 0x000000ffff067224 */ /* 0x000fe200078e0002 */
[----:B------:R-:W-:Y:S01]  /*117f0*/  ISETP.GT.U32.AND P6, PT, R8, R4, PT ;  /* 0x000000040800720c */ /* 0x000fe20003fc4070 */
[----:B------:R1:W-:Y:S01]  /*11800*/  STL [R1+0x468], R13 ;  /* 0x0004680d01007387 */ /* 0x0003e20000100800 */
[----:B0-----:R-:W-:-:S04]  /*11810*/  IMAD.HI.U32 R10, R9, R12, RZ ;  /* 0x0000000c090a7227 */ /* 0x001fc800078e00ff */
[----:B------:R-:W-:-:S03]  /*11820*/  IMAD.MOV R10, RZ, RZ, -R10 ;  /* 0x000000ffff0a7224 */ /* 0x000fc600078e0a0a */
[----:B------:R-:W-:Y:S02]  /*11830*/  @!P5 IMAD.IADD R5, R5, 0x1, -R8 ;  /* 0x000000010505d824 */ /* 0x000fe400078e0a08 */
[----:B------:R-:W-:Y:S02]  /*11840*/  IMAD R12, R8, R10, R12 ;  /* 0x0000000a080c7224 */ /* 0x000fe400078e020c */
[----:B-1----:R-:W-:-:S03]  /*11850*/  IMAD.HI.U32 R13, R9, R11, RZ ;  /* 0x0000000b090d7227 */ /* 0x002fc600078e00ff */
[----:B------:R-:W-:Y:S01]  /*11860*/  ISETP.GT.U32.AND P5, PT, R8, R12, PT ;  /* 0x0000000c0800720c */ /* 0x000fe20003fa4070 */
[----:B------:R-:W-:-:S04]  /*11870*/  IMAD.HI.U32 R2, R9, R6, RZ ;  /* 0x0000000609027227 */ /* 0x000fc800078e00ff */
[----:B------:R-:W-:-:S04]  /*11880*/  IMAD.HI.U32 R10, R9, R7, RZ ;  /* 0x00000007090a7227 */ /* 0x000fc800078e00ff */
[----:B------:R-:W-:Y:S02]  /*11890*/  IMAD.MOV R13, RZ, RZ, -R13 ;  /* 0x000000ffff0d7224 */ /* 0x000fe400078e0a0d */
[----:B------:R-:W-:Y:S02]  /*118a0*/  IMAD.MOV R2, RZ, RZ, -R2 ;  /* 0x000000ffff027224 */ /* 0x000fe400078e0a02 */
[----:B------:R-:W-:Y:S02]  /*118b0*/  IMAD.MOV R10, RZ, RZ, -R10 ;  /* 0x000000ffff0a7224 */ /* 0x000fe400078e0a0a */
[C---:B------:R-:W-:Y:S02]  /*118c0*/  IMAD R11, R8.reuse, R13, R11 ;  /* 0x0000000d080b7224 */ /* 0x040fe400078e020b */
[----:B------:R-:W-:Y:S01]  /*118d0*/  IMAD R6, R8, R2, R6 ;  /* 0x0000000208067224 */ /* 0x000fe200078e0206 */
[----:B------:R-:W-:Y:S01]  /*118e0*/  IABS R2, R18 ;  /* 0x0000001200027213 */ /* 0x000fe20000000000 */
[----:B------:R-:W-:-:S02]  /*118f0*/  IMAD.MOV.U32 R14, RZ, RZ, R5 ;  /* 0x000000ffff0e7224 */ /* 0x000fc400078e0005 */
[----:B------:R-:W-:Y:S02]  /*11900*/  IMAD R7, R8, R10, R7 ;  /* 0x0000000a08077224 */ /* 0x000fe400078e0207 */
[----:B------:R-:W-:Y:S01]  /*11910*/  @!P6 IMAD.IADD R4, R4, 0x1, -R8 ;  /* 0x000000010404e824 */ /* 0x000fe200078e0a08 */
[C---:B------:R-:W-:Y:S01]  /*11920*/  ISETP.GT.U32.AND P6, PT, R8.reuse, R11, PT ;  /* 0x0000000b0800720c */ /* 0x040fe20003fc4070 */
[----:B------:R-:W-:Y:S01]  /*11930*/  @!P2 IMAD.MOV R14, RZ, RZ, -R14 ;  /* 0x000000ffff0ea224 */ /* 0x000fe200078e0a0e */
[----:B------:R-:W-:Y:S01]  /*11940*/  ISETP.GT.U32.AND P2, PT, R8, R6, PT ;  /* 0x000000060800720c */ /* 0x000fe20003f44070 */
[----:B------:R-:W-:Y:S01]  /*11950*/  @!P5 IMAD.IADD R12, R12, 0x1, -R8 ;  /* 0x000000010c0cd824 */ /* 0x000fe200078e0a08 */
[----:B------:R-:W-:Y:S01]  /*11960*/  ISETP.GT.U32.AND P5, PT, R8, R7, PT ;  /* 0x000000070800720c */ /* 0x000fe20003fa4070 */
[----:B------:R-:W-:Y:S01]  /*11970*/  IMAD.MOV.U32 R13, RZ, RZ, R4 ;  /* 0x000000ffff0d7224 */ /* 0x000fe200078e0004 */
[----:B------:R0:W-:Y:S01]  /*11980*/  STL [R1+0x460], R14 ;  /* 0x0004600e01007387 */ /* 0x0001e20000100800 */
[----:B------:R-:W-:-:S04]  /*11990*/  IMAD.HI.U32 R5, R9, R2, RZ ;  /* 0x0000000209057227 */ /* 0x000fc800078e00ff */
[----:B------:R-:W-:Y:S02]  /*119a0*/  IMAD.MOV R5, RZ, RZ, -R5 ;  /* 0x000000ffff057224 */ /* 0x000fe400078e0a05 */
[--C-:B------:R-:W-:Y:S02]  /*119b0*/  @!P6 IMAD.IADD R11, R11, 0x1, -R8.reuse ;  /* 0x000000010b0be824 */ /* 0x100fe400078e0a08 */
[--C-:B------:R-:W-:Y:S01]  /*119c0*/  @!P2 IMAD.IADD R6, R6, 0x1, -R8.reuse ;  /* 0x000000010606a824 */ /* 0x100fe200078e0a08 */
[----:B------:R-:W-:Y:S01]  /*119d0*/  ISETP.GT.U32.AND P2, PT, R8, R12, PT ;  /* 0x0000000c0800720c */ /* 0x000fe20003f44070 */
[----:B0-----:R-:W-:Y:S02]  /*119e0*/  VIADD R14, R0, 0x14e ;  /* 0x0000014e000e7836 */ /* 0x001fe40000000000 */
[----:B------:R-:W-:Y:S01]  /*119f0*/  @!P5 IMAD.IADD R7, R7, 0x1, -R8 ;  /* 0x000000010707d824 */ /* 0x000fe200078e0a08 */
[C---:B------:R-:W-:Y:S01]  /*11a00*/  ISETP.GT.U32.AND P5, PT, R8.reuse, R11, PT ;  /* 0x0000000b0800720c */ /* 0x040fe20003fa4070 */
[----:B------:R-:W-:Y:S01]  /*11a10*/  @!P3 IMAD.MOV R13, RZ, RZ, -R13 ;  /* 0x000000ffff0db224 */ /* 0x000fe200078e0a0d */
[----:B------:R-:W-:Y:S01]  /*11a20*/  IABS R17, R14 ;  /* 0x0000000e00117213 */ /* 0x000fe20000000000 */
[C---:B------:R-:W-:Y:S01]  /*11a30*/  IMAD R2, R8.reuse, R5, R2 ;  /* 0x0000000508027224 */ /* 0x040fe200078e0202 */
[----:B------:R-:W-:Y:S01]  /*11a40*/  ISETP.GT.U32.AND P3, PT, R8, R7, PT ;  /* 0x000000070800720c */ /* 0x000fe20003f64070 */
[----:B------:R-:W-:Y:S01]  /*11a50*/  VIADD R5, R0, 0x150 ;  /* 0x0000015000057836 */ /* 0x000fe20000000000 */
[----:B------:R-:W-:Y:S01]  /*11a60*/  ISETP.GT.U32.AND P6, PT, R8, R6, PT ;  /* 0x000000060800720c */ /* 0x000fe20003fc4070 */
[----:B------:R-:W-:Y:S01]  /*11a70*/  IMAD.HI.U32 R4, R9, R17, RZ ;  /* 0x0000001109047227 */ /* 0x000fe200078e00ff */
[----:B------:R0:W-:Y:S02]  /*11a80*/  STL [R1+0x1a4], R13 ;  /* 0x0001a40d01007387 */ /* 0x0001e40000100800 */
[----:B------:R-:W-:Y:S01]  /*11a90*/  IABS R16, R5 ;  /* 0x0000000500107213 */ /* 0x000fe20000000000 */
[----:B------:R-:W-:-:S02]  /*11aa0*/  IMAD.MOV R4, RZ, RZ, -R4 ;  /* 0x000000ffff047224 */ /* 0x000fc400078e0a04 */
[--C-:B------:R-:W-:Y:S01]  /*11ab0*/  @!P2 IMAD.IADD R12, R12, 0x1, -R8.reuse ;  /* 0x000000010c0ca824 */ /* 0x100fe200078e0a08 */
[C---:B------:R-:W-:Y:S01]  /*11ac0*/  ISETP.GT.U32.AND P2, PT, R8.reuse, R2, PT ;  /* 0x000000020800720c */ /* 0x040fe20003f44070 */
[----:B------:R-:W-:Y:S02]  /*11ad0*/  IMAD R17, R8, R4, R17 ;  /* 0x0000000408117224 */ /* 0x000fe400078e0211 */
[--C-:B------:R-:W-:Y:S02]  /*11ae0*/  @!P5 IMAD.IADD R11, R11, 0x1, -R8.reuse ;  /* 0x000000010b0bd824 */ /* 0x100fe400078e0a08 */
[----:B------:R-:W-:Y:S01]  /*11af0*/  VIADD R4, R0, 0x151 ;  /* 0x0000015100047836 */ /* 0x000fe20000000000 */
[----:B------:R-:W-:Y:S01]  /*11b00*/  ISETP.GT.U32.AND P5, PT, R8, R17, PT ;  /* 0x000000110800720c */ /* 0x000fe20003fa4070 */
[--C-:B------:R-:W-:Y:S01]  /*11b10*/  @!P3 IMAD.IADD R7, R7, 0x1, -R8.reuse ;  /* 0x000000010707b824 */ /* 0x100fe200078e0a08 */
[----:B------:R-:W-:Y:S01]  /*11b20*/  ISETP.GE.AND P3, PT, R18, RZ, PT ;  /* 0x000000ff1200720c */ /* 0x000fe20003f66270 */
[----:B------:R-:W-:Y:S01]  /*11b30*/  @!P6 IMAD.IADD R6, R6, 0x1, -R8 ;  /* 0x000000010606e824 */ /* 0x000fe200078e0a08 */
[----:B------:R-:W-:Y:S01]  /*11b40*/  IABS R18, R4 ;  /* 0x0000000400127213 */ /* 0x000fe20000000000 */
[----:B------:R-:W-:Y:S01]  /*11b50*/  VIADD R10, R0, 0x14f ;  /* 0x0000014f000a7836 */ /* 0x000fe20000000000 */
[----:B------:R-:W-:Y:S01]  /*11b60*/  ISETP.GE.AND P6, PT, R3, RZ, PT ;  /* 0x000000ff0300720c */ /* 0x000fe20003fc6270 */
[----:B------:R-:W-:-:S03]  /*11b70*/  IMAD.HI.U32 R3, R9, R16, RZ ;  /* 0x0000001009037227 */ /* 0x000fc600078e00ff */
[----:B------:R-:W-:Y:S01]  /*11b80*/  IABS R15, R10 ;  /* 0x0000000a000f7213 */ /* 0x000fe20000000000 */
[--C-:B------:R-:W-:Y:S01]  /*11b90*/  @!P2 IMAD.IADD R2, R2, 0x1, -R8.reuse ;  /* 0x000000010202a824 */ /* 0x100fe200078e0a08 */
[----:B------:R-:W-:Y:S01]  /*11ba0*/  ISETP.GE.AND P2, PT, R14, RZ, PT ;  /* 0x000000ff0e00720c */ /* 0x000fe20003f46270 */
[----:B------:R-:W-:Y:S02]  /*11bb0*/  @!P5 IMAD.IADD R17, R17, 0x1, -R8 ;  /* 0x000000011111d824 */ /* 0x000fe400078e0a08 */
[----:B------:R-:W-:Y:S02]  /*11bc0*/  IMAD.MOV.U32 R14, RZ, RZ, R18 ;  /* 0x000000ffff0e7224 */ /* 0x000fe400078e0012 */
[----:B------:R-:W-:Y:S01]  /*11bd0*/  IMAD.MOV R3, RZ, RZ, -R3 ;  /* 0x000000ffff037224 */ /* 0x000fe200078e0a03 */
[----:B------:R-:W-:Y:S01]  /*11be0*/  ISETP.GT.U32.AND P5, PT, R8, R17, PT ;  /* 0x000000110800720c */ /* 0x000fe20003fa4070 */
[----:B------:R-:W-:Y:S02]  /*11bf0*/  IMAD.MOV.U32 R21, RZ, RZ, R12 ;  /* 0x000000ffff157224 */ /* 0x000fe400078e000c */
[----:B------:R-:W-:-:S04]  /*11c00*/  IMAD.HI.U32 R12, R9, R14, RZ ;  /* 0x0000000e090c7227 */ /* 0x000fc800078e00ff */
[----:B------:R-:W-:Y:S02]  /*11c10*/  IMAD.MOV.U32 R19, RZ, RZ, R6 ;  /* 0x000000ffff137224 */ /* 0x000fe400078e0006 */
[C---:B------:R-:W-:Y:S02]  /*11c20*/  IMAD R16, R8.reuse, R3, R16 ;  /* 0x0000000308107224 */ /* 0x040fe400078e0210 */
[----:B------:R-:W-:Y:S01]  /*11c30*/  @!P0 IMAD.MOV R21, RZ, RZ, -R21 ;  /* 0x000000ffff158224 */ /* 0x000fe200078e0a15 */
[----:B------:R-:W-:Y:S01]  /*11c40*/  ISETP.GT.U32.AND P0, PT, R8, R2, PT ;  /* 0x000000020800720c */ /* 0x000fe20003f04070 */
[----:B------:R-:W-:Y:S02]  /*11c50*/  IMAD.MOV.U32 R6, RZ, RZ, R7 ;  /* 0x000000ffff067224 */ /* 0x000fe400078e0007 */
[----:B0-----:R-:W-:Y:S01]  /*11c60*/  IMAD.HI.U32 R13, R9, R15, RZ ;  /* 0x0000000f090d7227 */ /* 0x001fe200078e00ff */
[----:B------:R-:W-:Y:S03]  /*11c70*/  STL [R1+0x1c0], R21 ;  /* 0x0001c01501007387 */ /* 0x000fe60000100800 */
[----:B------:R-:W-:-:S02]  /*11c80*/  IMAD.MOV R12, RZ, RZ, -R12 ;  /* 0x000000ffff0c7224 */ /* 0x000fc400078e0a0c */
[----:B------:R-:W-:Y:S01]  /*11c90*/  @!P6 IMAD.MOV R6, RZ, RZ, -R6 ;  /* 0x000000ffff06e224 */ /* 0x000fe200078e0a06 */
[C---:B------:R-:W-:Y:S01]  /*11ca0*/  ISETP.GT.U32.AND P6, PT, R8.reuse, R16, PT ;  /* 0x000000100800720c */ /* 0x040fe20003fc4070 */
[----:B------:R-:W-:Y:S02]  /*11cb0*/  IMAD.MOV R13, RZ, RZ, -R13 ;  /* 0x000000ffff0d7224 */ /* 0x000fe400078e0a0d */
[C---:B------:R-:W-:Y:S02]  /*11cc0*/  IMAD R14, R8.reuse, R12, R14 ;  /* 0x0000000c080e7224 */ /* 0x040fe400078e020e */
[C---:B------:R-:W-:Y:S02]  /*11cd0*/  IMAD R15, R8.reuse, R13, R15 ;  /* 0x0000000d080f7224 */ /* 0x040fe400078e020f */
[--C-:B------:R-:W-:Y:S01]  /*11ce0*/  @!P5 IMAD.IADD R17, R17, 0x1, -R8.reuse ;  /* 0x000000011111d824 */ /* 0x100fe200078e0a08 */
[C---:B------:R-:W-:Y:S01]  /*11cf0*/  ISETP.GT.U32.AND P5, PT, R8.reuse, R14, PT ;  /* 0x0000000e0800720c */ /* 0x040fe20003fa4070 */
[----:B------:R-:W-:Y:S01]  /*11d00*/  @!P4 IMAD.MOV R19, RZ, RZ, -R19 ;  /* 0x000000ffff13c224 */ /* 0x000fe200078e0a13 */
[----:B------:R-:W-:Y:S01]  /*11d10*/  ISETP.GT.U32.AND P4, PT, R8, R15, PT ;  /* 0x0000000f0800720c */ /* 0x000fe20003f84070 */
[----:B------:R-:W-:Y:S01]  /*11d20*/  @!P1 IMAD.MOV R11, RZ, RZ, -R11 ;  /* 0x000000ffff0b9224 */ /* 0x000fe200078e0a0b */
[----:B------:R-:W-:Y:S01]  /*11d30*/  ISETP.GE.AND P1, PT, R10, RZ, PT ;  /* 0x000000ff0a00720c */ /* 0x000fe20003f26270 */
[--C-:B------:R-:W-:Y:S01]  /*11d40*/  @!P0 IMAD.IADD R2, R2, 0x1, -R8.reuse ;  /* 0x0000000102028824 */ /* 0x100fe200078e0a08 */
[----:B------:R-:W-:Y:S01]  /*11d50*/  STL [R1+0x42c], R19 ;  /* 0x00042c1301007387 */ /* 0x000fe20000100800 */
[----:B------:R-:W-:Y:S01]  /*11d60*/  @!P6 IMAD.IADD R16, R16, 0x1, -R8 ;  /* 0x000000011010e824 */ /* 0x000fe200078e0a08 */
[----:B------:R-:W-:Y:S01]  /*11d70*/  ISETP.GE.AND P0, PT, R5, RZ, PT ;  /* 0x000000ff0500720c */ /* 0x000fe20003f06270 */
[----:B------:R-:W-:Y:S01]  /*11d80*/  IMAD.MOV.U32 R7, RZ, RZ, R2 ;  /* 0x000000ffff077224 */ /* 0x000fe200078e0002 */
[----:B------:R0:W-:Y:S01]  /*11d90*/  STL [R1+0x430], R11 ;  /* 0x0004300b01007387 */ /* 0x0001e20000100800 */
[----:B------:R-:W-:-:S02]  /*11da0*/  VIADD R3, R0, 0x152 ;  /* 0x0000015200037836 */ /* 0x000fc40000000000 */
[----:B------:R-:W-:Y:S01]  /*11db0*/  @!P3 IMAD.MOV R7, RZ, RZ, -R7 ;  /* 0x000000ffff07b224 */ /* 0x000fe200078e0a07 */
[----:B------:R-:W-:Y:S01]  /*11dc0*/  ISETP.GT.U32.AND P3, PT, R8, R16, PT ;  /* 0x000000100800720c */ /* 0x000fe20003f64070 */
[--C-:B------:R-:W-:Y:S01]  /*11dd0*/  @!P5 IMAD.IADD R14, R14, 0x1, -R8.reuse ;  /* 0x000000010e0ed824 */ /* 0x100fe200078e0a08 */
[----:B------:R-:W-:Y:S01]  /*11de0*/  IABS R12, R3 ;  /* 0x00000003000c7213 */ /* 0x000fe20000000000 */
[----:B------:R-:W-:Y:S01]  /*11df0*/  @!P4 IMAD.IADD R15, R15, 0x1, -R8 ;  /* 0x000000010f0fc824 */ /* 0x000fe200078e0a08 */
[----:B------:R-:W-:Y:S01]  /*11e00*/  STL [R1+0x434], R6 ;  /* 0x0004340601007387 */ /* 0x000fe20000100800 */
[----:B------:R-:W-:Y:S01]  /*11e10*/  ISETP.GE.AND P4, PT, R4, RZ, PT ;  /* 0x000000ff0400720c */ /* 0x000fe20003f86270 */
[----:B0-----:R-:W-:Y:S01]  /*11e20*/  VIADD R11, R0, 0x153 ;  /* 0x00000153000b7836 */ /* 0x001fe20000000000 */
[C---:B------:R-:W-:Y:S01]  /*11e30*/  ISETP.GT.U32.AND P5, PT, R8.reuse, R14, PT ;  /* 0x0000000e0800720c */ /* 0x040fe20003fa4070 */
[----:B------:R-:W-:Y:S01]  /*11e40*/  IMAD.HI.U32 R2, R9, R12, RZ ;  /* 0x0000000c09027227 */ /* 0x000fe200078e00ff */
[----:B------:R-:W-:Y:S01]  /*11e50*/  ISETP.GT.U32.AND P6, PT, R8, R15, PT ;  /* 0x0000000f0800720c */ /* 0x000fe20003fc4070 */
[----:B------:R0:W-:Y:S01]  /*11e60*/  STL [R1+0x428], R7 ;  /* 0x0004280701007387 */ /* 0x0001e20000100800 */
[----:B------:R-:W-:Y:S01]  /*11e70*/  IABS R10, R11 ;  /* 0x0000000b000a7213 */ /* 0x000fe20000000000 */
[----:B------:R-:W-:-:S02]  /*11e80*/  IMAD.MOV R2, RZ, RZ, -R2 ;  /* 0x000000ffff027224 */ /* 0x000fc400078e0a02 */
[----:B------:R-:W-:Y:S01]  /*11e90*/  @!P3 IMAD.IADD R16, R16, 0x1, -R8 ;  /* 0x000000011010b824 */ /* 0x000fe200078e0a08 */
[----:B------:R-:W-:Y:S01]  /*11ea0*/  ISETP.GE.AND P3, PT, R3, RZ, PT ;  /* 0x000000ff0300720c */ /* 0x000fe20003f66270 */
[----:B------:R-:W-:-:S04]  /*11eb0*/  IMAD.HI.U32 R5, R9, R10, RZ ;  /* 0x0000000a09057227 */ /* 0x000fc800078e00ff */
[----:B------:R-:W-:Y:S02]  /*11ec0*/  IMAD.MOV R13, RZ, RZ, -R5 ;  /* 0x000000ffff0d7224 */ /* 0x000fe400078e0a05 */
[----:B0-----:R-:W-:Y:S02]  /*11ed0*/  VIADD R7, R0, 0x155 ;  /* 0x0000015500077836 */ /* 0x001fe40000000000 */
[C---:B------:R-:W-:Y:S02]  /*11ee0*/  IMAD R3, R8.reuse, R13, R10 ;  /* 0x0000000d08037224 */ /* 0x040fe400078e020a */
[----:B------:R-:W-:Y:S01]  /*11ef0*/  IMAD R2, R8, R2, R12 ;  /* 0x0000000208027224 */ /* 0x000fe200078e020c */
[----:B------:R-:W-:Y:S01]  /*11f00*/  IABS R12, R7 ;  /* 0x00000007000c7213 */ /* 0x000fe20000000000 */
[--C-:B------:R-:W-:Y:S01]  /*11f10*/  @!P5 IMAD.IADD R14, R14, 0x1, -R8.reuse ;  /* 0x000000010e0ed824 */ /* 0x100fe200078e0a08 */
[C---:B------:R-:W-:Y:S01]  /*11f20*/  ISETP.GT.U32.AND P5, PT, R8.reuse, R3, PT ;  /* 0x000000030800720c */ /* 0x040fe20003fa4070 */
[----:B------:R-:W-:Y:S01]  /*11f30*/  @!P6 IMAD.IADD R15, R15, 0x1, -R8 ;  /* 0x000000010f0fe824 */ /* 0x000fe200078e0a08 */
[----:B------:R-:W-:Y:S01]  /*11f40*/  ISETP.GT.U32.AND P6, PT, R8, R2, PT ;  /* 0x000000020800720c */ /* 0x000fe20003fc4070 */
[----:B------:R-:W-:-:S02]  /*11f50*/  VIADD R6, R0, 0x154 ;  /* 0x0000015400067836 */ /* 0x000fc40000000000 */
[----:B------:R-:W-:Y:S02]  /*11f60*/  IMAD.MOV.U32 R5, RZ, RZ, R12 ;  /* 0x000000ffff057224 */ /* 0x000fe400078e000c */
[----:B------:R-:W-:Y:S01]  /*11f70*/  VIADD R10, R0, 0x156 ;  /* 0x00000156000a7836 */ /* 0x000fe20000000000 */
[----:B------:R-:W-:Y:S01]  /*11f80*/  IABS R4, R6 ;  /* 0x0000000600047213 */ /* 0x000fe20000000000 */
[----:B------:R-:W-:-:S03]  /*11f90*/  IMAD.HI.U32 R13, R9, R5, RZ ;  /* 0x00000005090d7227 */ /* 0x000fc600078e00ff */
[----:B------:R-:W-:Y:S01]  /*11fa0*/  IABS R12, R10 ;  /* 0x0000000a000c7213 */ /* 0x000fe20000000000 */
[----:B------:R-:W-:Y:S02]  /*11fb0*/  IMAD.MOV.U32 R21, RZ, RZ, R17 ;  /* 0x000000ffff157224 */ /* 0x000fe400078e0011 */
[----:B------:R-:W-:Y:S02]  /*11fc0*/  @!P5 IMAD.IADD R3, R3, 0x1, -R8 ;  /* 0x000000010303d824 */ /* 0x000fe400078e0a08 */
[----:B------:R-:W-:-:S04]  /*11fd0*/  IMAD.HI.U32 R18, R9, R4, RZ ;  /* 0x0000000409127227 */ /* 0x000fc800078e00ff */
[----:B------:R-:W-:Y:S02]  /*11fe0*/  IMAD.MOV R13, RZ, RZ, -R13 ;  /* 0x000000ffff0d7224 */ /* 0x000fe400078e0a0d */
[----:B------:R-:W-:Y:S01]  /*11ff0*/  @!P6 IMAD.IADD R2, R2, 0x1, -R8 ;  /* 0x000000010202e824 */ /* 0x000fe200078e0a08 */
[----:B------:R-:W-:Y:S01]  /*12000*/  ISETP.GE.AND P6, PT, R11, RZ, PT ;  /* 0x000000ff0b00720c */ /* 0x000fe20003fc6270 */
[----:B------:R-:W-:Y:S01]  /*12010*/  @!P2 IMAD.MOV R21, RZ, RZ, -R21 ;  /* 0x000000ffff15a224 */ /* 0x000fe200078e0a15 */
[C---:B------:R-:W-:Y:S01]  /*12020*/  ISETP.GT.U32.AND P2, PT, R8.reuse, R3, PT ;  /* 0x000000030800720c */ /* 0x040fe20003f44070 */
[----:B------:R-:W-:Y:S01]  /*12030*/  IMAD.HI.U32 R17, R9, R12, RZ ;  /* 0x0000000c09117227 */ /* 0x000fe200078e00ff */
[----:B------:R-:W-:Y:S02]  /*12040*/  ISETP.GT.U32.AND P5, PT, R8, R2, PT ;  /* 0x000000020800720c */ /* 0x000fe40003fa4070 */
[----:B------:R-:W-:Y:S01]  /*12050*/  STL [R1+0x400], R21 ;  /* 0x0004001501007387 */ /* 0x000fe20000100800 */
[----:B------:R-:W-:-:S02]  /*12060*/  IMAD.MOV R18, RZ, RZ, -R18 ;  /* 0x000000ffff127224 */ /* 0x000fc400078e0a12 */
[C---:B------:R-:W-:Y:S02]  /*12070*/  IMAD R5, R8.reuse, R13, R5 ;  /* 0x0000000d08057224 */ /* 0x040fe400078e0205 */
[----:B------:R-:W-:Y:S02]  /*12080*/  IMAD.MOV.U32 R19, RZ, RZ, R15 ;  /* 0x000000ffff137224 */ /* 0x000fe400078e000f */
[----:B------:R-:W-:Y:S02]  /*12090*/  IMAD.MOV R15, RZ, RZ, -R17 ;  /* 0x000000ffff0f7224 */ /* 0x000fe400078e0a11 */
[C---:B------:R-:W-:Y:S02]  /*120a0*/  IMAD R4, R8.reuse, R18, R4 ;  /* 0x0000001208047224 */ /* 0x040fe400078e0204 */
[----:B------:R-:W-:Y:S01]  /*120b0*/  @!P4 IMAD.MOV R14, RZ, RZ, -R14 ;  /* 0x000000ffff0ec224 */ /* 0x000fe200078e0a0e */
[C---:B------:R-:W-:Y:S01]  /*120c0*/  ISETP.GT.U32.AND P4, PT, R8.reuse, R5, PT ;  /* 0x000000050800720c */ /* 0x040fe20003f84070 */
[----:B------:R-:W-:-:S02]  /*120d0*/  IMAD R12, R8, R15, R12 ;  /* 0x0000000f080c7224 */ /* 0x000fc400078e020c */
[----:B------:R-:W-:Y:S01]  /*120e0*/  @!P1 IMAD.MOV R19, RZ, RZ, -R19 ;  /* 0x000000ffff139224 */ /* 0x000fe200078e0a13 */
[C---:B------:R-:W-:Y:S01]  /*120f0*/  ISETP.GT.U32.AND P1, PT, R8.reuse, R4, PT ;  /* 0x000000040800720c */ /* 0x040fe20003f24070 */
[----:B------:R-:W-:Y:S01]  /*12100*/  @!P2 IMAD.IADD R3, R3, 0x1, -R8 ;  /* 0x000000010303a824 */ /* 0x000fe200078e0a08 */
[----:B------:R-:W-:Y:S01]  /*12110*/  ISETP.GT.U32.AND P2, PT, R8, R12, PT ;  /* 0x0000000c0800720c */ /* 0x000fe20003f44070 */
[----:B------:R-:W-:Y:S01]  /*12120*/  VIADD R11, R0, 0x157 ;  /* 0x00000157000b7836 */ /* 0x000fe20000000000 */
[----:B------:R-:W-:Y:S01]  /*12130*/  STL [R1+0x408], R19 ;  /* 0x0004081301007387 */ /* 0x000fe20000100800 */
[----:B------:R-:W-:Y:S01]  /*12140*/  @!P0 IMAD.MOV R16, RZ, RZ, -R16 ;  /* 0x000000ffff108224 */ /* 0x000fe200078e0a10 */
[----:B------:R-:W-:Y:S01]  /*12150*/  ISETP.GE.AND P0, PT, R6, RZ, PT ;  /* 0x000000ff0600720c */ /* 0x000fe20003f06270 */
[--C-:B------:R-:W-:Y:S01]  /*12160*/  @!P5 IMAD.IADD R2, R2, 0x1, -R8.reuse ;  /* 0x000000010202d824 */ /* 0x100fe200078e0a08 */
[----:B------:R-:W-:Y:S01]  /*12170*/  IABS R13, R11 ;  /* 0x0000000b000d7213 */ /* 0x000fe20000000000 */
[----:B------:R-:W-:Y:S01]  /*12180*/  @!P4 IMAD.IADD R5, R5, 0x1, -R8 ;  /* 0x000000010505c824 */ /* 0x000fe200078e0a08 */
[----:B------:R-:W-:Y:S01]  /*12190*/  STL [R1+0x1a8], R16 ;  /* 0x0001a81001007387 */ /* 0x000fe20000100800 */
[----:B------:R-:W-:Y:S01]  /*121a0*/  IMAD.MOV.U32 R15, RZ, RZ, R2 ;  /* 0x000000ffff0f7224 */ /* 0x000fe200078e0002 */
[----:B------:R-:W-:Y:S01]  /*121b0*/  ISETP.GE.AND P5, PT, R7, RZ, PT ;  /* 0x000000ff0700720c */ /* 0x000fe20003fa6270 */
[----:B------:R-:W-:Y:S01]  /*121c0*/  VIADD R6, R0, 0x158 ;  /* 0x0000015800067836 */ /* 0x000fe20000000000 */
[----:B------:R0:W-:Y:S01]  /*121d0*/  STL [R1+0x1ac], R14 ;  /* 0x0001ac0e01007387 */ /* 0x0001e20000100800 */
[--C-:B------:R-:W-:Y:S01]  /*121e0*/  @!P1 IMAD.IADD R4, R4, 0x1, -R8.reuse ;  /* 0x0000000104049824 */ /* 0x100fe200078e0a08 */
[----:B------:R-:W-:Y:S01]  /*121f0*/  ISETP.GE.AND P1, PT, R10, RZ, PT ;  /* 0x000000ff0a00720c */ /* 0x000fe20003f26270 */
[----:B------:R-:W-:Y:S01]  /*12200*/  @!P3 IMAD.MOV R15, RZ, RZ, -R15 ;  /* 0x000000ffff0fb224 */ /* 0x000fe200078e0a0f */
[----:B------:R-:W-:Y:S01]  /*12210*/  ISETP.GT.U32.AND P3, PT, R8, R5, PT ;  /* 0x000000050800720c */ /* 0x000fe20003f64070 */
[----:B------:R-:W-:Y:S01]  /*12220*/  @!P2 IMAD.IADD R12, R12, 0x1, -R8 ;  /* 0x000000010c0ca824 */ /* 0x000fe200078e0a08 */
[----:B------:R-:W-:Y:S01]  /*12230*/  IABS R10, R6 ;  /* 0x00000006000a7213 */ /* 0x000fe20000000000 */
[----:B------:R-:W-:Y:S01]  /*12240*/  VIADD R7, R0, 0x159 ;  /* 0x0000015900077836 */ /* 0x000fe20000000000 */
[C---:B------:R-:W-:Y:S01]  /*12250*/  ISETP.GT.U32.AND P4, PT, R8.reuse, R4, PT ;  /* 0x000000040800720c */ /* 0x040fe20003f84070 */
[----:B------:R1:W-:Y:S01]  /*12260*/  STL [R1+0x3f4], R15 ;  /* 0x0003f40f01007387 */ /* 0x0003e20000100800 */
[----:B0-----:R-:W-:Y:S01]  /*12270*/  IMAD.HI.U32 R14, R9, R13, RZ ;  /* 0x0000000d090e7227 */ /* 0x001fe200078e00ff */
[----:B------:R-:W-:-:S03]  /*12280*/  ISETP.GT.U32.AND P2, PT, R8, R12, PT ;  /* 0x0000000c0800720c */ /* 0x000fc60003f44070 */
[----:B------:R-:W-:-:S03]  /*12290*/  IMAD.MOV R14, RZ, RZ, -R14 ;  /* 0x000000ffff0e7224 */ /* 0x000fc600078e0a0e */
[----:B------:R-:W-:Y:S01]  /*122a0*/  @!P3 IMAD.IADD R5, R5, 0x1, -R8 ;  /* 0x000000010505b824 */ /* 0x000fe200078e0a08 */
[----:B------:R-:W-:Y:S01]  /*122b0*/  ISETP.GE.AND P3, PT, R6, RZ, PT ;  /* 0x000000ff0600720c */ /* 0x000fe20003f66270 */
[----:B------:R-:W-:Y:S02]  /*122c0*/  IMAD R2, R8, R14, R13 ;  /* 0x0000000e08027224 */ /* 0x000fe400078e020d */
[----:B------:R-:W-:-:S04]  /*122d0*/  IMAD.HI.U32 R13, R9, R10, RZ ;  /* 0x0000000a090d7227 */ /* 0x000fc800078e00ff */
[----:B------:R-:W-:Y:S02]  /*122e0*/  IMAD.MOV R13, RZ, RZ, -R13 ;  /* 0x000000ffff0d7224 */ /* 0x000fe400078e0a0d */
[----:B------:R-:W-:Y:S01]  /*122f0*/  @!P4 IMAD.IADD R4, R4, 0x1, -R8 ;  /* 0x000000010404c824 */ /* 0x000fe200078e0a08 */
[C---:B------:R-:W-:Y:S01]  /*12300*/  ISETP.GT.U32.AND P4, PT, R8.reuse, R2, PT ;  /* 0x000000020800720c */ /* 0x040fe20003f84070 */
[----:B------:R-:W-:Y:S02]  /*12310*/  IMAD R6, R8, R13, R10 ;  /* 0x0000000d08067224 */ /* 0x000fe400078e020a */
[----:B-1----:R-:W-:Y:S01]  /*12320*/  IMAD.MOV.U32 R15, RZ, RZ, R3 ;  /* 0x000000ffff0f7224 */ /* 0x002fe200078e0003 */
[----:B------:R-:W-:Y:S01]  /*12330*/  IABS R3, R7 ;  /* 0x0000000700037213 */ /* 0x000fe20000000000 */
[----:B------:R-:W-:Y:S01]  /*12340*/  @!P2 IMAD.IADD R12, R12, 0x1, -R8 ;  /* 0x000000010c0ca824 */ /* 0x000fe200078e0a08 */
[----:B------:R-:W-:Y:S01]  /*12350*/  ISETP.GT.U32.AND P2, PT, R8, R6, PT ;  /* 0x000000060800720c */ /* 0x000fe20003f44070 */
[----:B------:R-:W-:Y:S01]  /*12360*/  @!P6 IMAD.MOV R15, RZ, RZ, -R15 ;  /* 0x000000ffff0fe224 */ /* 0x000fe200078e0a0f */
[----:B------:R-:W-:Y:S01]  /*12370*/  ISETP.GE.AND P6, PT, R11, RZ, PT ;  /* 0x000000ff0b00720c */ /* 0x000fe20003fc6270 */
[----:B------:R-:W-:-:S02]  /*12380*/  VIADD R10, R0, 0x15a ;  /* 0x0000015a000a7836 */ /* 0x000fc40000000000 */
[----:B------:R-:W-:Y:S01]  /*12390*/  IMAD.MOV.U32 R16, RZ, RZ, R4 ;  /* 0x000000ffff107224 */ /* 0x000fe200078e0004 */
[----:B------:R0:W-:Y:S01]  /*123a0*/  STL [R1+0x93c], R15 ;  /* 0x00093c0f01007387 */ /* 0x0001e20000100800 */
[----:B------:R-:W-:Y:S01]  /*123b0*/  @!P4 IMAD.IADD R2, R2, 0x1, -R8 ;  /* 0x000000010202c824 */ /* 0x000fe200078e0a08 */
[----:B------:R-:W-:Y:S01]  /*123c0*/  IABS R14, R10 ;  /* 0x0000000a000e7213 */ /* 0x000fe20000000000 */
[----:B------:R-:W-:Y:S01]  /*123d0*/  VIADD R11, R0, 0x15b ;  /* 0x0000015b000b7836 */ /* 0x000fe20000000000 */
[----:B------:R-:W-:Y:S01]  /*123e0*/  ISETP.GE.AND P4, PT, R7, RZ, PT ;  /* 0x000000ff0700720c */ /* 0x000fe20003f86270 */
[----:B------:R-:W-:Y:S01]  /*123f0*/  @!P0 IMAD.MOV R16, RZ, RZ, -R16 ;  /* 0x000000ffff108224 */ /* 0x000fe200078e0a10 */
[----:B------:R-:W-:Y:S01]  /*12400*/  ISETP.GT.U32.AND P0, PT, R8, R2, PT ;  /* 0x000000020800720c */ /* 0x000fe20003f04070 */
[----:B------:R-:W-:Y:S01]  /*12410*/  @!P2 IMAD.IADD R6, R6, 0x1, -R8 ;  /* 0x000000010606a824 */ /* 0x000fe200078e0a08 */
[----:B------:R-:W-:Y:S01]  /*12420*/  IABS R13, R11 ;  /* 0x0000000b000d7213 */ /* 0x000fe20000000000 */
[----:B------:R-:W-:Y:S01]  /*12430*/  IMAD.MOV.U32 R4, RZ, RZ, R14 ;  /* 0x000000ffff047224 */ /* 0x000fe200078e000e */
[----:B------:R1:W-:Y:S01]  /*12440*/  STL [R1+0x94c], R16 ;  /* 0x00094c1001007387 */ /* 0x0003e20000100800 */
[----:B0-----:R-:W-:Y:S01]  /*12450*/  IMAD.HI.U32 R15, R9, R3, RZ ;  /* 0x00000003090f7227 */ /* 0x001fe200078e00ff */
[----:B------:R-:W-:-:S03]  /*12460*/  ISETP.GT.U32.AND P2, PT, R8, R6, PT ;  /* 0x000000060800720c */ /* 0x000fc60003f44070 */
[----:B------:R-:W-:Y:S02]  /*12470*/  IMAD.MOV R15, RZ, RZ, -R15 ;  /* 0x000000ffff0f7224 */ /* 0x000fe400078e0a0f */
[----:B------:R-:W-:Y:S02]  /*12480*/  IMAD.MOV.U32 R14, RZ, RZ, R5 ;  /* 0x000000ffff0e7224 */ /* 0x000fe400078e0005 */
[----:B------:R-:W-:Y:S02]  /*12490*/  IMAD R3, R8, R15, R3 ;  /* 0x0000000f08037224 */ /* 0x000fe400078e0203 */
[----:B------:R-:W-:-:S04]  /*124a0*/  IMAD.HI.U32 R7, R9, R4, RZ ;  /* 0x0000000409077227 */ /* 0x000fc800078e00ff */
[----:B------:R-:W-:Y:S01]  /*124b0*/  @!P5 IMAD.MOV R14, RZ, RZ, -R14 ;  /* 0x000000ffff0ed224 */ /* 0x000fe200078e0a0e */
[----:B------:R-:W-:Y:S01]  /*124c0*/  ISETP.GT.U32.AND P5, PT, R8, R3, PT ;  /* 0x000000030800720c */ /* 0x000fe20003fa4070 */
[----:B------:R-:W-:-:S03]  /*124d0*/  IMAD.HI.U32 R5, R9, R13, RZ ;  /* 0x0000000d09057227 */ /* 0x000fc600078e00ff */
[----:B------:R0:W-:Y:S01]  /*124e0*/  STL [R1+0x95c], R14 ;  /* 0x00095c0e01007387 */ /* 0x0001e20000100800 */
[----:B------:R-:W-:Y:S02]  /*124f0*/  IMAD.MOV R7, RZ, RZ, -R7 ;  /* 0x000000ffff077224 */ /* 0x000fe400078e0a07 */
[--C-:B------:R-:W-:Y:S01]  /*12500*/  @!P0 IMAD.IADD R2, R2, 0x1, -R8.reuse ;  /* 0x0000000102028824 */ /* 0x100fe200078e0a08 */
[----:B------:R-:W-:Y:S01]  /*12510*/  ISETP.GE.AND P0, PT, R11, RZ, PT ;  /* 0x000000ff0b00720c */ /* 0x000fe20003f06270 */
[----:B------:R-:W-:Y:S02]  /*12520*/  @!P2 IMAD.IADD R6, R6, 0x1, -R8 ;  /* 0x000000010606a824 */ /* 0x000fe400078e0a08 */
[----:B-1----:R-:W-:Y:S02]  /*12530*/  IMAD.MOV.U32 R16, RZ, RZ, R2 ;  /* 0x000000ffff107224 */ /* 0x002fe400078e0002 */
[----:B------:R-:W-:Y:S02]  /*12540*/  @!P5 IMAD.IADD R3, R3, 0x1, -R8 ;  /* 0x000000010303d824 */ /* 0x000fe400078e0a08 */
[----:B0-----:R-:W-:-:S02]  /*12550*/  IMAD.MOV R14, RZ, RZ, -R5 ;  /* 0x000000ffff0e7224 */ /* 0x001fc400078e0a05 */
[C---:B------:R-:W-:Y:S01]  /*12560*/  IMAD R5, R8.reuse, R7, R4 ;  /* 0x0000000708057224 */ /* 0x040fe200078e0204 */
[C---:B------:R-:W-:Y:S01]  /*12570*/  ISETP.GT.U32.AND P5, PT, R8.reuse, R3, PT ;  /* 0x000000030800720c */ /* 0x040fe20003fa4070 */
[C---:B------:R-:W-:Y:S02]  /*12580*/  IMAD R14, R8.reuse, R14, R13 ;  /* 0x0000000e080e7224 */ /* 0x040fe400078e020d */
[----:B------:R-:W-:Y:S01]  /*12590*/  @!P6 IMAD.MOV R16, RZ, RZ, -R16 ;  /* 0x000000ffff10e224 */ /* 0x000fe200078e0a10 */
[----:B------:R-:W-:Y:S01]  /*125a0*/  ISETP.GT.U32.AND P2, PT, R8, R5, PT ;  /* 0x000000050800720c */ /* 0x000fe20003f44070 */
[----:B------:R-:W-:Y:S01]  /*125b0*/  VIADD R11, R0, 0x15c ;  /* 0x0000015c000b7836 */ /* 0x000fe20000000000 */
[----:B------:R-:W-:Y:S01]  /*125c0*/  ISETP.GT.U32.AND P6, PT, R8, R14, PT ;  /* 0x0000000e0800720c */ /* 0x000fe20003fc4070 */
[----:B------:R-:W-:Y:S01]  /*125d0*/  @!P1 IMAD.MOV R12, RZ, RZ, -R12 ;  /* 0x000000ffff0c9224 */ /* 0x000fe200078e0a0c */
[----:B------:R-:W-:Y:S01]  /*125e0*/  ISETP.GE.AND P1, PT, R10, RZ, PT ;  /* 0x000000ff0a00720c */ /* 0x000fe20003f26270 */
[C---:B------:R-:W-:Y:S01]  /*125f0*/  VIADD R4, R0.reuse, 0x15e ;  /* 0x0000015e00047836 */ /* 0x040fe20000000000 */
[----:B------:R-:W-:Y:S01]  /*12600*/  IABS R10, R11 ;  /* 0x0000000b000a7213 */ /* 0x000fe20000000000 */
[----:B------:R-:W-:Y:S01]  /*12610*/  VIADD R7, R0, 0x15d ;  /* 0x0000015d00077836 */ /* 0x000fe20000000000 */
[----:B------:R0:W-:Y:S01]  /*12620*/  STL [R1+0x96c], R12 ;  /* 0x00096c0c01007387 */ /* 0x0001e20000100800 */
[----:B------:R-:W-:Y:S01]  /*12630*/  IMAD.MOV.U32 R15, RZ, RZ, R6 ;  /* 0x000000ffff0f7224 */ /* 0x000fe200078e0006 */
[----:B------:R-:W-:Y:S01]  /*12640*/  IABS R2, R4 ;  /* 0x0000000400027213 */ /* 0x000fe20000000000 */
[--C-:B------:R-:W-:Y:S01]  /*12650*/  @!P5 IMAD.IADD R3, R3, 0x1, -R8.reuse ;  /* 0x000000010303d824 */ /* 0x100fe200078e0a08 */
[----:B------:R-:W-:Y:S01]  /*12660*/  STL [R1+0x97c], R16 ;  /* 0x00097c1001007387 */ /* 0x000fe20000100800 */
[--C-:B------:R-:W-:Y:S01]  /*12670*/  @!P2 IMAD.IADD R5, R5, 0x1, -R8.reuse ;  /* 0x000000010505a824 */ /* 0x100fe200078e0a08 */
[----:B------:R-:W-:Y:S01]  /*12680*/  ISETP.GE.AND P5, PT, R7, RZ, PT ;  /* 0x000000ff0700720c */ /* 0x000fe20003fa6270 */
[----:B------:R-:W-:-:S02]  /*12690*/  @!P6 IMAD.IADD R14, R14, 0x1, -R8 ;  /* 0x000000010e0ee824 */ /* 0x000fc400078e0a08 */
[----:B------:R-:W-:Y:S01]  /*126a0*/  IMAD.HI.U32 R6, R9, R10, RZ ;  /* 0x0000000a09067227 */ /* 0x000fe200078e00ff */
[C---:B------:R-:W-:Y:S02]  /*126b0*/  ISETP.GT.U32.AND P2, PT, R8.reuse, R5, PT ;  /* 0x000000050800720c */ /* 0x040fe40003f44070 */
[----:B0-----:R-:W-:Y:S01]  /*126c0*/  IABS R12, R7 ;  /* 0x00000007000c7213 */ /* 0x001fe20000000000 */
[----:B------:R-:W-:Y:S01]  /*126d0*/  @!P3 IMAD.MOV R15, RZ, RZ, -R15 ;  /* 0x000000ffff0fb224 */ /* 0x000fe200078e0a0f */
[----:B------:R-:W-:Y:S01]  /*126e0*/  ISETP.GE.AND P3, PT, R11, RZ, PT ;  /* 0x000000ff0b00720c */ /* 0x000fe20003f66270 */
[----:B------:R-:W-:Y:S01]  /*126f0*/  IMAD.MOV.U32 R11, RZ, RZ, R2 ;  /* 0x000000ffff0b7224 */ /* 0x000fe200078e0002 */
[----:B------:R-:W-:Y:S01]  /*12700*/  ISETP.GT.U32.AND P6, PT, R8, R14, PT ;  /* 0x0000000e0800720c */ /* 0x000fe20003fc4070 */
[----:B------:R-:W-:Y:S01]  /*12710*/  IMAD.MOV.U32 R13, RZ, RZ, R3 ;  /* 0x000000ffff0d7224 */ /* 0x000fe200078e0003 */
[----:B------:R-:W-:Y:S01]  /*12720*/  STL [R1+0x1b8], R15 ;  /* 0x0001b80f01007387 */ /* 0x000fe20000100800 */
[----:B------:R-:W-:-:S02]  /*12730*/  IMAD.MOV R2, RZ, RZ, -R6 ;  /* 0x000000ffff027224 */ /* 0x000fc400078e0a06 */
[----:B------:R-:W-:-:S04]  /*12740*/  IMAD.HI.U32 R6, R9, R12, RZ ;  /* 0x0000000c09067227 */ /* 0x000fc800078e00ff */
[----:B------:R-:W-:Y:S01]  /*12750*/  @!P4 IMAD.MOV R13, RZ, RZ, -R13 ;  /* 0x000000ffff0dc224 */ /* 0x000fe200078e0a0d */
[----:B------:R-:W-:Y:S01]  /*12760*/  ISETP.GE.AND P4, PT, R4, RZ, PT ;  /* 0x000000ff0400720c */ /* 0x000fe20003f86270 */
[----:B------:R-:W-:Y:S02]  /*12770*/  IMAD.MOV R6, RZ, RZ, -R6 ;  /* 0x000000ffff067224 */ /* 0x000fe400078e0a06 */
[----:B------:R-:W-:Y:S01]  /*12780*/  @!P2 IMAD.IADD R5, R5, 0x1, -R8 ;  /* 0x000000010505a824 */ /* 0x000fe200078e0a08 */
[----:B------:R0:W-:Y:S01]  /*12790*/  STL [R1+0x1bc], R13 ;  /* 0x0001bc0d01007387 */ /* 0x0001e20000100800 */
[----:B------:R-:W-:Y:S02]  /*127a0*/  IMAD R2, R8, R2, R10 ;  /* 0x0000000208027224 */ /* 0x000fe400078e020a */
[----:B------:R-:W-:-:S03]  /*127b0*/  IMAD.HI.U32 R7, R9, R11, RZ ;  /* 0x0000000b09077227 */ /* 0x000fc600078e00ff */
[C---:B------:R-:W-:Y:S01]  /*127c0*/  ISETP.GT.U32.AND P2, PT, R8.reuse, R2, PT ;  /* 0x000000020800720c */ /* 0x040fe20003f44070 */
[----:B------:R-:W-:Y:S02]  /*127d0*/  IMAD R3, R8, R6, R12 ;  /* 0x0000000608037224 */ /* 0x000fe400078e020c */
[----:B------:R-:W-:Y:S02]  /*127e0*/  IMAD.MOV R7, RZ, RZ, -R7 ;  /* 0x000000ffff077224 */ /* 0x000fe400078e0a07 */
[----:B0-----:R-:W-:Y:S02]  /*127f0*/  IMAD.MOV.U32 R13, RZ, RZ, R5 ;  /* 0x000000ffff0d7224 */ /* 0x001fe400078e0005 */
[----:B------:R-:W-:Y:S02]  /*12800*/  @!P6 IMAD.IADD R14, R14, 0x1, -R8 ;  /* 0x000000010e0ee824 */ /* 0x000fe400078e0a08 */
[----:B------:R-:W-:Y:S01]  /*12810*/  @!P1 IMAD.MOV R13, RZ, RZ, -R13 ;  /* 0x000000ffff0d9224 */ /* 0x000fe200078e0a0d */
[C---:B------:R-:W-:Y:S01]  /*12820*/  ISETP.GT.U32.AND P1, PT, R8.reuse, R3, PT ;  /* 0x000000030800720c */ /* 0x040fe20003f24070 */
[----:B------:R-:W-:-:S02]  /*12830*/  IMAD R4, R8, R7, R11 ;  /* 0x0000000708047224 */ /* 0x000fc400078e020b */
[----:B------:R-:W-:Y:S01]  /*12840*/  IMAD.MOV.U32 R16, RZ, RZ, R14 ;  /* 0x000000ffff107224 */ /* 0x000fe200078e000e */
[----:B------:R0:W-:Y:S01]  /*12850*/  STL [R1+0x98c], R13 ;  /* 0x00098c0d01007387 */ /* 0x0001e20000100800 */
[----:B------:R-:W-:Y:S02]  /*12860*/  VIADD R10, R0, 0x15f ;  /* 0x0000015f000a7836 */ /* 0x000fe40000000000 */
[----:B------:R-:W-:Y:S01]  /*12870*/  @!P0 IMAD.MOV R16, RZ, RZ, -R16 ;  /* 0x000000ffff108224 */ /* 0x000fe200078e0a10 */
[----:B------:R-:W-:Y:S01]  /*12880*/  ISETP.GT.U32.AND P0, PT, R8, R4, PT ;  /* 0x000000040800720c */ /* 0x000fe20003f04070 */
[--C-:B------:R-:W-:Y:S01]  /*12890*/  @!P2 IMAD.IADD R2, R2, 0x1, -R8.reuse ;  /* 0x000000010202a824 */ /* 0x100fe200078e0a08 */
[----:B------:R-:W-:Y:S01]  /*128a0*/  ISETP.GE.AND P6, PT, R10, RZ, PT ;  /* 0x000000ff0a00720c */ /* 0x000fe20003fc6270 */
[----:B------:R-:W-:Y:S01]  /*128b0*/  VIADD R5, R0, 0x160 ;  /* 0x0000016000057836 */ /* 0x000fe20000000000 */
[----:B------:R-:W-:Y:S01]  /*128c0*/  IABS R10, R10 ;  /* 0x0000000a000a7213 */ /* 0x000fe20000000000 */
[--C-:B------:R-:W-:Y:S01]  /*128d0*/  @!P1 IMAD.IADD R3, R3, 0x1, -R8.reuse ;  /* 0x0000000103039824 */ /* 0x100fe200078e0a08 */
[----:B------:R-:W-:Y:S01]  /*128e0*/  ISETP.GT.U32.AND P2, PT, R8, R2, PT ;  /* 0x000000020800720c */ /* 0x000fe20003f44070 */
[----:B------:R-:W-:Y:S01]  /*128f0*/  VIADD R7, R0, 0x162 ;  /* 0x0000016200077836 */ /* 0x000fe20000000000 */
[----:B------:R-:W-:Y:S01]  /*12900*/  IABS R11, R5 ;  /* 0x00000005000b7213 */ /* 0x000fe20000000000 */
[----:B------:R-:W-:Y:S01]  /*12910*/  IMAD.HI.U32 R14, R9, R10, RZ ;  /* 0x0000000a090e7227 */ /* 0x000fe200078e00ff */
[----:B------:R-:W-:Y:S01]  /*12920*/  ISETP.GT.U32.AND P1, PT, R8, R3, PT ;  /* 0x000000030800720c */ /* 0x000fe20003f24070 */
[----:B------:R1:W-:Y:S01]  /*12930*/  STL [R1+0x99c], R16 ;  /* 0x00099c1001007387 */ /* 0x0003e20000100800 */
[----:B0-----:R-:W-:Y:S01]  /*12940*/  IABS R13, R7 ;  /* 0x00000007000d7213 */ /* 0x001fe20000000000 */
[----:B------:R-:W-:-:S02]  /*12950*/  @!P0 IMAD.IADD R4, R4, 0x1, -R8 ;  /* 0x0000000104048824 */ /* 0x000fc400078e0a08 */
[----:B------:R-:W-:Y:S02]  /*12960*/  IMAD.MOV R14, RZ, RZ, -R14 ;  /* 0x000000ffff0e7224 */ /* 0x000fe400078e0a0e */
[----:B------:R-:W-:Y:S01]  /*12970*/  VIADD R6, R0, 0x161 ;  /* 0x0000016100067836 */ /* 0x000fe20000000000 */
[----:B------:R-:W-:Y:S01]  /*12980*/  ISETP.GT.U32.AND P0, PT, R8, R4, PT ;  /* 0x000000040800720c */ /* 0x000fe20003f04070 */
[----:B------:R-:W-:-:S03]  /*12990*/  IMAD.HI.U32 R15, R9, R11, RZ ;  /* 0x0000000b090f7227 */ /* 0x000fc600078e00ff */
[----:B------:R-:W-:Y:S01]  /*129a0*/  IABS R12, R6 ;  /* 0x00000006000c7213 */ /* 0x000fe20000000000 */
[----:B------:R-:W-:Y:S02]  /*129b0*/  IMAD R10, R8, R14, R10 ;  /* 0x0000000e080a7224 */ /* 0x000fe400078e020a */
[----:B------:R-:W-:Y:S02]  /*129c0*/  IMAD.MOV R15, RZ, RZ, -R15 ;  /* 0x000000ffff0f7224 */ /* 0x000fe400078e0a0f */
[--C-:B------:R-:W-:Y:S01]  /*129d0*/  @!P2 IMAD.IADD R2, R2, 0x1, -R8.reuse ;  /* 0x000000010202a824 */ /* 0x100fe200078e0a08 */
[----:B------:R-:W-:Y:S01]  /*129e0*/  ISETP.GE.AND P2, PT, R5, RZ, PT ;  /* 0x000000ff0500720c */ /* 0x000fe20003f46270 */
[----:B------:R-:W-:Y:S01]  /*129f0*/  @!P1 IMAD.IADD R3, R3, 0x1, -R8 ;  /* 0x0000000103039824 */ /* 0x000fe200078e0a08 */
[C---:B------:R-:W-:Y:S01]  /*12a00*/  ISETP.GT.U32.AND P1, PT, R8.reuse, R10, PT ;  /* 0x0000000a0800720c */ /* 0x040fe20003f24070 */
[----:B------:R-:W-:Y:S02]  /*12a10*/  IMAD R11, R8, R15, R11 ;  /* 0x0000000f080b7224 */ /* 0x000fe400078e020b */
[----:B------:R-:W-:-:S02]  /*12a20*/  IMAD.MOV.U32 R18, RZ, RZ, R2 ;  /* 0x000000ffff127224 */ /* 0x000fc400078e0002 */
[----:B------:R-:W-:-:S04]  /*12a30*/  IMAD.HI.U32 R5, R9, R13, RZ ;  /* 0x0000000d09057227 */ /* 0x000fc800078e00ff */
[----:B-1----:R-:W-:-:S04]  /*12a40*/  IMAD.HI.U32 R16, R9, R12, RZ ;  /* 0x0000000c09107227 */ /* 0x002fc800078e00ff */
[----:B------:R-:W-:Y:S01]  /*12a50*/  @!P3 IMAD.MOV R18, RZ, RZ, -R18 ;  /* 0x000000ffff12b224 */ /* 0x000fe200078e0a12 */
[----:B------:R-:W-:Y:S01]  /*12a60*/  ISETP.GT.U32.AND P3, PT, R8, R11, PT ;  /* 0x0000000b0800720c */ /* 0x000fe20003f64070 */
[----:B------:R-:W-:Y:S02]  /*12a70*/  IMAD.MOV R5, RZ, RZ, -R5 ;  /* 0x000000ffff057224 */ /* 0x000fe400078e0a05 */
[----:B------:R-:W-:Y:S01]  /*12a80*/  @!P0 IMAD.IADD R4, R4, 0x1, -R8 ;  /* 0x0000000104048824 */ /* 0x000fe200078e0a08 */
[----:B------:R0:W-:Y:S01]  /*12a90*/  STL [R1+0x9ac], R18 ;  /* 0x0009ac1201007387 */ /* 0x0001e20000100800 */
[----:B------:R-:W-:Y:S02]  /*12aa0*/  IMAD.MOV R16, RZ, RZ, -R16 ;  /* 0x000000ffff107224 */ /* 0x000fe400078e0a10 */
[----:B------:R-:W-:Y:S02]  /*12ab0*/  IMAD R13, R8, R5, R13 ;  /* 0x00000005080d7224 */ /* 0x000fe400078e020d */
[----:B------:R-:W-:-:S02]  /*12ac0*/  IMAD.MOV.U32 R14, RZ, RZ, R4 ;  /* 0x000000ffff0e7224 */ /* 0x000fc400078e0004 */
[----:B------:R-:W-:Y:S02]  /*12ad0*/  IMAD R12, R8, R16, R12 ;  /* 0x00000010080c7224 */ /* 0x000fe400078e020c */
[----:B------:R-:W-:Y:S02]  /*12ae0*/  @!P1 IMAD.IADD R10, R10, 0x1, -R8 ;  /* 0x000000010a0a9824 */ /* 0x000fe400078e0a08 */
[----:B------:R-:W-:Y:S01]  /*12af0*/  @!P4 IMAD.MOV R14, RZ, RZ, -R14 ;  /* 0x000000ffff0ec224 */ /* 0x000fe200078e0a0e */
[C---:B------:R-:W-:Y:S01]  /*12b00*/  ISETP.GT.U32.AND P4, PT, R8.reuse, R13, PT ;  /* 0x0000000d0800720c */ /* 0x040fe20003f84070 */
[--C-:B------:R-:W-:Y:S01]  /*12b10*/  @!P3 IMAD.IADD R11, R11, 0x1, -R8.reuse ;  /* 0x000000010b0bb824 */ /* 0x100fe200078e0a08 */
[----:B------:R-:W-:Y:S01]  /*12b20*/  ISETP.GT.U32.AND P0, PT, R8, R12, PT ;  /* 0x0000000c0800720c */ /* 0x000fe20003f04070 */
[----:B------:R-:W-:Y:S01]  /*12b30*/  VIADD R2, R0, 0x163 ;  /* 0x0000016300027836 */ /* 0x000fe20000000000 */
[----:B------:R-:W-:Y:S01]  /*12b40*/  ISETP.GT.U32.AND P1, PT, R8, R10, PT ;  /* 0x0000000a0800720c */ /* 0x000fe20003f24070 */
[----:B------:R-:W-:Y:S01]  /*12b50*/  VIADD R5, R0, 0x164 ;  /* 0x0000016400057836 */ /* 0x000fe20000000000 */
[----:B------:R-:W-:Y:S01]  /*12b60*/  ISETP.GT.U32.AND P3, PT, R8, R11, PT ;  /* 0x0000000b0800720c */ /* 0x000fe20003f64070 */
[----:B------:R-:W-:Y:S01]  /*12b70*/  IMAD.MOV.U32 R17, RZ, RZ, R3 ;  /* 0x000000ffff117224 */ /* 0x000fe200078e0003 */
[----:B------:R-:W-:Y:S01]  /*12b80*/  IABS R3, R2 ;  /* 0x0000000200037213 */ /* 0x000fe20000000000 */
[----:B0-----:R-:W-:Y:S01]  /*12b90*/  VIADD R18, R0, 0x16d ;  /* 0x0000016d00127836 */ /* 0x001fe20000000000 */
[----:B------:R-:W-:Y:S01]  /*12ba0*/  IABS R4, R5 ;  /* 0x0000000500047213 */ /* 0x000fe20000000000 */
[----:B------:R-:W-:Y:S01]  /*12bb0*/  @!P5 IMAD.MOV R17, RZ, RZ, -R17 ;  /* 0x000000ffff11d224 */ /* 0x000fe200078e0a11 */
[----:B------:R-:W-:Y:S01]  /*12bc0*/  ISETP.GE.AND P5, PT, R6, RZ, PT ;  /* 0x000000ff0600720c */ /* 0x000fe20003fa6270 */
[--C-:B------:R-:W-:Y:S01]  /*12bd0*/  @!P4 IMAD.IADD R13, R13, 0x1, -R8.reuse ;  /* 0x000000010d0dc824 */ /* 0x100fe200078e0a08 */
[----:B------:R-:W-:Y:S01]  /*12be0*/  IABS R19, R18 ;  /* 0x0000001200137213 */ /* 0x000fe20000000000 */
[--C-:B------:R-:W-:Y:S01]  /*12bf0*/  @!P0 IMAD.IADD R12, R12, 0x1, -R8.reuse ;  /* 0x000000010c0c8824 */ /* 0x100fe200078e0a08 */
[----:B------:R0:W-:Y:S01]  /*12c00*/  STL [R1+0x9bc], R17 ;  /* 0x0009bc1101007387 */ /* 0x0001e20000100800 */
[----:B------:R-:W-:Y:S01]  /*12c10*/  @!P1 IMAD.IADD R10, R10, 0x1, -R8 ;  /* 0x000000010a0a9824 */ /* 0x000fe200078e0a08 */
[----:B------:R-:W-:Y:S01]  /*12c20*/  ISETP.GE.AND P1, PT, R7, RZ, PT ;  /* 0x000000ff0700720c */ /* 0x000fe20003f26270 */
[C---:B------:R-:W-:Y:S01]  /*12c30*/  IMAD.HI.U32 R15, R9.reuse, R3, RZ ;  /* 0x00000003090f7227 */ /* 0x040fe200078e00ff */
[C---:B------:R-:W-:Y:S01]  /*12c40*/  ISETP.GT.U32.AND P4, PT, R8.reuse, R13, PT ;  /* 0x0000000d0800720c */ /* 0x040fe20003f84070 */
[----:B------:R1:W-:Y:S01]  /*12c50*/  STL [R1+0x9cc], R14 ;  /* 0x0009cc0e01007387 */ /* 0x0003e20000100800 */
[----:B------:R-:W-:Y:S01]  /*12c60*/  ISETP.GT.U32.AND P0, PT, R8, R12, PT ;  /* 0x0000000c0800720c */ /* 0x000fe20003f04070 */
[----:B------:R-:W-:-:S04]  /*12c70*/  IMAD.HI.U32 R7, R9, R4, RZ ;  /* 0x0000000409077227 */ /* 0x000fc800078e00ff */
[----:B0-----:R-:W-:Y:S02]  /*12c80*/  IMAD.MOV.U32 R17, RZ, RZ, R10 ;  /* 0x000000ffff117224 */ /* 0x001fe400078e000a */
[----:B------:R-:W-:Y:S02]  /*12c90*/  @!P3 IMAD.IADD R11, R11, 0x1, -R8 ;  /* 0x000000010b0bb824 */ /* 0x000fe400078e0a08 */
[----:B------:R-:W-:Y:S02]  /*12ca0*/  IMAD.MOV R15, RZ, RZ, -R15 ;  /* 0x000000ffff0f7224 */ /* 0x000fe400078e0a0f */
[----:B------:R-:W-:Y:S02]  /*12cb0*/  IMAD.MOV R7, RZ, RZ, -R7 ;  /* 0x000000ffff077224 */ /* 0x000fe400078e0a07 */
[----:B------:R-:W-:Y:S01]  /*12cc0*/  @!P6 IMAD.MOV R17, RZ, RZ, -R17 ;  /* 0x000000ffff11e224 */ /* 0x000fe200078e0a11 */
[----:B------:R-:W-:Y:S01]  /*12cd0*/  ISETP.GE.AND P6, PT, R2, RZ, PT ;  /* 0x000000ff0200720c */ /* 0x000fe20003fc6270 */
[----:B------:R-:W-:-:S02]  /*12ce0*/  IMAD.MOV.U32 R16, RZ, RZ, R11 ;  /* 0x000000ffff107224 */ /* 0x000fc400078e000b */
[----:B------:R-:W-:Y:S01]  /*12cf0*/  VIADD R6, R0, 0x166 ;  /* 0x0000016600067836 */ /* 0x000fe20000000000 */
[----:B------:R-:W-:Y:S01]  /*12d00*/  STL [R1+0x9dc], R17 ;  /* 0x0009dc1101007387 */ /* 0x000fe20000100800 */
[C---:B------:R-:W-:Y:S02]  /*12d10*/  IMAD R3, R8.reuse, R15, R3 ;  /* 0x0000000f08037224 */ /* 0x040fe400078e0203 */
[C---:B------:R-:W-:Y:S01]  /*12d20*/  IMAD R2, R8.reuse, R7, R4 ;  /* 0x0000000708027224 */ /* 0x040fe200078e0204 */
[----:B-1----:R-:W-:Y:S01]  /*12d30*/  IABS R14, R6 ;  /* 0x00000006000e7213 */ /* 0x002fe20000000000 */
[----:B------:R-:W-:Y:S01]  /*12d40*/  @!P2 IMAD.MOV R16, RZ, RZ, -R16 ;  /* 0x000000ffff10a224 */ /* 0x000fe200078e0a10 */
[C---:B------:R-:W-:Y:S01]  /*12d50*/  ISETP.GT.U32.AND P3, PT, R8.reuse, R3, PT ;  /* 0x000000030800720c */ /* 0x040fe20003f64070 */
[--C-:B------:R-:W-:Y:S01]  /*12d60*/  @!P4 IMAD.IADD R13, R13, 0x1, -R8.reuse ;  /* 0x000000010d0dc824 */ /* 0x100fe200078e0a08 */
[----:B------:R-:W-:Y:S01]  /*12d70*/  ISETP.GT.U32.AND P4, PT, R8, R2, PT ;  /* 0x000000020800720c */ /* 0x000fe20003f84070 */
[----:B------:R-:W-:Y:S01]  /*12d80*/  @!P0 IMAD.IADD R12, R12, 0x1, -R8 ;  /* 0x000000010c0c8824 */ /* 0x000fe200078e0a08 */
[----:B------:R0:W-:Y:S01]  /*12d90*/  STL [R1+0x1b0], R16 ;  /* 0x0001b01001007387 */ /* 0x0001e20000100800 */
[----:B------:R-:W-:Y:S01]  /*12da0*/  VIADD R4, R0, 0x167 ;  /* 0x0000016700047836 */ /* 0x000fe20000000000 */
[----:B------:R-:W-:Y:S01]  /*12db0*/  ISETP.GE.AND P2, PT, R5, RZ, PT ;  /* 0x000000ff0500720c */ /* 0x000fe20003f46270 */
[----:B------:R-:W-:Y:S01]  /*12dc0*/  IMAD.HI.U32 R10, R9, R14, RZ ;  /* 0x0000000e090a7227 */ /* 0x000fe200078e00ff */
[----:B------:R-:W-:-:S03]  /*12dd0*/  ISETP.GE.AND P0, PT, R6, RZ, PT ;  /* 0x000000ff0600720c */ /* 0x000fc60003f06270 */
[----:B------:R-:W-:Y:S02]  /*12de0*/  IMAD.MOV R10, RZ, RZ, -R10 ;  /* 0x000000ffff0a7224 */ /* 0x000fe400078e0a0a */
[----:B------:R-:W-:Y:S02]  /*12df0*/  VIADD R5, R0, 0x168 ;  /* 0x0000016800057836 */ /* 0x000fe40000000000 */
[----:B0-----:R-:W-:Y:S02]  /*12e00*/  IMAD.MOV.U32 R16, RZ, RZ, R12 ;  /* 0x000000ffff107224 */ /* 0x001fe400078e000c */
[----:B------:R-:W-:Y:S02]  /*12e10*/  IMAD.MOV.U32 R11, RZ, RZ, R13 ;  /* 0x000000ffff0b7224 */ /* 0x000fe400078e000d */
[----:B------:R-:W-:Y:S01]  /*12e20*/  @!P5 IMAD.MOV R16, RZ, RZ, -R16 ;  /* 0x000000ffff10d224 */ /* 0x000fe200078e0a10 */
[----:B------:R-:W-:Y:S01]  /*12e30*/  ISETP.GE.AND P5, PT, R4, RZ, PT ;  /* 0x000000ff0400720c */ /* 0x000fe20003fa6270 */
[----:B------:R-:W-:Y:S01]  /*12e40*/  @!P3 IMAD.IADD R3, R3, 0x1, -R8 ;  /* 0x000000010303b824 */ /* 0x000fe200078e0a08 */
[----:B------:R-:W-:Y:S01]  /*12e50*/  IABS R4, R4 ;  /* 0x0000000400047213 */ /* 0x000fe20000000000 */
[----:B------:R-:W-:Y:S01]  /*12e60*/  IMAD R15, R8, R10, R14 ;  /* 0x0000000a080f7224 */ /* 0x000fe200078e020e */
[----:B------:R-:W-:Y:S01]  /*12e70*/  IABS R14, R5 ;  /* 0x00000005000e7213 */ /* 0x000fe20000000000 */
[----:B------:R-:W-:Y:S01]  /*12e80*/  @!P1 IMAD.MOV R11, RZ, RZ, -R11 ;  /* 0x000000ffff0b9224 */ /* 0x000fe200078e0a0b */
[----:B------:R-:W-:Y:S01]  /*12e90*/  ISETP.GE.AND P1, PT, R5, RZ, PT ;  /* 0x000000ff0500720c */ /* 0x000fe20003f26270 */
[----:B------:R-:W-:Y:S01]  /*12ea0*/  @!P4 IMAD.IADD R2, R2, 0x1, -R8 ;  /* 0x000000010202c824 */ /* 0x000fe200078e0a08 */
[----:B------:R-:W-:Y:S01]  /*12eb0*/  STL [R1+0x1b4], R16 ;  /* 0x0001b41001007387 */ /* 0x000fe20000100800 */
[----:B------:R-:W-:Y:S01]  /*12ec0*/  IMAD.MOV.U32 R5, RZ, RZ, R4 ;  /* 0x000000ffff057224 */ /* 0x000fe200078e0004 */
[C---:B------:R-:W-:Y:S01]  /*12ed0*/  ISETP.GT.U32.AND P3, PT, R8.reuse, R3, PT ;  /* 0x000000030800720c */ /* 0x040fe20003f64070 */
[----:B------:R-:W-:Y:S01]  /*12ee0*/  IMAD.HI.U32 R10, R9, R14, RZ ;  /* 0x0000000e090a7227 */ /* 0x000fe200078e00ff */
[----:B------:R0:W-:Y:S01]  /*12ef0*/  STL [R1+0x9ec], R11 ;  /* 0x0009ec0b01007387 */ /* 0x0001e20000100800 */
[----:B------:R-:W-:-:S02]  /*12f00*/  ISETP.GT.U32.AND P4, PT, R8, R2, PT ;  /* 0x000000020800720c */ /* 0x000fc40003f84070 */
[----:B------:R-:W-:Y:S02]  /*12f10*/  IMAD.MOV R10, RZ, RZ, -R10 ;  /* 0x000000ffff0a7224 */ /* 0x000fe400078e0a0a */
[----:B------:R-:W-:Y:S02]  /*12f20*/  VIADD R4, R0, 0x169 ;  /* 0x0000016900047836 */ /* 0x000fe40000000000 */
[----:B------:R-:W-:Y:S02]  /*12f30*/  IMAD R14, R8, R10, R14 ;  /* 0x0000000a080e7224 */ /* 0x000fe400078e020e */
[----:B------:R-:W-:Y:S01]  /*12f40*/  VIADD R6, R0, 0x16a ;  /* 0x0000016a00067836 */ /* 0x000fe20000000000 */
[----:B------:R-:W-:Y:S01]  /*12f50*/  IABS R7, R4 ;  /* 0x0000000400077213 */ /* 0x000fe20000000000 */
[----:B0-----:R-:W-:-:S03]  /*12f60*/  IMAD.HI.U32 R11, R9, R5, RZ ;  /* 0x00000005090b7227 */ /* 0x001fc600078e00ff */
[----:B------:R-:W-:Y:S01]  /*12f70*/  IABS R12, R6 ;  /* 0x00000006000c7213 */ /* 0x000fe20000000000 */
[----:B------:R-:W-:Y:S02]  /*12f80*/  IMAD.MOV R11, RZ, RZ, -R11 ;  /* 0x000000ffff0b7224 */ /* 0x000fe400078e0a0b */
[--C-:B------:R-:W-:Y:S01]  /*12f90*/  @!P3 IMAD.IADD R3, R3, 0x1, -R8.reuse ;  /* 0x000000010303b824 */ /* 0x100fe200078e0a08 */
[C---:B------:R-:W-:Y:S01]  /*12fa0*/  ISETP.GT.U32.AND P3, PT, R8.reuse, R15, PT ;  /* 0x0000000f0800720c */ /* 0x040fe20003f64070 */
[----:B------:R-:W-:Y:S02]  /*12fb0*/  IMAD R5, R8, R11, R5 ;  /* 0x0000000b08057224 */ /* 0x000fe400078e0205 */
[----:B------:R-:W-:Y:S02]  /*12fc0*/  @!P4 IMAD.IADD R2, R2, 0x1, -R8 ;  /* 0x000000010202c824 */ /* 0x000fe400078e0a08 */
[----:B------:R-:W-:Y:S01]  /*12fd0*/  IMAD.MOV.U32 R16, RZ, RZ, R3 ;  /* 0x000000ffff107224 */ /* 0x000fe200078e0003 */
[----:B------:R-:W-:Y:S01]  /*12fe0*/  ISETP.GT.U32.AND P4, PT, R8, R5, PT ;  /* 0x000000050800720c */ /* 0x000fe20003f84070 */
[----:B------:R-:W-:-:S04]  /*12ff0*/  IMAD.HI.U32 R10, R9, R7, RZ ;  /* 0x00000007090a7227 */ /* 0x000fc800078e00ff */
[----:B------:R-:W-:Y:S01]  /*13000*/  @!P6 IMAD.MOV R16, RZ, RZ, -R16 ;  /* 0x000000ffff10e224 */ /* 0x000fe200078e0a10 */
[----:B------:R-:W-:Y:S01]  /*13010*/  ISETP.GT.U32.AND P6, PT, R8, R14, PT ;  /* 0x0000000e0800720c */ /* 0x000fe20003fc4070 */
[----:B------:R-:W-:Y:S02]  /*13020*/  IMAD.MOV R10, RZ, RZ, -R10 ;  /* 0x000000ffff0a7224 */ /* 0x000fe400078e0a0a */
[----:B------:R-:W-:Y:S01]  /*13030*/  IMAD.MOV.U32 R13, RZ, RZ, R2 ;  /* 0x000000ffff0d7224 */ /* 0x000fe200078e0002 */
[----:B------:R0:W-:Y:S01]  /*13040*/  STL [R1+0x9fc], R16 ;  /* 0x0009fc1001007387 */ /* 0x0001e20000100800 */
[----:B------:R-:W-:-:S04]  /*13050*/  IMAD.HI.U32 R11, R9, R12, RZ ;  /* 0x0000000c090b7227 */ /* 0x000fc800078e00ff */
[--C-:B------:R-:W-:Y:S02]  /*13060*/  @!P4 IMAD.IADD R5, R5, 0x1, -R8.reuse ;  /* 0x000000010505c824 */ /* 0x100fe400078e0a08 */
[----:B------:R-:W-:Y:S01]  /*13070*/  @!P2 IMAD.MOV R13, RZ, RZ, -R13 ;  /* 0x000000ffff0da224 */ /* 0x000fe200078e0a0d */
[----:B------:R-:W-:Y:S01]  /*13080*/  ISETP.GE.AND P2, PT, R4, RZ, PT ;  /* 0x000000ff0400720c */ /* 0x000fe20003f46270 */
[----:B------:R-:W-:Y:S01]  /*13090*/  @!P6 IMAD.IADD R14, R14, 0x1, -R8 ;  /* 0x000000010e0ee824 */ /* 0x000fe200078e0a08 */
[----:B------:R-:W-:Y:S01]  /*130a0*/  ISETP.GT.U32.AND P4, PT, R8, R5, PT ;  /* 0x000000050800720c */ /* 0x000fe20003f84070 */
[----:B0-----:R-:W-:Y:S01]  /*130b0*/  VIADD R16, R0, 0x16b ;  /* 0x0000016b00107836 */ /* 0x001fe20000000000 */
[----:B------:R0:W-:Y:S01]  /*130c0*/  STL [R1+0xa0c], R13 ;  /* 0x000a0c0d01007387 */ /* 0x0001e20000100800 */
[C---:B------:R-:W-:Y:S01]  /*130d0*/  IMAD R2, R8.reuse, R10, R7 ;  /* 0x0000000a08027224 */ /* 0x040fe200078e0207 */
[----:B------:R-:W-:Y:S01]  /*130e0*/  ISETP.GT.U32.AND P6, PT, R8, R14, PT ;  /* 0x0000000e0800720c */ /* 0x000fe20003fc4070 */
[----:B------:R-:W-:Y:S01]  /*130f0*/  IMAD.MOV R11, RZ, RZ, -R11 ;  /* 0x000000ffff0b7224 */ /* 0x000fe200078e0a0b */
[----:B------:R-:W-:Y:S01]  /*13100*/  IABS R7, R16 ;  /* 0x0000001000077213 */ /* 0x000fe20000000000 */
[----:B------:R-:W-:-:S02]  /*13110*/  VIADD R3, R0, 0x16c ;  /* 0x0000016c00037836 */ /* 0x000fc40000000000 */
[C---:B------:R-:W-:Y:S02]  /*13120*/  IMAD R12, R8.reuse, R11, R12 ;  /* 0x0000000b080c7224 */ /* 0x040fe400078e020c */
[--C-:B------:R-:W-:Y:S01]  /*13130*/  @!P3 IMAD.IADD R15, R15, 0x1, -R8.reuse ;  /* 0x000000010f0fb824 */ /* 0x100fe200078e0a08 */
[----:B------:R-:W-:Y:S01]  /*13140*/  IABS R22, R3 ;  /* 0x0000000300167213 */ /* 0x000fe20000000000 */
[----:B------:R-:W-:Y:S01]  /*13150*/  @!P4 IMAD.IADD R5, R5, 0x1, -R8 ;  /* 0x000000010505c824 */ /* 0x000fe200078e0a08 */
[C---:B------:R-:W-:Y:S01]  /*13160*/  ISETP.GT.U32.AND P4, PT, R8.reuse, R2, PT ;  /* 0x000000020800720c */ /* 0x040fe20003f84070 */
[----:B0-----:R-:W-:Y:S01]  /*13170*/  IMAD.HI.U32 R13, R9, R7, RZ ;  /* 0x00000007090d7227 */ /* 0x001fe200078e00ff */
[----:B------:R-:W-:-:S03]  /*13180*/  ISETP.GT.U32.AND P3, PT, R8, R15, PT ;  /* 0x0000000f0800720c */ /* 0x000fc60003f64070 */
[----:B------:R-:W-:Y:S02]  /*13190*/  IMAD.MOV R13, RZ, RZ, -R13 ;  /* 0x000000ffff0d7224 */ /* 0x000fe400078e0a0d */
[----:B------:R-:W-:Y:S01]  /*131a0*/  @!P6 IMAD.IADD R14, R14, 0x1, -R8 ;  /* 0x000000010e0ee824 */ /* 0x000fe200078e0a08 */
[----:B------:R-:W-:Y:S01]  /*131b0*/  ISETP.GT.U32.AND P6, PT, R8, R12, PT ;  /* 0x0000000c0800720c */ /* 0x000fe20003fc4070 */
[----:B------:R-:W-:-:S04]  /*131c0*/  IMAD.HI.U32 R21, R9, R22, RZ ;  /* 0x0000001609157227 */ /* 0x000fc800078e00ff */
[----:B------:R-:W-:Y:S02]  /*131d0*/  IMAD R7, R8, R13, R7 ;  /* 0x0000000d08077224 */ /* 0x000fe400078e0207 */
[----:B------:R-:W-:Y:S02]  /*131e0*/  IMAD.MOV R21, RZ, RZ, -R21 ;  /* 0x000000ffff157224 */ /* 0x000fe400078e0a15 */
[----:B------:R-:W-:Y:S01]  /*131f0*/  @!P4 IMAD.IADD R2, R2, 0x1, -R8 ;  /* 0x000000010202c824 */ /* 0x000fe200078e0a08 */
[C---:B------:R-:W-:Y:S01]  /*13200*/  ISETP.GT.U32.AND P4, PT, R8.reuse, R7, PT ;  /* 0x000000070800720c */ /* 0x040fe20003f84070 */
[----:B------:R-:W-:Y:S02]  /*13210*/  IMAD R21, R8, R21, R22 ;  /* 0x0000001508157224 */ /* 0x000fe400078e0216 */
[----:B------:R-:W-:Y:S02]  /*13220*/  VIADD R4, R0, 0x16e ;  /* 0x0000016e00047836 */ /* 0x000fe40000000000 */
[--C-:B------:R-:W-:Y:S01]  /*13230*/  @!P6 IMAD.IADD R12, R12, 0x1, -R8.reuse ;  /* 0x000000010c0ce824 */ /* 0x100fe200078e0a08 */
[----:B------:R-:W-:Y:S01]  /*13240*/  ISETP.GT.U32.AND P6, PT, R8, R21, PT ;  /* 0x000000150800720c */ /* 0x000fe20003fc4070 */
[----:B------:R-:W-:Y:S01]  /*13250*/  @!P3 IMAD.IADD R15, R15, 0x1, -R8 ;  /* 0x000000010f0fb824 */ /* 0x000fe200078e0a08 */
[----:B------:R-:W-:Y:S01]  /*13260*/  ISETP.GE.AND P3, PT, R6, RZ, PT ;  /* 0x000000ff0600720c */ /* 0x000fe20003f66270 */
[----:B------:R-:W-:Y:S01]  /*13270*/  VIADD R11, R0, 0x16f ;  /* 0x0000016f000b7836 */ /* 0x000fe20000000000 */
[----:B------:R-:W-:Y:S01]  /*13280*/  IABS R6, R4 ;  /* 0x0000000400067213 */ /* 0x000fe20000000000 */
[----:B------:R-:W-:-:S03]  /*13290*/  IMAD.HI.U32 R23, R9, R19, RZ ;  /* 0x0000001309177227 */ /* 0x000fc600078e00ff */
[----:B------:R-:W-:Y:S01]  /*132a0*/  IABS R10, R11 ;  /* 0x0000000b000a7213 */ /* 0x000fe20000000000 */
[----:B------:R-:W-:Y:S02]  /*132b0*/  IMAD.MOV R23, RZ, RZ, -R23 ;  /* 0x000000ffff177224 */ /* 0x000fe400078e0a17 */
[----:B------:R-:W-:Y:S02]  /*132c0*/  IMAD.MOV.U32 R24, RZ, RZ, R15 ;  /* 0x000000ffff187224 */ /* 0x000fe400078e000f */
[----:B------:R-:W-:Y:S01]  /*132d0*/  @!P4 IMAD.IADD R7, R7, 0x1, -R8 ;  /* 0x000000010707c824 */ /* 0x000fe200078e0a08 */
[----:B------:R-:W-:Y:S01]  /*132e0*/  ISETP.GT.U32.AND P4, PT, R8, R12, PT ;  /* 0x0000000c0800720c */ /* 0x000fe20003f84070 */
[----:B------:R-:W-:Y:S02]  /*132f0*/  IMAD.MOV.U32 R22, RZ, RZ, R5 ;  /* 0x000000ffff167224 */ /* 0x000fe400078e0005 */
[----:B------:R-:W-:-:S04]  /*13300*/  IMAD.HI.U32 R17, R9, R6, RZ ;  /* 0x0000000609117227 */ /* 0x000fc800078e00ff */
[C---:B------:R-:W-:Y:S02]  /*13310*/  IMAD R19, R8.reuse, R23, R19 ;  /* 0x0000001708137224 */ /* 0x040fe400078e0213 */
[----:B------:R-:W-:Y:S01]  /*13320*/  @!P0 IMAD.MOV R24, RZ, RZ, -R24 ;  /* 0x000000ffff188224 */ /* 0x000fe200078e0a18 */
[C---:B------:R-:W-:Y:S01]  /*13330*/  ISETP.GT.U32.AND P0, PT, R8.reuse, R2, PT ;  /* 0x000000020800720c */ /* 0x040fe20003f04070 */
[----:B------:R-:W-:Y:S01]  /*13340*/  @!P5 IMAD.MOV R22, RZ, RZ, -R22 ;  /* 0x000000ffff16d224 */ /* 0x000fe200078e0a16 */
[----:B------:R-:W-:Y:S01]  /*13350*/  ISETP.GT.U32.AND P5, PT, R8, R7, PT ;  /* 0x000000070800720c */ /* 0x000fe20003fa4070 */
[----:B------:R-:W-:Y:S01]  /*13360*/  IMAD.HI.U32 R13, R9, R10, RZ ;  /* 0x0000000a090d7227 */ /* 0x000fe200078e00ff */
[----:B------:R-:W-:Y:S03]  /*13370*/  STL [R1+0xa1c], R24 ;  /* 0x000a1c1801007387 */ /* 0x000fe60000100800 */
[----:B------:R-:W-:Y:S01]  /*13380*/  IMAD.MOV R17, RZ, RZ, -R17 ;  /* 0x000000ffff117224 */ /* 0x000fe200078e0a11 */
[----:B------:R-:W-:Y:S01]  /*13390*/  STL [R1+0xa2c], R22 ;  /* 0x000a2c1601007387 */ /* 0x000fe20000100800 */
[----:B------:R-:W-:-:S02]  /*133a0*/  @!P6 IMAD.IADD R21, R21, 0x1, -R8 ;  /* 0x000000011515e824 */ /* 0x000fc400078e0a08 */
[----:B------:R-:W-:Y:S01]  /*133b0*/  @!P1 IMAD.MOV R14, RZ, RZ, -R14 ;  /* 0x000000ffff0e9224 */ /* 0x000fe200078e0a0e */
[C---:B------:R-:W-:Y:S01]  /*133c0*/  ISETP.GT.U32.AND P1, PT, R8.reuse, R19, PT ;  /* 0x000000130800720c */ /* 0x040fe20003f24070 */
[----:B------:R-:W-:Y:S01]  /*133d0*/  IMAD.MOV R13, RZ, RZ, -R13 ;  /* 0x000000ffff0d7224 */ /* 0x000fe200078e0a0d */
[C---:B------:R-:W-:Y:S01]  /*133e0*/  ISETP.GT.U32.AND P6, PT, R8.reuse, R21, PT ;  /* 0x000000150800720c */ /* 0x040fe20003fc4070 */
[----:B------:R-:W-:Y:S01]  /*133f0*/  IMAD R6, R8, R17, R6 ;  /* 0x0000001108067224 */ /* 0x000fe200078e0206 */
[----:B------:R0:W-:Y:S01]  /*13400*/  STL [R1+0x18c], R14 ;  /* 0x00018c0e01007387 */ /* 0x0001e20000100800 */
[----:B------:R-:W-:Y:S02]  /*13410*/  VIADD R17, R0, 0x170 ;  /* 0x0000017000117836 */ /* 0x000fe40000000000 */
[----:B------:R-:W-:Y:S02]  /*13420*/  IMAD R10, R8, R13, R10 ;  /* 0x0000000d080a7224 */ /* 0x000fe400078e020a */
[----:B------:R-:W-:Y:S01]  /*13430*/  VIADD R13, R0, 0x171 ;  /* 0x00000171000d7836 */ /* 0x000fe20000000000 */
[----:B------:R-:W-:Y:S01]  /*13440*/  IABS R15, R17 ;  /* 0x00000011000f7213 */ /* 0x000fe20000000000 */
[--C-:B------:R-:W-:Y:S01]  /*13450*/  @!P0 IMAD.IADD R2, R2, 0x1, -R8.reuse ;  /* 0x0000000102028824 */ /* 0x100fe200078e0a08 */
[C---:B------:R-:W-:Y:S01]  /*13460*/  ISETP.GT.U32.AND P0, PT, R8.reuse, R6, PT ;  /* 0x000000060800720c */ /* 0x040fe20003f04070 */
[--C-:B------:R-:W-:Y:S01]  /*13470*/  @!P5 IMAD.IADD R7, R7, 0x1, -R8.reuse ;  /* 0x000000010707d824 */ /* 0x100fe200078e0a08 */
[----:B------:R-:W-:Y:S01]  /*13480*/  ISETP.GT.U32.AND P5, PT, R8, R10, PT ;  /* 0x0000000a0800720c */ /* 0x000fe20003fa4070 */
[--C-:B------:R-:W-:Y:S01]  /*13490*/  @!P4 IMAD.IADD R12, R12, 0x1, -R8.reuse ;  /* 0x000000010c0cc824 */ /* 0x100fe200078e0a08 */
[----:B------:R-:W-:Y:S01]  /*134a0*/  ISETP.GE.AND P4, PT, R16, RZ, PT ;  /* 0x000000ff1000720c */ /* 0x000fe20003f86270 */
[----:B------:R-:W-:Y:S01]  /*134b0*/  @!P1 IMAD.IADD R19, R19, 0x1, -R8 ;  /* 0x0000000113139824 */ /* 0x000fe200078e0a08 */
[----:B------:R-:W-:Y:S01]  /*134c0*/  IABS R5, R13 ;  /* 0x0000000d00057213 */ /* 0x000fe20000000000 */
[----:B------:R-:W-:Y:S01]  /*134d0*/  IMAD.MOV.U32 R23, RZ, RZ, R2 ;  /* 0x000000ffff177224 */ /* 0x000fe200078e0002 */
[----:B------:R-:W-:Y:S01]  /*134e0*/  ISETP.GE.AND P1, PT, R18, RZ, PT ;  /* 0x000000ff1200720c */ /* 0x000fe20003f26270 */
[----:B0-----:R-:W-:-:S04]  /*134f0*/  IMAD.HI.U32 R14, R9, R15, RZ ;  /* 0x0000000f090e7227 */ /* 0x001fc800078e00ff */
[----:B------:R-:W-:Y:S01]  /*13500*/  @!P6 IMAD.IADD R21, R21, 0x1, -R8 ;  /* 0x000000011515e824 */ /* 0x000fe200078e0a08 */
[----:B------:R-:W-:Y:S01]  /*13510*/  ISETP.GE.AND P6, PT, R3, RZ, PT ;  /* 0x000000ff0300720c */ /* 0x000fe20003fc6270 */
[----:B------:R-:W-:Y:S01]  /*13520*/  @!P2 IMAD.MOV R23, RZ, RZ, -R23 ;  /* 0x000000ffff17a224 */ /* 0x000fe200078e0a17 */
[C---:B------:R-:W-:Y:S01]  /*13530*/  ISETP.GT.U32.AND P2, PT, R8.reuse, R19, PT ;  /* 0x000000130800720c */ /* 0x040fe20003f44070 */
[----:B------:R-:W-:Y:S02]  /*13540*/  IMAD.MOV R14, RZ, RZ, -R14 ;  /* 0x000000ffff0e7224 */ /* 0x000fe400078e0a0e */
[----:B------:R-:W-:Y:S01]  /*13550*/  IMAD.HI.U32 R16, R9, R5, RZ ;  /* 0x0000000509107227 */ /* 0x000fe200078e00ff */
[----:B------:R-:W-:Y:S03]  /*13560*/  STL [R1+0x188], R23 ;  /* 0x0001881701007387 */ /* 0x000fe60000100800 */
[----:B------:R-:W-:-:S02]  /*13570*/  IMAD R15, R8, R14, R15 ;  /* 0x0000000e080f7224 */ /* 0x000fc400078e020f */
[----:B------:R-:W-:Y:S02]  /*13580*/  IMAD.MOV.U32 R22, RZ, RZ, R12 ;  /* 0x000000ffff167224 */ /* 0x000fe400078e000c */
[----:B------:R-:W-:Y:S02]  /*13590*/  IMAD.MOV R16, RZ, RZ, -R16 ;  /* 0x000000ffff107224 */ /* 0x000fe400078e0a10 */
[----:B------:R-:W-:Y:S02]  /*135a0*/  VIADD R2, R0, 0x172 ;  /* 0x0000017200027836 */ /* 0x000fe40000000000 */
[--C-:B------:R-:W-:Y:S02]  /*135b0*/  @!P5 IMAD.IADD R10, R10, 0x1, -R8.reuse ;  /* 0x000000010a0ad824 */ /* 0x100fe400078e0a08 */
[----:B------:R-:W-:Y:S01]  /*135c0*/  @!P0 IMAD.IADD R6, R6, 0x1, -R8 ;  /* 0x0000000106068824 */ /* 0x000fe200078e0a08 */
[----:B------:R-:W-:Y:S01]  /*135d0*/  ISETP.GE.AND P0, PT, R4, RZ, PT ;  /* 0x000000ff0400720c */ /* 0x000fe20003f06270 */
[----:B------:R-:W-:Y:S01]  /*135e0*/  @!P3 IMAD.MOV R22, RZ, RZ, -R22 ;  /* 0x000000ffff16b224 */ /* 0x000fe200078e0a16 */
[C---:B------:R-:W-:Y:S01]  /*135f0*/  ISETP.GT.U32.AND P5, PT, R8.reuse, R10, PT ;  /* 0x0000000a0800720c */ /* 0x040fe20003fa4070 */
[----:B------:R-:W-:Y:S01]  /*13600*/  @!P4 IMAD.MOV R7, RZ, RZ, -R7 ;  /* 0x000000ffff07c224 */ /* 0x000fe200078e0a07 */
[C---:B------:R-:W-:Y:S01]  /*13610*/  ISETP.GT.U32.AND P4, PT, R8.reuse, R15, PT ;  /* 0x0000000f0800720c */ /* 0x040fe20003f84070 */
[C---:B------:R-:W-:Y:S01]  /*13620*/  IMAD R5, R8.reuse, R16, R5 ;  /* 0x0000001008057224 */ /* 0x040fe200078e0205 */
[----:B------:R-:W-:Y:S01]  /*13630*/  IABS R14, R2 ;  /* 0x00000002000e7213 */ /* 0x000fe20000000000 */
[----:B------:R-:W-:Y:S01]  /*13640*/  IMAD.MOV.U32 R4, RZ, RZ, R21 ;  /* 0x000000ffff047224 */ /* 0x000fe200078e0015 */
[----:B------:R-:W-:Y:S01]  /*13650*/  STL [R1+0xa3c], R22 ;  /* 0x000a3c1601007387 */ /* 0x000fe20000100800 */
[----:B------:R-:W-:Y:S01]  /*13660*/  @!P2 IMAD.IADD R19, R19, 0x1, -R8 ;  /* 0x000000011313a824 */ /* 0x000fe200078e0a08 */
[C---:B------:R-:W-:Y:S01]  /*13670*/  ISETP.GT.U32.AND P3, PT, R8.reuse, R6, PT ;  /* 0x000000060800720c */ /* 0x040fe20003f64070 */
[----:B------:R-:W-:Y:S01]  /*13680*/  @!P6 IMAD.MOV R4, RZ, RZ, -R4 ;  /* 0x000000ffff04e224 */ /* 0x000fe200078e0a04 */
[----:B------:R-:W-:Y:S01]  /*13690*/  ISETP.GE.AND P6, PT, R11, RZ, PT ;  /* 0x000000ff0b00720c */ /* 0x000fe20003fc6270 */
[----:B------:R0:W-:Y:S01]  /*136a0*/  STL [R1+0xa4c], R7 ;  /* 0x000a4c0701007387 */ /* 0x0001e20000100800 */
[----:B------:R-:W-:Y:S01]  /*136b0*/  ISETP.GT.U32.AND P2, PT, R8, R5, PT ;  /* 0x000000050800720c */ /* 0x000fe20003f44070 */
[----:B------:R-:W-:-:S02]  /*136c0*/  IMAD.MOV.U32 R16, RZ, RZ, R19 ;  /* 0x000000ffff107224 */ /* 0x000fc400078e0013 */
[--C-:B------:R-:W-:Y:S01]  /*136d0*/  @!P4 IMAD.IADD R15, R15, 0x1, -R8.reuse ;  /* 0x000000010f0fc824 */ /* 0x100fe200078e0a08 */
[----:B------:R1:W-:Y:S01]  /*136e0*/  STL [R1+0xa5c], R4 ;  /* 0x000a5c0401007387 */ /* 0x0003e20000100800 */
[----:B------:R-:W-:Y:S01]  /*136f0*/  VIADD R3, R0, 0x173 ;  /* 0x0000017300037836 */ /* 0x000fe20000000000 */
[----:B------:R-:W-:Y:S01]  /*13700*/  ISETP.GE.AND P4, PT, R2, RZ, PT ;  /* 0x000000ff0200720c */ /* 0x000fe20003f86270 */
[----:B------:R-:W-:Y:S01]  /*13710*/  @!P5 IMAD.IADD R10, R10, 0x1, -R8 ;  /* 0x000000010a0ad824 */ /* 0x000fe200078e0a08 */
[----:B------:R-:W-:Y:S01]  /*13720*/  ISETP.GE.AND P5, PT, R13, RZ, PT ;  /* 0x000000ff0d00720c */ /* 0x000fe20003fa6270 */
[----:B0-----:R-:W-:-:S04]  /*13730*/  IMAD.HI.U32 R7, R9, R14, RZ ;  /* 0x0000000e09077227 */ /* 0x001fc800078e00ff */
[----:B------:R-:W-:Y:S01]  /*13740*/  IMAD.MOV R7, RZ, RZ, -R7 ;  /* 0x000000ffff077224 */ /* 0x000fe200078e0a07 */
[----:B-1----:R-:W-:Y:S01]  /*13750*/  IABS R4, R3 ;  /* 0x0000000300047213 */ /* 0x002fe20000000000 */
[----:B------:R-:W-:Y:S01]  /*13760*/  @!P1 IMAD.MOV R16, RZ, RZ, -R16 ;  /* 0x000000ffff109224 */ /* 0x000fe200078e0a10 */
[C---:B------:R-:W-:Y:S01]  /*13770*/  ISETP.GT.U32.AND P1, PT, R8.reuse, R15, PT ;  /* 0x0000000f0800720c */ /* 0x040fe20003f24070 */
[----:B------:R-:W-:Y:S02]  /*13780*/  IMAD R14, R8, R7, R14 ;  /* 0x00000007080e7224 */ /* 0x000fe400078e020e */
[--C-:B------:R-:W-:Y:S01]  /*13790*/  @!P3 IMAD.IADD R6, R6, 0x1, -R8.reuse ;  /* 0x000000010606b824 */ /* 0x100fe200078e0a08 */
[----:B------:R-:W-:Y:S01]  /*137a0*/  STL [R1+0xa6c], R16 ;  /* 0x000a6c1001007387 */ /* 0x000fe20000100800 */
[----:B------:R-:W-:Y:S01]  /*137b0*/  @!P2 IMAD.IADD R5, R5, 0x1, -R8 ;  /* 0x000000010505a824 */ /* 0x000fe200078e0a08 */
[----:B------:R-:W-:Y:S01]  /*137c0*/  ISETP.GE.AND P3, PT, R17, RZ, PT ;  /* 0x000000ff1100720c */ /* 0x000fe20003f66270 */
[----:B------:R-:W-:Y:S01]  /*137d0*/  @!P6 IMAD.MOV R10, RZ, RZ, -R10 ;  /* 0x000000ffff0ae224 */ /* 0x000fe200078e0a0a */
[C---:B------:R-:W-:Y:S01]  /*137e0*/  ISETP.GT.U32.AND P6, PT, R8.reuse, R14, PT ;  /* 0x0000000e0800720c */ /* 0x040fe20003fc4070 */
[----:B------:R-:W-:Y:S01]  /*137f0*/  IMAD.MOV.U32 R12, RZ, RZ, R6 ;  /* 0x000000ffff0c7224 */ /* 0x000fe200078e0006 */
[----:B------:R-:W-:Y:S01]  /*13800*/  ISETP.GT.U32.AND P2, PT, R8, R5, PT ;  /* 0x000000050800720c */ /* 0x000fe20003f44070 */
[----:B------:R-:W-:-:S04]  /*13810*/  IMAD.HI.U32 R2, R9, R4, RZ ;  /* 0x0000000409027227 */ /* 0x000fc800078e00ff */
[----:B------:R-:W-:Y:S01]  /*13820*/  @!P0 IMAD.MOV R12, RZ, RZ, -R12 ;  /* 0x000000ffff0c8224 */ /* 0x000fe200078e0a0c */
[----:B------:R-:W-:Y:S01]  /*13830*/  ISETP.GE.AND P0, PT, R3, RZ, PT ;  /* 0x000000ff0300720c */ /* 0x000fe20003f06270 */
[----:B------:R-:W-:Y:S02]  /*13840*/  VIADD R6, R0, 0x174 ;  /* 0x0000017400067836 */ /* 0x000fe40000000000 */
[----:B------:R-:W-:Y:S01]  /*13850*/  IMAD.MOV R2, RZ, RZ, -R2 ;  /* 0x000000ffff027224 */ /* 0x000fe200078e0a02 */
[----:B------:R0:W-:Y:S01]  /*13860*/  STL [R1+0xa7c], R12 ;  /* 0x000a7c0c01007387 */ /* 0x0001e20000100800 */
[--C-:B------:R-:W-:Y:S01]  /*13870*/  @!P1 IMAD.IADD R15, R15, 0x1, -R8.reuse ;  /* 0x000000010f0f9824 */ /* 0x100fe200078e0a08 */
[----:B------:R-:W-:Y:S01]  /*13880*/  ISETP.GE.AND P1, PT, R6, RZ, PT ;  /* 0x000000ff0600720c */ /* 0x000fe20003f26270 */
[--C-:B------:R-:W-:Y:S01]  /*13890*/  @!P6 IMAD.IADD R14, R14, 0x1, -R8.reuse ;  /* 0x000000010e0ee824 */ /* 0x100fe200078e0a08 */
[----:B------:R-:W-:Y:S01]  /*138a0*/  IABS R6, R6 ;  /* 0x0000000600067213 */ /* 0x000fe20000000000 */
[----:B------:R-:W-:Y:S01]  /*138b0*/  @!P2 IMAD.IADD R5, R5, 0x1, -R8 ;  /* 0x000000010505a824 */ /* 0x000fe200078e0a08 */
[----:B------:R1:W-:Y:S01]  /*138c0*/  STL [R1+0xa8c], R10 ;  /* 0x000a8c0a01007387 */ /* 0x0003e20000100800 */
[----:B------:R-:W-:Y:S01]  /*138d0*/  VIADD R3, R0, 0x176 ;  /* 0x0000017600037836 */ /* 0x000fe20000000000 */
[----:B------:R-:W-:Y:S01]  /*138e0*/  ISETP.GT.U32.AND P6, PT, R8, R14, PT ;  /* 0x0000000e0800720c */ /* 0x000fe20003fc4070 */
[----:B------:R-:W-:-:S04]  /*138f0*/  IMAD.HI.U32 R11, R9, R6, RZ ;  /* 0x00000006090b7227 */ /* 0x000fc800078e00ff */
[C---:B0-----:R-:W-:Y:S01]  /*13900*/  IMAD R12, R8.reuse, R2, R4 ;  /* 0x00000002080c7224 */ /* 0x041fe200078e0204 */
[----:B------:R-:W-:Y:S01]  /*13910*/  IABS R4, R3 ;  /* 0x0000000300047213 */ /* 0x000fe20000000000 */
[----:B------:R-:W-:Y:S02]  /*13920*/  IMAD.MOV R11, RZ, RZ, -R11 ;  /* 0x000000ffff0b7224 */ /* 0x000fe400078e0a0b */
[----:B------:R-:W-:Y:S01]  /*13930*/  @!P5 IMAD.MOV R5, RZ, RZ, -R5 ;  /* 0x000000ffff05d224 */ /* 0x000fe200078e0a05 */
[----:B------:R-:W-:Y:S01]  /*13940*/  ISETP.GT.U32.AND P2, PT, R8, R12, PT ;  /* 0x0000000c0800720c */ /* 0x000fe20003f44070 */
[----:B------:R-:W-:Y:S01]  /*13950*/  VIADD R7, R0, 0x175 ;  /* 0x0000017500077836 */ /* 0x000fe20000000000 */
[----:B------:R-:W-:Y:S01]  /*13960*/  ISETP.GE.AND P5, PT, R3, RZ, PT ;  /* 0x000000ff0300720c */ /* 0x000fe20003fa6270 */
[----:B-1----:R-:W-:Y:S02]  /*13970*/  IMAD.MOV.U32 R10, RZ, RZ, R15 ;  /* 0x000000ffff0a7224 */ /* 0x002fe400078e000f */
[----:B------:R-:W-:Y:S01]  /*13980*/  IMAD R3, R8, R11, R6 ;  /* 0x0000000b08037224 */ /* 0x000fe200078e0206 */
[----:B------:R-:W-:Y:S01]  /*13990*/  IABS R2, R7 ;  /* 0x0000000700027213 */ /* 0x000fe20000000000 */
[----:B------:R-:W-:Y:S01]  /*139a0*/  @!P3 IMAD.MOV R10, RZ, RZ, -R10 ;  /* 0x000000ffff0ab224 */ /* 0x000fe200078e0a0a */
[----:B------:R-:W-:Y:S01]  /*139b0*/  ISETP.GE.AND P3, PT, R7, RZ, PT ;  /* 0x000000ff0700720c */ /* 0x000fe20003f66270 */
[--C-:B------:R-:W-:Y:S01]  /*139c0*/  @!P6 IMAD.IADD R14, R14, 0x1, -R8.reuse ;  /* 0x000000010e0ee824 */ /* 0x100fe200078e0a08 */
[----:B------:R-:W-:Y:S01]  /*139d0*/  ISETP.GT.U32.AND P6, PT, R8, R3, PT ;  /* 0x000000030800720c */ /* 0x000fe20003fc4070 */
[----:B------:R-:W-:Y:S01]  /*139e0*/  IMAD.HI.U32 R7, R9, R4, RZ ;  /* 0x0000000409077227 */ /* 0x000fe200078e00ff */
[----:B------:R0:W-:Y:S03]  /*139f0*/  STL [R1+0x164], R10 ;  /* 0x0001640a01007387 */ /* 0x0001e60000100800 */
[----:B------:R-:W-:Y:S01]  /*13a00*/  @!P2 IMAD.IADD R12, R12, 0x1, -R8 ;  /* 0x000000010c0ca824 */ /* 0x000fe200078e0a08 */
[----:B------:R1:W-:Y:S01]  /*13a10*/  STL [R1+0x168], R5 ;  /* 0x0001680501007387 */ /* 0x0003e20000100800 */
[----:B------:R-:W-:-:S02]  /*13a20*/  IMAD.MOV R7, RZ, RZ, -R7 ;  /* 0x000000ffff077224 */ /* 0x000fc400078e0a07 */
[----:B------:R-:W-:Y:S01]  /*13a30*/  IMAD.MOV.U32 R17, RZ, RZ, R14 ;  /* 0x000000ffff117224 */ /* 0x000fe200078e000e */
[C---:B------:R-:W-:Y:S01]  /*13a40*/  ISETP.GT.U32.AND P2, PT, R8.reuse, R12, PT ;  /* 0x0000000c0800720c */ /* 0x040fe20003f44070 */
[----:B------:R-:W-:Y:S02]  /*13a50*/  IMAD R4, R8, R7, R4 ;  /* 0x0000000708047224 */ /* 0x000fe400078e0204 */
[----:B0-----:R-:W-:-:S04]  /*13a60*/  IMAD.HI.U32 R10, R9, R2, RZ ;  /* 0x00000002090a7227 */ /* 0x001fc800078e00ff */
[----:B------:R-:W-:Y:S02]  /*13a70*/  IMAD.MOV R10, RZ, RZ, -R10 ;  /* 0x000000ffff0a7224 */ /* 0x000fe400078e0a0a */
[----:B-1----:R-:W-:Y:S02]  /*13a80*/  VIADD R5, R0, 0x177 ;  /* 0x0000017700057836 */ /* 0x002fe40000000000 */
[C---:B------:R-:W-:Y:S02]  /*13a90*/  IMAD R2, R8.reuse, R10, R2 ;  /* 0x0000000a08027224 */ /* 0x040fe400078e0202 */
[--C-:B------:R-:W-:Y:S01]  /*13aa0*/  @!P6 IMAD.IADD R3, R3, 0x1, -R8.reuse ;  /* 0x000000010303e824 */ /* 0x100fe200078e0a08 */
[----:B------:R-:W-:Y:S01]  /*13ab0*/  ISETP.GT.U32.AND P6, PT, R8, R4, PT ;  /* 0x000000040800720c */ /* 0x000fe20003fc4070 */
[----:B------:R-:W-:Y:S01]  /*13ac0*/  @!P4 IMAD.MOV R17, RZ, RZ, -R17 ;  /* 0x000000ffff11c224 */ /* 0x000fe200078e0a11 */
[----:B------:R-:W-:Y:S01]  /*13ad0*/  IABS R11, R5 ;  /* 0x00000005000b7213 */ /* 0x000fe20000000000 */
[----:B------:R-:W-:Y:S01]  /*13ae0*/  @!P2 IMAD.IADD R12, R12, 0x1, -R8 ;  /* 0x000000010c0ca824 */ /* 0x000fe200078e0a08 */
[----:B------:R-:W-:Y:S01]  /*13af0*/  ISETP.GT.U32.AND P2, PT, R8, R2, PT ;  /* 0x000000020800720c */ /* 0x000fe20003f44070 */
[----:B------:R-:W-:Y:S01]  /*13b00*/  VIADD R6, R0, 0x179 ;  /* 0x0000017900067836 */ /* 0x000fe20000000000 */
[----:B------:R-:W-:Y:S01]  /*13b10*/  ISETP.GT.U32.AND P4, PT, R8, R3, PT ;  /* 0x000000030800720c */ /* 0x000fe20003f84070 */
[----:B------:R-:W-:Y:S01]  /*13b20*/  IMAD.HI.U32 R14, R9, R11, RZ ;  /* 0x0000000b090e7227 */ /* 0x000fe200078e00ff */
[----:B------:R0:W-:Y:S02]  /*13b30*/  STL [R1+0xa9c], R17 ;  /* 0x000a9c1101007387 */ /* 0x0001e40000100800 */
[----:B------:R-:W-:Y:S01]  /*13b40*/  IABS R15, R6 ;  /* 0x00000006000f7213 */ /* 0x000fe20000000000 */
[----:B------:R-:W-:-:S02]  /*13b50*/  VIADD R13, R0, 0x178 ;  /* 0x00000178000d7836 */ /* 0x000fc40000000000 */
[--C-:B------:R-:W-:Y:S02]  /*13b60*/  @!P6 IMAD.IADD R4, R4, 0x1, -R8.reuse ;  /* 0x000000010404e824 */ /* 0x100fe400078e0a08 */
[----:B------:R-:W-:Y:S01]  /*13b70*/  VIADD R7, R0, 0x17a ;  /* 0x0000017a00077836 */ /* 0x000fe20000000000 */
[----:B------:R-:W-:Y:S01]  /*13b80*/  IABS R16, R13 ;  /* 0x0000000d00107213 */ /* 0x000fe20000000000 */
[----:B------:R-:W-:Y:S01]  /*13b90*/  @!P2 IMAD.IADD R2, R2, 0x1, -R8 ;  /* 0x000000010202a824 */ /* 0x000fe200078e0a08 */
[C---:B------:R-:W-:Y:S01]  /*13ba0*/  ISETP.GT.U32.AND P6, PT, R8.reuse, R4, PT ;  /* 0x000000040800720c */ /* 0x040fe20003fc4070 */
[----:B0-----:R-:W-:Y:S01]  /*13bb0*/  IMAD.MOV.U32 R17, RZ, RZ, R12 ;  /* 0x000000ffff117224 */ /* 0x001fe200078e000c */
[----:B------:R-:W-:Y:S01]  /*13bc0*/  IABS R10, R7 ;  /* 0x00000007000a7213 */ /* 0x000fe20000000000 */
[----:B------:R-:W-:Y:S01]  /*13bd0*/  IMAD.MOV R12, RZ, RZ, -R14 ;  /* 0x000000ffff0c7224 */ /* 0x000fe200078e0a0e */
[C---:B------:R-:W-:Y:S01]  /*13be0*/  ISETP.GT.U32.AND P2, PT, R8.reuse, R2, PT ;  /* 0x000000020800720c */ /* 0x040fe20003f44070 */
[----:B------:R-:W-:Y:S01]  /*13bf0*/  @!P0 IMAD.MOV R17, RZ, RZ, -R17 ;  /* 0x000000ffff118224 */ /* 0x000fe200078e0a11 */
[----:B------:R-:W-:Y:S01]  /*13c00*/  ISETP.GE.AND P0, PT, R5, RZ, PT ;  /* 0x000000ff0500720c */ /* 0x000fe20003f06270 */
[----:B------:R-:W-:-:S02]  /*13c10*/  IMAD R5, R8, R12, R11 ;  /* 0x0000000c08057224 */ /* 0x000fc400078e020b */
[----:B------:R-:W-:Y:S01]  /*13c20*/  @!P4 IMAD.IADD R3, R3, 0x1, -R8 ;  /* 0x000000010303c824 */ /* 0x000fe200078e0a08 */
[----:B------:R0:W-:Y:S01]  /*13c30*/  STL [R1+0xaac], R17 ;  /* 0x000aac1101007387 */ /* 0x0001e20000100800 */
[----:B------:R-:W-:Y:S01]  /*13c40*/  IMAD.MOV.U32 R14, RZ, RZ, R15 ;  /* 0x000000ffff0e7224 */ /* 0x000fe200078e000f */
[----:B------:R-:W-:Y:S01]  /*13c50*/  ISETP.GT.U32.AND P4, PT, R8, R5, PT ;  /* 0x000000050800720c */ /* 0x000fe20003f84070 */
[----:B------:R-:W-:-:S04]  /*13c60*/  IMAD.HI.U32 R15, R9, R16, RZ ;  /* 0x00000010090f7227 */ /* 0x000fc800078e00ff */
[----:B------:R-:W-:-:S04]  /*13c70*/  IMAD.HI.U32 R12, R9, R14, RZ ;  /* 0x0000000e090c7227 */ /* 0x000fc800078e00ff */
[----:B------:R-:W-:-:S04]  /*13c80*/  IMAD.HI.U32 R11, R9, R10, RZ ;  /* 0x0000000a090b7227 */ /* 0x000fc800078e00ff */
[----:B------:R-:W-:Y:S02]  /*13c90*/  IMAD.MOV R15, RZ, RZ, -R15 ;  /* 0x000000ffff0f7224 */ /* 0x000fe400078e0a0f */
[----:B------:R-:W-:Y:S02]  /*13ca0*/  IMAD.MOV R12, RZ, RZ, -R12 ;  /* 0x000000ffff0c7224 */ /* 0x000fe400078e0a0c */
[----:B------:R-:W-:Y:S02]  /*13cb0*/  IMAD.MOV R11, RZ, RZ, -R11 ;  /* 0x000000ffff0b7224 */ /* 0x000fe400078e0a0b */
[C---:B------:R-:W-:Y:S02]  /*13cc0*/  IMAD R16, R8.reuse, R15, R16 ;  /* 0x0000000f08107224 */ /* 0x040fe400078e0210 */
[----:B------:R-:W-:Y:S02]  /*13cd0*/  IMAD R14, R8, R12, R14 ;  /* 0x0000000c080e7224 */ /* 0x000fe400078e020e */
[----:B0-----:R-:W-:-:S02]  /*13ce0*/  IMAD.MOV.U32 R17, RZ, RZ, R3 ;  /* 0x000000ffff117224 */ /* 0x001fc400078e0003 */
[--C-:B------:R-:W-:Y:S01]  /*13cf0*/  @!P6 IMAD.IADD R4, R4, 0x1, -R8.reuse ;  /* 0x000000010404e824 */ /* 0x100fe200078e0a08 */
[C---:B------:R-:W-:Y:S01]  /*13d00*/  ISETP.GT.U32.AND P6, PT, R8.reuse, R14, PT ;  /* 0x0000000e0800720c */ /* 0x040fe20003fc4070 */
[----:B------:R-:W-:Y:S02]  /*13d10*/  @!P4 IMAD.IADD R5, R5, 0x1, -R8 ;  /* 0x000000010505c824 */ /* 0x000fe400078e0a08 */
[----:B------:R-:W-:Y:S02]  /*13d20*/  IMAD R3, R8, R11, R10 ;  /* 0x0000000b08037224 */ /* 0x000fe400078e020a */
[----:B------:R-:W-:Y:S01]  /*13d30*/  @!P2 IMAD.IADD R2, R2, 0x1, -R8 ;  /* 0x000000010202a824 */ /* 0x000fe200078e0a08 */
[C---:B------:R-:W-:Y:S01]  /*13d40*/  ISETP.GT.U32.AND P4, PT, R8.reuse, R5, PT ;  /* 0x000000050800720c */ /* 0x040fe20003f84070 */
[----:B------:R-:W-:Y:S01]  /*13d50*/  @!P1 IMAD.MOV R17, RZ, RZ, -R17 ;  /* 0x000000ffff119224 */ /* 0x000fe200078e0a11 */
[----:B------:R-:W-:Y:S01]  /*13d60*/  ISETP.GT.U32.AND P1, PT, R8, R16, PT ;  /* 0x000000100800720c */ /* 0x000fe20003f24070 */
[----:B------:R-:W-:Y:S01]  /*13d70*/  IMAD.MOV.U32 R11, RZ, RZ, R4 ;  /* 0x000000ffff0b7224 */ /* 0x000fe200078e0004 */
[----:B------:R-:W-:Y:S01]  /*13d80*/  ISETP.GE.AND P2, PT, R13, RZ, PT ;  /* 0x000000ff0d00720c */ /* 0x000fe20003f46270 */
[----:B------:R-:W-:Y:S01]  /*13d90*/  @!P3 IMAD.MOV R2, RZ, RZ, -R2 ;  /* 0x000000ffff02b224 */ /* 0x000fe200078e0a02 */
[----:B------:R-:W-:Y:S01]  /*13da0*/  ISETP.GE.AND P3, PT, R6, RZ, PT ;  /* 0x000000ff0600720c */ /* 0x000fe20003f66270 */
[----:B------:R-:W-:Y:S01]  /*13db0*/  @!P5 IMAD.MOV R11, RZ, RZ, -R11 ;  /* 0x000000ffff0bd224 */ /* 0x000fe200078e0a0b */
[----:B------:R-:W-:Y:S01]  /*13dc0*/  ISETP.GT.U32.AND P5, PT, R8, R3, PT ;  /* 0x000000030800720c */ /* 0x000fe20003fa4070 */
[C---:B------:R-:W-:Y:S01]  /*13dd0*/  VIADD R6, R0.reuse, 0x17c ;  /* 0x0000017c00067836 */ /* 0x040fe20000000000 */
[----:B------:R-:W-:Y:S01]  /*13de0*/  STL [R1+0xabc], R17 ;  /* 0x000abc1101007387 */ /* 0x000fe20000100800 */
[----:B------:R-:W-:-:S02]  /*13df0*/  VIADD R12, R0, 0x17b ;  /* 0x0000017b000c7836 */ /* 0x000fc40000000000 */
[--C-:B------:R-:W-:Y:S01]  /*13e00*/  @!P6 IMAD.IADD R14, R14, 0x1, -R8.reuse ;  /* 0x000000010e0ee824 */ /* 0x100fe200078e0a08 */
[----:B------:R-:W-:Y:S01]  /*13e10*/  IABS R4, R6 ;  /* 0x0000000600047213 */ /* 0x000fe20000000000 */
[--C-:B------:R-:W-:Y:S01]  /*13e20*/  @!P1 IMAD.IADD R16, R16, 0x1, -R8.reuse ;  /* 0x0000000110109824 */ /* 0x100fe200078e0a08 */
[----:B------:R-:W-:Y:S01]  /*13e30*/  IABS R10, R12 ;  /* 0x0000000c000a7213 */ /* 0x000fe20000000000 */
[----:B------:R-:W-:Y:S01]  /*13e40*/  @!P4 IMAD.IADD R5, R5, 0x1, -R8 ;  /* 0x000000010505c824 */ /* 0x000fe200078e0a08 */
[----:B------:R-:W-:Y:S01]  /*13e50*/  ISETP.GE.AND P1, PT, R12, RZ, PT ;  /* 0x000000ff0c00720c */ /* 0x000fe20003f26270 */
[----:B------:R-:W-:Y:S01]  /*13e60*/  IMAD.MOV.U32 R12, RZ, RZ, R4 ;  /* 0x000000ffff0c7224 */ /* 0x000fe200078e0004 */
[----:B------:R0:W-:Y:S01]  /*13e70*/  STL [R1+0xacc], R2 ;  /* 0x000acc0201007387 */ /* 0x0001e20000100800 */
[----:B------:R-:W-:Y:S01]  /*13e80*/  @!P5 IMAD.IADD R3, R3, 0x1, -R8 ;  /* 0x000000010303d824 */ /* 0x000fe200078e0a08 */
[----:B------:R-:W-:Y:S01]  /*13e90*/  ISETP.GT.U32.AND P5, PT, R8, R14, PT ;  /* 0x0000000e0800720c */ /* 0x000fe20003fa4070 */
[----:B------:R-:W-:Y:S01]  /*13ea0*/  VIADD R4, R0, 0x17d ;  /* 0x0000017d00047836 */ /* 0x000fe20000000000 */
[----:B------:R1:W-:Y:S01]  /*13eb0*/  STL [R1+0xadc], R11 ;  /* 0x000adc0b01007387 */ /* 0x0003e20000100800 */
[----:B------:R-:W-:Y:S01]  /*13ec0*/  ISETP.GT.U32.AND P6, PT, R8, R16, PT ;  /* 0x000000100800720c */ /* 0x000fe20003fc4070 */
[C---:B------:R-:W-:Y:S01]  /*13ed0*/  VIADD R24, R0.reuse, 0x1e8 ;  /* 0x000001e800187836 */ /* 0x040fe20000000000 */
[----:B------:R-:W-:Y:S01]  /*13ee0*/  ISETP.GE.AND P4, PT, R7, RZ, PT ;  /* 0x000000ff0700720c */ /* 0x000fe20003f86270 */
[----:B------:R-:W-:Y:S01]  /*13ef0*/  VIADD R7, R0, 0x17f ;  /* 0x0000017f00077836 */ /* 0x000fe20000000000 */
[----:B------:R-:W-:Y:S01]  /*13f00*/  IABS R13, R4 ;  /* 0x00000004000d7213 */ /* 0x000fe20000000000 */
[----:B0-----:R-:W-:-:S04]  /*13f10*/  IMAD.HI.U32 R2, R9, R10, RZ ;  /* 0x0000000a09027227 */ /* 0x001fc800078e00ff */
[----:B-1----:R-:W-:Y:S02]  /*13f20*/  IMAD.MOV.U32 R11, RZ, RZ, R5 ;  /* 0x000000ffff0b7224 */ /* 0x002fe400078e0005 */
[----:B------:R-:W-:-:S04]  /*13f30*/  IMAD.HI.U32 R5, R9, R12, RZ ;  /* 0x0000000c09057227 */ /* 0x000fc800078e00ff */
[----:B------:R-:W-:Y:S02]  /*13f40*/  IMAD.MOV R5, RZ, RZ, -R5 ;  /* 0x000000ffff057224 */ /* 0x000fe400078e0a05 */
[----:B------:R-:W-:Y:S02]  /*13f50*/  IMAD.MOV R2, RZ, RZ, -R2 ;  /* 0x000000ffff027224 */ /* 0x000fe400078e0a02 */
[C---:B------:R-:W-:Y:S02]  /*13f60*/  IMAD R12, R8.reuse, R5, R12 ;  /* 0x00000005080c7224 */ /* 0x040fe400078e020c */
[----:B------:R-:W-:Y:S01]  /*13f70*/  @!P0 IMAD.MOV R11, RZ, RZ, -R11 ;  /* 0x000000ffff0b8224 */ /* 0x000fe200078e0a0b */
[C---:B------:R-:W-:Y:S01]  /*13f80*/  ISETP.GT.U32.AND P0, PT, R8.reuse, R3, PT ;  /* 0x000000030800720c */ /* 0x040fe20003f04070 */
[----:B------:R-:W-:Y:S02]  /*13f90*/  IMAD R10, R8, R2, R10 ;  /* 0x00000002080a7224 */ /* 0x000fe400078e020a */
[--C-:B------:R-:W-:Y:S01]  /*13fa0*/  @!P5 IMAD.IADD R14, R14, 0x1, -R8.reuse ;  /* 0x000000010e0ed824 */ /* 0x100fe200078e0a08 */
[----:B------:R-:W-:Y:S01]  /*13fb0*/  ISETP.GT.U32.AND P5, PT, R8, R12, PT ;  /* 0x0000000c0800720c */ /* 0x000fe20003fa4070 */
[----:B------:R-:W-:Y:S01]  /*13fc0*/  @!P6 IMAD.IADD R16, R16, 0x1, -R8 ;  /* 0x000000011010e824 */ /* 0x000fe200078e0a08 */
[----:B------:R-:W-:Y:S01]  /*13fd0*/  ISETP.GT.U32.AND P6, PT, R8, R10, PT ;  /* 0x0000000a0800720c */ /* 0x000fe20003fc4070 */
[----:B------:R-:W-:Y:S01]  /*13fe0*/  VIADD R2, R0, 0x17e ;  /* 0x0000017e00027836 */ /* 0x000fe20000000000 */
[----:B------:R0:W-:Y:S01]  /*13ff0*/  STL [R1+0xaec], R11 ;  /* 0x000aec0b01007387 */ /* 0x0001e20000100800 */
[----:B------:R-:W-:-:S02]  /*14000*/  IMAD.MOV.U32 R17, RZ, RZ, R16 ;  /* 0x000000ffff117224 */ /* 0x000fc400078e0010 */
[----:B------:R-:W-:Y:S01]  /*14010*/  IMAD.HI.U32 R15, R9, R13, RZ ;  /* 0x0000000d090f7227 */ /* 0x000fe200078e00ff */
[----:B------:R-:W-:-:S03]  /*14020*/  IABS R5, R2 ;  /* 0x0000000200057213 */ /* 0x000fc60000000000 */
[--C-:B------:R-:W-:Y:S01]  /*14030*/  @!P0 IMAD.IADD R3, R3, 0x1, -R8.reuse ;  /* 0x0000000103038824 */ /* 0x100fe200078e0a08 */
[----:B------:R-:W-:Y:S01]  /*14040*/  ISETP.GE.AND P0, PT, R6, RZ, PT ;  /* 0x000000ff0600720c */ /* 0x000fe20003f06270 */
[--C-:B------:R-:W-:Y:S01]  /*14050*/  @!P5 IMAD.IADD R12, R12, 0x1, -R8.reuse ;  /* 0x000000010c0cd824 */ /* 0x100fe200078e0a08 */
[----:B0-----:R-:W-:Y:S01]  /*14060*/  IABS R11, R7 ;  /* 0x00000007000b7213 */ /* 0x001fe20000000000 */
[----:B------:R-:W-:Y:S01]  /*14070*/  @!P6 IMAD.IADD R10, R10, 0x1, -R8 ;  /* 0x000000010a0ae824 */ /* 0x000fe200078e0a08 */
[----:B------:R-:W-:Y:S01]  /*14080*/  ISETP.GE.AND P6, PT, R4, RZ, PT ;  /* 0x000000ff0400720c */ /* 0x000fe20003fc6270 */
[----:B------:R-:W-:Y:S01]  /*14090*/  @!P2 IMAD.MOV R17, RZ, RZ, -R17 ;  /* 0x000000ffff11a224 */ /* 0x000fe200078e0a11 */
[C---:B------:R-:W-:Y:S01]  /*140a0*/  ISETP.GT.U32.AND P5, PT, R8.reuse, R12, PT ;  /* 0x0000000c0800720c */ /* 0x040fe20003fa4070 */
[----:B------:R-:W-:Y:S01]  /*140b0*/  IMAD.MOV.U32 R6, RZ, RZ, R11 ;  /* 0x000000ffff067224 */ /* 0x000fe200078e000b */
[----:B------:R-:W-:Y:S01]  /*140c0*/  ISETP.GT.U32.AND P2, PT, R8, R10, PT ;  /* 0x0000000a0800720c */ /* 0x000fe20003f44070 */
[C---:B------:R-:W-:Y:S01]  /*140d0*/  IMAD.HI.U32 R11, R9.reuse, R5, RZ ;  /* 0x00000005090b7227 */ /* 0x040fe200078e00ff */
[----:B------:R-:W-:Y:S03]  /*140e0*/  STL [R1+0x16c], R17 ;  /* 0x00016c1101007387 */ /* 0x000fe60000100800 */
[----:B------:R-:W-:-:S04]  /*140f0*/  IMAD.HI.U32 R4, R9, R6, RZ ;  /* 0x0000000609047227 */ /* 0x000fc800078e00ff */
[----:B------:R-:W-:Y:S02]  /*14100*/  IMAD.MOV R11, RZ, RZ, -R11 ;  /* 0x000000ffff0b7224 */ /* 0x000fe400078e0a0b */
[----:B------:R-:W-:Y:S02]  /*14110*/  IMAD.MOV R4, RZ, RZ, -R4 ;  /* 0x000000ffff047224 */ /* 0x000fe400078e0a04 */
[C---:B------:R-:W-:Y:S02]  /*14120*/  IMAD R5, R8.reuse, R11, R5 ;  /* 0x0000000b08057224 */ /* 0x040fe400078e0205 */
[----:B------:R-:W-:Y:S02]  /*14130*/  IMAD.MOV R15, RZ, RZ, -R15 ;  /* 0x000000ffff0f7224 */ /* 0x000fe400078e0a0f */
[C---:B------:R-:W-:Y:S02]  /*14140*/  IMAD R6, R8.reuse, R4, R6 ;  /* 0x0000000408067224 */ /* 0x040fe400078e0206 */
[----:B------:R-:W-:Y:S01]  /*14150*/  @!P4 IMAD.MOV R3, RZ, RZ, -R3 ;  /* 0x000000ffff03c224 */ /* 0x000fe200078e0a03 */
[C---:B------:R-:W-:Y:S01]  /*14160*/  ISETP.GT.U32.AND P4, PT, R8.reuse, R5, PT ;  /* 0x000000050800720c */ /* 0x040fe20003f84070 */
[----:B------:R-:W-:-:S02]  /*14170*/  IMAD R13, R8, R15, R13 ;  /* 0x0000000f080d7224 */ /* 0x000fc400078e020d */
[----:B------:R-:W-:Y:S01]  /*14180*/  @!P5 IMAD.IADD R12, R12, 0x1, -R8 ;  /* 0x000000010c0cd824 */ /* 0x000fe200078e0a08 */
[C---:B------:R-:W-:Y:S01]  /*14190*/  ISETP.GT.U32.AND P5, PT, R8.reuse, R6, PT ;  /* 0x000000060800720c */ /* 0x040fe20003fa4070 */
[----:B------:R-:W-:Y:S01]  /*141a0*/  @!P3 IMAD.MOV R14, RZ, RZ, -R14 ;  /* 0x000000ffff0eb224 */ /* 0x000fe200078e0a0e */
[----:B------:R-:W-:Y:S01]  /*141b0*/  ISETP.GT.U32.AND P3, PT, R8, R13, PT ;  /* 0x0000000d0800720c */ /* 0x000fe20003f64070 */
[--C-:B------:R-:W-:Y:S01]  /*141c0*/  @!P2 IMAD.IADD R10, R10, 0x1, -R8.reuse ;  /* 0x000000010a0aa824 */ /* 0x100fe200078e0a08 */
[----:B------:R-:W-:Y:S01]  /*141d0*/  ISETP.GE.AND P2, PT, R2, RZ, PT ;  /* 0x000000ff0200720c */ /* 0x000fe20003f46270 */
[C---:B------:R-:W-:Y:S01]  /*141e0*/  VIADD R2, R0.reuse, 0x181 ;  /* 0x0000018100027836 */ /* 0x040fe20000000000 */
[----:B------:R0:W-:Y:S01]  /*141f0*/  STL [R1+0x184], R14 ;  /* 0x0001840e01007387 */ /* 0x0001e20000100800 */
[----:B------:R-:W-:Y:S02]  /*14200*/  VIADD R15, R0, 0x180 ;  /* 0x00000180000f7836 */ /* 0x000fe40000000000 */
[----:B------:R-:W-:Y:S01]  /*14210*/  @!P4 IMAD.IADD R5, R5, 0x1, -R8 ;  /* 0x000000010505c824 */ /* 0x000fe200078e0a08 */
[----:B------:R1:W-:Y:S01]  /*14220*/  STL [R1+0xafc], R3 ;  /* 0x000afc0301007387 */ /* 0x0003e20000100800 */
[----:B------:R-:W-:Y:S01]  /*14230*/  @!P0 IMAD.MOV R12, RZ, RZ, -R12 ;  /* 0x000000ffff0c8224 */ /* 0x000fe200078e0a0c */
[----:B------:R-:W-:Y:S01]  /*14240*/  IABS R4, R15 ;  /* 0x0000000f00047213 */ /* 0x000fe20000000000 */
[--C-:B------:R-:W-:Y:S01]  /*14250*/  @!P5 IMAD.IADD R6, R6, 0x1, -R8.reuse ;  /* 0x000000010606d824 */ /* 0x100fe200078e0a08 */
[----:B------:R-:W-:Y:S01]  /*14260*/  ISETP.GT.U32.AND P5, PT, R8, R5, PT ;  /* 0x000000050800720c */ /* 0x000fe20003fa4070 */
[----:B------:R-:W-:Y:S01]  /*14270*/  @!P3 IMAD.IADD R13, R13, 0x1, -R8 ;  /* 0x000000010d0db824 */ /* 0x000fe200078e0a08 */
[----:B------:R-:W-:Y:S01]  /*14280*/  ISETP.GE.AND P3, PT, R7, RZ, PT ;  /* 0x000000ff0700720c */ /* 0x000fe20003f66270 */
[----:B0-----:R-:W-:-:S02]  /*14290*/  IMAD.MOV.U32 R14, RZ, RZ, R10 ;  /* 0x000000ffff0e7224 */ /* 0x001fc400078e000a */
[C---:B------:R-:W-:Y:S01]  /*142a0*/  IMAD.HI.U32 R11, R9.reuse, R4, RZ ;  /* 0x00000004090b7227 */ /* 0x040fe200078e00ff */
[----:B-1----:R-:W-:Y:S02]  /*142b0*/  IABS R3, R2 ;  /* 0x0000000200037213 */ /* 0x002fe40000000000 */
[----:B------:R-:W-:Y:S01]  /*142c0*/  ISETP.GT.U32.AND P4, PT, R8, R13, PT ;  /* 0x0000000d0800720c */ /* 0x000fe20003f84070 */
[----:B------:R-:W-:Y:S02]  /*142d0*/  IMAD.MOV R11, RZ, RZ, -R11 ;  /* 0x000000ffff0b7224 */ /* 0x000fe400078e0a0b */
[----:B------:R-:W-:-:S04]  /*142e0*/  IMAD.HI.U32 R10, R9, R3, RZ ;  /* 0x00000003090a7227 */ /* 0x000fc800078e00ff */
[----:B------:R-:W-:Y:S02]  /*142f0*/  IMAD.MOV R10, RZ, RZ, -R10 ;  /* 0x000000ffff0a7224 */ /* 0x000fe400078e0a0a */
[----:B------:R-:W-:Y:S02]  /*14300*/  @!P5 IMAD.IADD R5, R5, 0x1, -R8 ;  /* 0x000000010505d824 */ /* 0x000fe400078e0a08 */
[C---:B------:R-:W-:Y:S02]  /*14310*/  IMAD R3, R8.reuse, R10, R3 ;  /* 0x0000000a08037224 */ /* 0x040fe400078e0203 */
[----:B------:R-:W-:Y:S01]  /*14320*/  @!P1 IMAD.MOV R14, RZ, RZ, -R14 ;  /* 0x000000ffff0e9224 */ /* 0x000fe200078e0a0e */
[C---:B------:R-:W-:Y:S01]  /*14330*/  ISETP.GT.U32.AND P1, PT, R8.reuse, R6, PT ;  /* 0x000000060800720c */ /* 0x040fe20003f24070 */
[C---:B------:R-:W-:Y:S01]  /*14340*/  IMAD R4, R8.reuse, R11, R4 ;  /* 0x0000000b08047224 */ /* 0x040fe200078e0204 */
[----:B------:R-:W-:Y:S01]  /*14350*/  ISETP.GT.U32.AND P5, PT, R8, R3, PT ;  /* 0x000000030800720c */ /* 0x000fe20003fa4070 */
[----:B------:R-:W-:Y:S01]  /*14360*/  VIADD R7, R0, 0x182 ;  /* 0x0000018200077836 */ /* 0x000fe20000000000 */
[----:B------:R0:W-:Y:S01]  /*14370*/  STL [R1+0xb0c], R14 ;  /* 0x000b0c0e01007387 */ /* 0x0001e20000100800 */
[----:B------:R-:W-:Y:S01]  /*14380*/  @!P4 IMAD.IADD R13, R13, 0x1, -R8 ;  /* 0x000000010d0dc824 */ /* 0x000fe200078e0a08 */
[----:B------:R-:W-:Y:S01]  /*14390*/  ISETP.GT.U32.AND P4, PT, R8, R4, PT ;  /* 0x000000040800720c */ /* 0x000fe20003f84070 */
[----:B------:R-:W-:Y:S01]  /*143a0*/  VIADD R10, R0, 0x184 ;  /* 0x00000184000a7836 */ /* 0x000fe20000000000 */
[----:B------:R-:W-:Y:S01]  /*143b0*/  IABS R17, R7 ;  /* 0x0000000700117213 */ /* 0x000fe20000000000 */
[----:B------:R1:W-:Y:S01]  /*143c0*/  STL [R1+0xb1c], R12 ;  /* 0x000b1c0c01007387 */ /* 0x0003e20000100800 */
[----:B------:R-:W-:Y:S01]  /*143d0*/  @!P2 IMAD.MOV R5, RZ, RZ, -R5 ;  /* 0x000000ffff05a224 */ /* 0x000fe200078e0a05 */
[----:B------:R-:W-:-:S02]  /*143e0*/  ISETP.GE.AND P2, PT, R7, RZ, PT ;  /* 0x000000ff0700720c */ /* 0x000fc40003f46270 */
[----:B------:R-:W-:-:S04]  /*143f0*/  IMAD.HI.U32 R18, R9, R17, RZ ;  /* 0x0000001109127227 */ /* 0x000fc800078e00ff */
[----:B0-----:R-:W-:Y:S02]  /*14400*/  VIADD R14, R0, 0x183 ;  /* 0x00000183000e7836 */ /* 0x001fe40000000000 */
[----:B------:R-:W-:Y:S02]  /*14410*/  @!P5 IMAD.IADD R3, R3, 0x1, -R8 ;  /* 0x000000010303d824 */ /* 0x000fe400078e0a08 */
[----:B-1----:R-:W-:Y:S01]  /*14420*/  IMAD.MOV.U32 R12, RZ, RZ, R13 ;  /* 0x000000ffff0c7224 */ /* 0x002fe200078e000d */
[----:B------:R-:W-:Y:S01]  /*14430*/  IABS R11, R14 ;  /* 0x0000000e000b7213 */ /* 0x000fe20000000000 */
[----:B------:R-:W-:Y:S01]  /*14440*/  IMAD.MOV R18, RZ, RZ, -R18 ;  /* 0x000000ffff127224 */ /* 0x000fe200078e0a12 */
[----:B------:R-:W-:Y:S01]  /*14450*/  ISETP.GT.U32.AND P5, PT, R8, R3, PT ;  /* 0x000000030800720c */ /* 0x000fe20003fa4070 */
[----:B------:R-:W-:Y:S02]  /*14460*/  @!P6 IMAD.MOV R12, RZ, RZ, -R12 ;  /* 0x000000ffff0ce224 */ /* 0x000fe400078e0a0c */
[----:B------:R-:W-:-:S03]  /*14470*/  IMAD.HI.U32 R16, R9, R11, RZ ;  /* 0x0000000b09107227 */ /* 0x000fc600078e00ff */
[----:B------:R0:W-:Y:S01]  /*14480*/  STL [R1+0xb2c], R12 ;  /* 0x000b2c0c01007387 */ /* 0x0001e20000100800 */
[----:B------:R-:W-:Y:S01]  /*14490*/  @!P4 IMAD.IADD R4, R4, 0x1, -R8 ;  /* 0x000000010404c824 */ /* 0x000fe200078e0a08 */
[----:B------:R-:W-:Y:S01]  /*144a0*/  ISETP.GE.AND P4, PT, R2, RZ, PT ;  /* 0x000000ff0200720c */ /* 0x000fe20003f86270 */
[C---:B------:R-:W-:Y:S01]  /*144b0*/  IMAD R2, R8.reuse, R18, R17 ;  /* 0x0000001208027224 */ /* 0x040fe200078e0211 */
[----:B------:R1:W-:Y:S01]  /*144c0*/  STL [R1+0xb3c], R5 ;  /* 0x000b3c0501007387 */ /* 0x0003e20000100800 */
[----:B------:R-:W-:Y:S01]  /*144d0*/  IMAD.MOV R16, RZ, RZ, -R16 ;  /* 0x000000ffff107224 */ /* 0x000fe200078e0a10 */
[----:B------:R-:W-:Y:S01]  /*144e0*/  ISETP.GT.U32.AND P0, PT, R8, R4, PT ;  /* 0x000000040800720c */ /* 0x000fe20003f04070 */
[--C-:B------:R-:W-:Y:S01]  /*144f0*/  @!P1 IMAD.IADD R6, R6, 0x1, -R8.reuse ;  /* 0x0000000106069824 */ /* 0x100fe200078e0a08 */
[----:B------:R-:W-:Y:S01]  /*14500*/  ISETP.GE.AND P1, PT, R15, RZ, PT ;  /* 0x000000ff0f00720c */ /* 0x000fe20003f26270 */
[----:B------:R-:W-:Y:S01]  /*14510*/  @!P5 IMAD.IADD R3, R3, 0x1, -R8 ;  /* 0x000000010303d824 */ /* 0x000fe200078e0a08 */
[----:B------:R-:W-:Y:S01]  /*14520*/  IABS R15, R10 ;  /* 0x0000000a000f7213 */ /* 0x000fe20000000000 */
[----:B------:R-:W-:Y:S01]  /*14530*/  @!P3 IMAD.MOV R6, RZ, RZ, -R6 ;  /* 0x000000ffff06b224 */ /* 0x000fe200078e0a06 */
[----:B------:R-:W-:Y:S01]  /*14540*/  ISETP.GT.U32.AND P6, PT, R8, R2, PT ;  /* 0x000000020800720c */ /* 0x000fe20003fc4070 */
[----:B0-----:R-:W-:Y:S01]  /*14550*/  IMAD.MOV.U32 R12, RZ, RZ, R3 ;  /* 0x000000ffff0c7224 */ /* 0x001fe200078e0003 */
[----:B------:R-:W-:Y:S01]  /*14560*/  ISETP.GE.AND P3, PT, R14, RZ, PT ;  /* 0x000000ff0e00720c */ /* 0x000fe20003f66270 */
[----:B-1----:R-:W-:Y:S01]  /*14570*/  IMAD R5, R8, R16, R11 ;  /* 0x0000001008057224 */ /* 0x002fe200078e020b */
[----:B------:R0:W-:Y:S01]  /*14580*/  STL [R1+0xb4c], R6 ;  /* 0x000b4c0601007387 */ /* 0x0001e20000100800 */
[----:B------:R-:W-:-:S03]  /*14590*/  IMAD.HI.U32 R7, R9, R15, RZ ;  /* 0x0000000f09077227 */ /* 0x000fc600078e00ff */
[C---:B------:R-:W-:Y:S01]  /*145a0*/  ISETP.GT.U32.AND P5, PT, R8.reuse, R5, PT ;  /* 0x000000050800720c */ /* 0x040fe20003fa4070 */
[----:B------:R-:W-:Y:S02]  /*145b0*/  IMAD.MOV R7, RZ, RZ, -R7 ;  /* 0x000000ffff077224 */ /* 0x000fe400078e0a07 */
[----:B------:R-:W-:Y:S02]  /*145c0*/  @!P4 IMAD.MOV R12, RZ, RZ, -R12 ;  /* 0x000000ffff0cc224 */ /* 0x000fe400078e0a0c */
[----:B------:R-:W-:Y:S02]  /*145d0*/  IMAD R15, R8, R7, R15 ;  /* 0x00000007080f7224 */ /* 0x000fe400078e020f */
[----:B0-----:R-:W-:Y:S02]  /*145e0*/  VIADD R6, R0, 0x185 ;  /* 0x0000018500067836 */ /* 0x001fe40000000000 */
[--C-:B------:R-:W-:Y:S01]  /*145f0*/  @!P6 IMAD.IADD R2, R2, 0x1, -R8.reuse ;  /* 0x000000010202e824 */ /* 0x100fe200078e0a08 */
[----:B------:R-:W-:Y:S01]  /*14600*/  ISETP.GT.U32.AND P4, PT, R8, R15, PT ;  /* 0x0000000f0800720c */ /* 0x000fe20003f84070 */
[--C-:B------:R-:W-:Y:S01]  /*14610*/  @!P0 IMAD.IADD R4, R4, 0x1, -R8.reuse ;  /* 0x0000000104048824 */ /* 0x100fe200078e0a08 */
[----:B------:R-:W-:Y:S01]  /*14620*/  IABS R11, R6 ;  /* 0x00000006000b7213 */ /* 0x000fe20000000000 */
[----:B------:R-:W-:Y:S01]  /*14630*/  @!P5 IMAD.IADD R5, R5, 0x1, -R8 ;  /* 0x000000010505d824 */ /* 0x000fe200078e0a08 */
[----:B------:R-:W-:Y:S01]  /*14640*/  ISETP.GT.U32.AND P6, PT, R8, R2, PT ;  /* 0x000000020800720c */ /* 0x000fe20003fc4070 */
[----:B------:R-:W-:Y:S01]  /*14650*/  IMAD.MOV.U32 R13, RZ, RZ, R4 ;  /* 0x000000ffff0d7224 */ /* 0x000fe200078e0004 */
[----:B------:R-:W-:Y:S01]  /*14660*/  ISETP.GE.AND P0, PT, R10, RZ, PT ;  /* 0x000000ff0a00720c */ /* 0x000fe20003f06270 */
[----:B------:R-:W-:Y:S01]  /*14670*/  IMAD.HI.U32 R7, R9, R11, RZ ;  /* 0x0000000b09077227 */ /* 0x000fe200078e00ff */
[----:B------:R-:W-:-:S03]  /*14680*/  ISETP.GT.U32.AND P5, PT, R8, R5, PT ;  /* 0x000000050800720c */ /* 0x000fc60003fa4070 */
[----:B------:R-:W-:Y:S02]  /*14690*/  IMAD.MOV R7, RZ, RZ, -R7 ;  /* 0x000000ffff077224 */ /* 0x000fe400078e0a07 */
[----:B------:R-:W-:Y:S01]  /*146a0*/  @!P1 IMAD.MOV R13, RZ, RZ, -R13 ;  /* 0x000000ffff0d9224 */ /* 0x000fe200078e0a0d */
[----:B------:R-:W-:Y:S01]  /*146b0*/  ISETP.GE.AND P1, PT, R6, RZ, PT ;  /* 0x000000ff0600720c */ /* 0x000fe20003f26270 */
[--C-:B------:R-:W-:Y:S02]  /*146c0*/  @!P4 IMAD.IADD R15, R15, 0x1, -R8.reuse ;  /* 0x000000010f0fc824 */ /* 0x100fe400078e0a08 */
[----:B------:R-:W-:Y:S01]  /*146d0*/  @!P6 IMAD.IADD R2, R2, 0x1, -R8 ;  /* 0x000000010202e824 */ /* 0x000fe200078e0a08 */
[----:B------:R0:W-:Y:S01]  /*146e0*/  STL [R1+0x170], R13 ;  /* 0x0001700d01007387 */ /* 0x0001e20000100800 */
[C---:B------:R-:W-:Y:S01]  /*146f0*/  IMAD R11, R8.reuse, R7, R11 ;  /* 0x00000007080b7224 */ /* 0x040fe200078e020b */
[----:B------:R-:W-:Y:S01]  /*14700*/  ISETP.GT.U32.AND P4, PT, R8, R15, PT ;  /* 0x0000000f0800720c */ /* 0x000fe20003f84070 */
[C---:B------:R-:W-:Y:S01]  /*14710*/  VIADD R4, R0.reuse, 0x186 ;  /* 0x0000018600047836 */ /* 0x040fe20000000000 */
[----:B------:R1:W-:Y:S01]  /*14720*/  STL [R1+0x174], R12 ;  /* 0x0001740c01007387 */ /* 0x0003e20000100800 */
[----:B------:R-:W-:-:S02]  /*14730*/  VIADD R10, R0, 0x187 ;  /* 0x00000187000a7836 */ /* 0x000fc40000000000 */
[----:B------:R-:W-:Y:S01]  /*14740*/  @!P5 IMAD.IADD R5, R5, 0x1, -R8 ;  /* 0x000000010505d824 */ /* 0x000fe200078e0a08 */
[----:B------:R-:W-:Y:S01]  /*14750*/  ISETP.GT.U32.AND P5, PT, R8, R11, PT ;  /* 0x0000000b0800720c */ /* 0x000fe20003fa4070 */
[----:B------:R-:W-:Y:S01]  /*14760*/  VIADD R17, R0, 0x195 ;  /* 0x0000019500117836 */ /* 0x000fe20000000000 */
[----:B------:R-:W-:Y:S01]  /*14770*/  IABS R3, R4 ;  /* 0x0000000400037213 */ /* 0x000fe20000000000 */
[----:B0-----:R-:W-:Y:S01]  /*14780*/  IMAD.MOV.U32 R13, RZ, RZ, R2 ;  /* 0x000000ffff0d7224 */ /* 0x001fe200078e0002 */
[----:B------:R-:W-:Y:S02]  /*14790*/  IABS R6, R10 ;  /* 0x0000000a00067213 */ /* 0x000fe40000000000 */
[----:B------:R-:W-:Y:S01]  /*147a0*/  ISETP.GE.AND P6, PT, R4, RZ, PT ;  /* 0x000000ff0400720c */ /* 0x000fe20003fc6270 */
[----:B------:R-:W-:Y:S01]  /*147b0*/  @!P2 IMAD.MOV R13, RZ, RZ, -R13 ;  /* 0x000000ffff0da224 */ /* 0x000fe200078e0a0d */
[----:B------:R-:W-:Y:S01]  /*147c0*/  ISETP.GE.AND P2, PT, R10, RZ, PT ;  /* 0x000000ff0a00720c */ /* 0x000fe20003f46270 */
[----:B------:R-:W-:-:S02]  /*147d0*/  VIADD R4, R0, 0x188 ;  /* 0x0000018800047836 */ /* 0x000fc40000000000 */
[C---:B-1----:R-:W-:Y:S01]  /*147e0*/  IMAD.HI.U32 R12, R9.reuse, R3, RZ ;  /* 0x00000003090c7227 */ /* 0x042fe200078e00ff */
[----:B------:R0:W-:Y:S02]  /*147f0*/  STL [R1+0xb5c], R13 ;  /* 0x000b5c0d01007387 */ /* 0x0001e40000100800 */
[----:B------:R-:W-:Y:S01]  /*14800*/  IABS R7, R4 ;  /* 0x0000000400077213 */ /* 0x000fe20000000000 */
[----:B------:R-:W-:-:S04]  /*14810*/  IMAD.HI.U32 R2, R9, R6, RZ ;  /* 0x0000000609027227 */ /* 0x000fc800078e00ff */
[----:B------:R-:W-:Y:S02]  /*14820*/  IMAD.MOV R12, RZ, RZ, -R12 ;  /* 0x000000ffff0c7224 */ /* 0x000fe400078e0a0c */
[----:B------:R-:W-:Y:S02]  /*14830*/  @!P4 IMAD.IADD R15, R15, 0x1, -R8 ;  /* 0x000000010f0fc824 */ /* 0x000fe400078e0a08 */
[----:B0-----:R-:W-:Y:S02]  /*14840*/  IMAD.MOV.U32 R13, RZ, RZ, R5 ;  /* 0x000000ffff0d7224 */ /* 0x001fe400078e0005 */
[----:B------:R-:W-:Y:S02]  /*14850*/  IMAD.MOV R5, RZ, RZ, -R2 ;  /* 0x000000ffff057224 */ /* 0x000fe400078e0a02 */
[----:B------:R-:W-:Y:S01]  /*14860*/  @!P3 IMAD.MOV R13, RZ, RZ, -R13 ;  /* 0x000000ffff0db224 */ /* 0x000fe200078e0a0d */
[----:B------:R-:W-:Y:S01]  /*14870*/  ISETP.GE.AND P3, PT, R4, RZ, PT ;  /* 0x000000ff0400720c */ /* 0x000fe20003f66270 */
[----:B------:R-:W-:-:S02]  /*14880*/  @!P5 IMAD.IADD R11, R11, 0x1, -R8 ;  /* 0x000000010b0bd824 */ /* 0x000fc400078e0a08 */
[C---:B------:R-:W-:Y:S01]  /*14890*/  IMAD R3, R8.reuse, R12, R3 ;  /* 0x0000000c08037224 */ /* 0x040fe200078e0203 */
[----:B------:R0:W-:Y:S01]  /*148a0*/  STL [R1+0xb6c], R13 ;  /* 0x000b6c0d01007387 */ /* 0x0001e20000100800 */
[----:B------:R-:W-:Y:S01]  /*148b0*/  IMAD.MOV.U32 R2, RZ, RZ, R7 ;  /* 0x000000ffff027224 */ /* 0x000fe200078e0007 */
[C---:B------:R-:W-:Y:S01]  /*148c0*/  ISETP.GT.U32.AND P5, PT, R8.reuse, R11, PT ;  /* 0x0000000b0800720c */ /* 0x040fe20003fa4070 */
[C---:B------:R-:W-:Y:S01]  /*148d0*/  IMAD R4, R8.reuse, R5, R6 ;  /* 0x0000000508047224 */ /* 0x040fe200078e0206 */
[----:B------:R-:W-:Y:S01]  /*148e0*/  ISETP.GT.U32.AND P4, PT, R8, R3, PT ;  /* 0x000000030800720c */ /* 0x000fe20003f84070 */
[----:B------:R-:W-:Y:S02]  /*148f0*/  IMAD.MOV.U32 R10, RZ, RZ, R15 ;  /* 0x000000ffff0a7224 */ /* 0x000fe400078e000f */
[----:B------:R-:W-:-:S04]  /*14900*/  IMAD.HI.U32 R5, R9, R2, RZ ;  /* 0x0000000209057227 */ /* 0x000fc800078e00ff */
[----:B------:R-:W-:Y:S01]  /*14910*/  @!P0 IMAD.MOV R10, RZ, RZ, -R10 ;  /* 0x000000ffff0a8224 */ /* 0x000fe200078e0a0a */
[C---:B------:R-:W-:Y:S01]  /*14920*/  ISETP.GT.U32.AND P0, PT, R8.reuse, R4, PT ;  /* 0x000000040800720c */ /* 0x040fe20003f04070 */
[----:B------:R-:W-:Y:S02]  /*14930*/  IMAD.MOV R5, RZ, RZ, -R5 ;  /* 0x000000ffff057224 */ /* 0x000fe400078e0a05 */
[----:B------:R-:W-:Y:S01]  /*14940*/  @!P5 IMAD.IADD R11, R11, 0x1, -R8 ;  /* 0x000000010b0bd824 */ /* 0x000fe200078e0a08 */
[----:B------:R1:W-:Y:S01]  /*14950*/  STL [R1+0xb7c], R10 ;  /* 0x000b7c0a01007387 */ /* 0x0003e20000100800 */
[----:B------:R-:W-:Y:S02]  /*14960*/  IMAD R2, R8, R5, R2 ;  /* 0x0000000508027224 */ /* 0x000fe400078e0202 */
[--C-:B------:R-:W-:Y:S02]  /*14970*/  @!P4 IMAD.IADD R3, R3, 0x1, -R8.reuse ;  /* 0x000000010303c824 */ /* 0x100fe400078e0a08 */
[----:B0-----:R-:W-:Y:S01]  /*14980*/  VIADD R13, R0, 0x189 ;  /* 0x00000189000d7836 */ /* 0x001fe20000000000 */
[----:B------:R-:W-:Y:S01]  /*14990*/  ISETP.GT.U32.AND P5, PT, R8, R2, PT ;  /* 0x000000020800720c */ /* 0x000fe20003fa4070 */
[----:B------:R-:W-:Y:S01]  /*149a0*/  VIADD R7, R0, 0x18a ;  /* 0x0000018a00077836 */ /* 0x000fe20000000000 */
[----:B------:R-:W-:Y:S01]  /*149b0*/  ISETP.GT.U32.AND P4, PT, R8, R3, PT ;  /* 0x000000030800720c */ /* 0x000fe20003f84070 */
[----:B------:R-:W-:Y:S01]  /*149c0*/  @!P0 IMAD.IADD R4, R4, 0x1, -R8 ;  /* 0x0000000104048824 */ /* 0x000fe200078e0a08 */
[----:B------:R-:W-:Y:S01]  /*149d0*/  IABS R15, R13 ;  /* 0x0000000d000f7213 */ /* 0x000fe20000000000 */
[----:B------:R-:W-:Y:S01]  /*149e0*/  VIADD R6, R0, 0x18b ;  /* 0x0000018b00067836 */ /* 0x000fe20000000000 */
[----:B-1----:R-:W-:Y:S01]  /*149f0*/  IABS R10, R7 ;  /* 0x00000007000a7213 */ /* 0x002fe20000000000 */
[----:B------:R-:W-:Y:S01]  /*14a00*/  IMAD.MOV.U32 R14, RZ, RZ, R11 ;  /* 0x000000ffff0e7224 */ /* 0x000fe200078e000b */
[----:B------:R-:W-:Y:S01]  /*14a10*/  ISETP.GT.U32.AND P0, PT, R8, R4, PT ;  /* 0x000000040800720c */ /* 0x000fe20003f04070 */
[----:B------:R-:W-:Y:S01]  /*14a20*/  IMAD.HI.U32 R12, R9, R15, RZ ;  /* 0x0000000f090c7227 */ /* 0x000fe200078e00ff */
[----:B------:R-:W-:-:S03]  /*14a30*/  IABS R5, R6 ;  /* 0x0000000600057213 */ /* 0x000fc60000000000 */
[----:B------:R-:W-:Y:S02]  /*14a40*/  @!P5 IMAD.IADD R2, R2, 0x1, -R8 ;  /* 0x000000010202d824 */ /* 0x000fe400078e0a08 */
[----:B------:R-:W-:-:S03]  /*14a50*/  IMAD.HI.U32 R11, R9, R10, RZ ;  /* 0x0000000a090b7227 */ /* 0x000fc600078e00ff */
[----:B------:R-:W-:Y:S01]  /*14a60*/  ISETP.GT.U32.AND P5, PT, R8, R2, PT ;  /* 0x000000020800720c */ /* 0x000fe20003fa4070 */
[----:B------:R-:W-:Y:S01]  /*14a70*/  @!P1 IMAD.MOV R14, RZ, RZ, -R14 ;  /* 0x000000ffff0e9224 */ /* 0x000fe200078e0a0e */
[----:B------:R-:W-:Y:S01]  /*14a80*/  ISETP.GE.AND P1, PT, R13, RZ, PT ;  /* 0x000000ff0d00720c */ /* 0x000fe20003f26270 */
[----:B------:R-:W-:Y:S01]  /*14a90*/  @!P4 IMAD.IADD R3, R3, 0x1, -R8 ;  /* 0x000000010303c824 */ /* 0x000fe200078e0a08 */
[----:B------:R-:W-:Y:S01]  /*14aa0*/  ISETP.GE.AND P4, PT, R7, RZ, PT ;  /* 0x000000ff0700720c */ /* 0x000fe20003f86270 */
[----:B------:R-:W-:Y:S01]  /*14ab0*/  IMAD.HI.U32 R13, R9, R5, RZ ;  /* 0x00000005090d7227 */ /* 0x000fe200078e00ff */
[----:B------:R0:W-:Y:S03]  /*14ac0*/  STL [R1+0xb8c], R14 ;  /* 0x000b8c0e01007387 */ /* 0x0001e60000100800 */
[----:B------:R-:W-:Y:S02]  /*14ad0*/  IMAD.MOV R12, RZ, RZ, -R12 ;  /* 0x000000ffff0c7224 */ /* 0x000fe400078e0a0c */
[----:B------:R-:W-:-:S02]  /*14ae0*/  IMAD.MOV R11, RZ, RZ, -R11 ;  /* 0x000000ffff0b7224 */ /* 0x000fc400078e0a0b */
[----:B------:R-:W-:Y:S02]  /*14af0*/  @!P0 IMAD.IADD R4, R4, 0x1, -R8 ;  /* 0x0000000104048824 */ /* 0x000fe400078e0a08 */
[----:B------:R-:W-:Y:S02]  /*14b00*/  IMAD.MOV.U32 R16, RZ, RZ, R3 ;  /* 0x000000ffff107224 */ /* 0x000fe400078e0003 */
[----:B------:R-:W-:Y:S02]  /*14b10*/  IMAD.MOV R7, RZ, RZ, -R13 ;  /* 0x000000ffff077224 */ /* 0x000fe400078e0a0d */
[C---:B------:R-:W-:Y:S02]  /*14b20*/  IMAD R15, R8.reuse, R12, R15 ;  /* 0x0000000c080f7224 */ /* 0x040fe400078e020f */
[C---:B------:R-:W-:Y:S02]  /*14b30*/  IMAD R10, R8.reuse, R11, R10 ;  /* 0x0000000b080a7224 */ /* 0x040fe400078e020a */
[----:B0-----:R-:W-:Y:S01]  /*14b40*/  IMAD.MOV.U32 R14, RZ, RZ, R4 ;  /* 0x000000ffff0e7224 */ /* 0x001fe200078e0004 */
[C---:B------:R-:W-:Y:S01]  /*14b50*/  ISETP.GT.U32.AND P0, PT, R8.reuse, R15, PT ;  /* 0x0000000f0800720c */ /* 0x040fe20003f04070 */
[----:B------:R-:W-:Y:S01]  /*14b60*/  @!P6 IMAD.MOV R16, RZ, RZ, -R16 ;  /* 0x000000ffff10e224 */ /* 0x000fe200078e0a10 */
[C---:B------:R-:W-:Y:S01]  /*14b70*/  ISETP.GT.U32.AND P6, PT, R8.reuse, R10, PT ;  /* 0x0000000a0800720c */ /* 0x040fe20003fc4070 */
[----:B------:R-:W-:-:S02]  /*14b80*/  IMAD R5, R8, R7, R5 ;  /* 0x0000000708057224 */ /* 0x000fc400078e0205 */
[----:B------:R-:W-:Y:S01]  /*14b90*/  @!P2 IMAD.MOV R14, RZ, RZ, -R14 ;  /* 0x000000ffff0ea224 */ /* 0x000fe200078e0a0e */
[----:B------:R-:W-:Y:S01]  /*14ba0*/  STL [R1+0x604], R16 ;  /* 0x0006041001007387 */ /* 0x000fe20000100800 */
[----:B------:R-:W-:Y:S01]  /*14bb0*/  @!P5 IMAD.IADD R2, R2, 0x1, -R8 ;  /* 0x000000010202d824 */ /* 0x000fe200078e0a08 */
[----:B------:R-:W-:Y:S01]  /*14bc0*/  ISETP.GT.U32.AND P5, PT, R8, R5, PT ;  /* 0x000000050800720c */ /* 0x000fe20003fa4070 */
[----:B------:R-:W-:Y:S01]  /*14bd0*/  VIADD R4, R0, 0x18c ;  /* 0x0000018c00047836 */ /* 0x000fe20000000000 */
[----:B------:R0:W-:Y:S01]  /*14be0*/  STL [R1+0xbac], R14 ;  /* 0x000bac0e01007387 */ /* 0x0001e20000100800 */
[----:B------:R-:W-:Y:S01]  /*14bf0*/  ISETP.GE.AND P2, PT, R6, RZ, PT ;  /* 0x000000ff0600720c */ /* 0x000fe20003f46270 */
[----:B------:R-:W-:Y:S02]  /*14c00*/  IMAD.MOV.U32 R11, RZ, RZ, R2 ;  /* 0x000000ffff0b7224 */ /* 0x000fe400078e0002 */
[--C-:B------:R-:W-:Y:S01]  /*14c10*/  @!P0 IMAD.IADD R15, R15, 0x1, -R8.reuse ;  /* 0x000000010f0f8824 */ /* 0x100fe200078e0a08 */
[----:B------:R-:W-:Y:S01]  /*14c20*/  IABS R3, R4 ;  /* 0x0000000400037213 */ /* 0x000fe20000000000 */
[----:B------:R-:W-:Y:S01]  /*14c30*/  @!P6 IMAD.IADD R10, R10, 0x1, -R8 ;  /* 0x000000010a0ae824 */ /* 0x000fe200078e0a08 */
[----:B------:R-:W-:Y:S01]  /*14c40*/  ISETP.GE.AND P0, PT, R4, RZ, PT ;  /* 0x000000ff0400720c */ /* 0x000fe20003f06270 */
[----:B------:R-:W-:Y:S01]  /*14c50*/  VIADD R12, R0, 0x18e ;  /* 0x0000018e000c7836 */ /* 0x000fe20000000000 */
[----:B------:R-:W-:Y:S01]  /*14c60*/  ISETP.GT.U32.AND P6, PT, R8, R15, PT ;  /* 0x0000000f0800720c */ /* 0x000fe20003fc4070 */
[----:B0-----:R-:W-:-:S02]  /*14c70*/  VIADD R14, R0, 0x18d ;  /* 0x0000018d000e7836 */ /* 0x001fc40000000000 */
[----:B------:R-:W-:Y:S01]  /*14c80*/  @!P5 IMAD.IADD R5, R5, 0x1, -R8 ;  /* 0x000000010505d824 */ /* 0x000fe200078e0a08 */
[C---:B------:R-:W-:Y:S01]  /*14c90*/  ISETP.GT.U32.AND P5, PT, R8.reuse, R10, PT ;  /* 0x0000000a0800720c */ /* 0x040fe20003fa4070 */
[----:B------:R-:W-:Y:S01]  /*14ca0*/  IMAD.HI.U32 R7, R9, R3, RZ ;  /* 0x0000000309077227 */ /* 0x000fe200078e00ff */
[----:B------:R-:W-:Y:S02]  /*14cb0*/  IABS R6, R14 ;  /* 0x0000000e00067213 */ /* 0x000fe40000000000 */
[----:B------:R-:W-:Y:S01]  /*14cc0*/  IABS R2, R12 ;  /* 0x0000000c00027213 */ /* 0x000fe20000000000 */
[----:B------:R-:W-:Y:S02]  /*14cd0*/  IMAD.MOV R7, RZ, RZ, -R7 ;  /* 0x000000ffff077224 */ /* 0x000fe400078e0a07 */
[----:B------:R-:W-:Y:S02]  /*14ce0*/  IMAD.MOV.U32 R4, RZ, RZ, R6 ;  /* 0x000000ffff047224 */ /* 0x000fe400078e0006 */
[----:B------:R-:W-:-:S02]  /*14cf0*/  IMAD R3, R8, R7, R3 ;  /* 0x0000000708037224 */ /* 0x000fc400078e0203 */
[----:B------:R-:W-:-:S04]  /*14d00*/  IMAD.HI.U32 R6, R9, R4, RZ ;  /* 0x0000000409067227 */ /* 0x000fc800078e00ff */
[----:B------:R-:W-:Y:S02]  /*14d10*/  IMAD.MOV R6, RZ, RZ, -R6 ;  /* 0x000000ffff067224 */ /* 0x000fe400078e0a06 */
[----:B------:R-:W-:Y:S01]  /*14d20*/  @!P6 IMAD.IADD R15, R15, 0x1, -R8 ;  /* 0x000000010f0fe824 */ /* 0x000fe200078e0a08 */
[C---:B------:R-:W-:Y:S01]  /*14d30*/  ISETP.GT.U32.AND P6, PT, R8.reuse, R3, PT ;  /* 0x000000030800720c */ /* 0x040fe20003fc4070 */
[----:B------:R-:W-:Y:S02]  /*14d40*/  IMAD R4, R8, R6, R4 ;  /* 0x0000000608047224 */ /* 0x000fe400078e0204 */
[----:B------:R-:W-:Y:S02]  /*14d50*/  @!P5 IMAD.IADD R10, R10, 0x1, -R8 ;  /* 0x000000010a0ad824 */ /* 0x000fe400078e0a08 */
[----:B------:R-:W-:Y:S01]  /*14d60*/  @!P3 IMAD.MOV R11, RZ, RZ, -R11 ;  /* 0x000000ffff0bb224 */ /* 0x000fe200078e0a0b */
[----:B------:R-:W-:Y:S01]  /*14d70*/  ISETP.GT.U32.AND P5, PT, R8, R4, PT ;  /* 0x000000040800720c */ /* 0x000fe20003fa4070 */
[----:B------:R-:W-:Y:S01]  /*14d80*/  VIADD R7, R0, 0x18f ;  /* 0x0000018f00077836 */ /* 0x000fe20000000000 */
[----:B------:R-:W-:Y:S01]  /*14d90*/  ISETP.GT.U32.AND P3, PT, R8, R5, PT ;  /* 0x000000050800720c */ /* 0x000fe20003f64070 */
[----:B------:R-:W-:Y:S01]  /*14da0*/  IMAD.MOV.U32 R16, RZ, RZ, R15 ;  /* 0x000000ffff107224 */ /* 0x000fe200078e000f */
[----:B------:R0:W-:Y:S01]  /*14db0*/  STL [R1+0x178], R11 ;  /* 0x0001780b01007387 */ /* 0x0001e20000100800 */
[----:B------:R-:W-:-:S04]  /*14dc0*/  IMAD.HI.U32 R13, R9, R2, RZ ;  /* 0x00000002090d7227 */ /* 0x000fc800078e00ff */
[----:B------:R-:W-:Y:S01]  /*14dd0*/  @!P6 IMAD.IADD R3, R3, 0x1, -R8 ;  /* 0x000000010303e824 */ /* 0x000fe200078e0a08 */
[----:B------:R-:W-:Y:S01]  /*14de0*/  ISETP.GE.AND P6, PT, R12, RZ, PT ;  /* 0x000000ff0c00720c */ /* 0x000fe20003fc6270 */
[----:B------:R-:W-:Y:S02]  /*14df0*/  @!P1 IMAD.MOV R16, RZ, RZ, -R16 ;  /* 0x000000ffff109224 */ /* 0x000fe400078e0a10 */
[----:B------:R-:W-:Y:S01]  /*14e00*/  @!P5 IMAD.IADD R4, R4, 0x1, -R8 ;  /* 0x000000010404d824 */ /* 0x000fe200078e0a08 */
[----:B0-----:R-:W-:Y:S01]  /*14e10*/  IABS R11, R7 ;  /* 0x00000007000b7213 */ /* 0x001fe20000000000 */
[----:B------:R-:W-:Y:S01]  /*14e20*/  IMAD.MOV R13, RZ, RZ, -R13 ;  /* 0x000000ffff0d7224 */ /* 0x000fe200078e0a0d */
[C---:B------:R-:W-:Y:S01]  /*14e30*/  ISETP.GT.U32.AND P1, PT, R8.reuse, R3, PT ;  /* 0x000000030800720c */ /* 0x040fe20003f24070 */
[----:B------:R-:W-:Y:S01]  /*14e40*/  @!P4 IMAD.MOV R10, RZ, RZ, -R10 ;  /* 0x000000ffff0ac224 */ /* 0x000fe200078e0a0a */
[C---:B------:R-:W-:Y:S01]  /*14e50*/  ISETP.GT.U32.AND P5, PT, R8.reuse, R4, PT ;  /* 0x000000040800720c */ /* 0x040fe20003fa4070 */
[----:B------:R-:W-:Y:S01]  /*14e60*/  IMAD.HI.U32 R12, R9, R11, RZ ;  /* 0x0000000b090c7227 */ /* 0x000fe200078e00ff */
[----:B------:R-:W-:Y:S03]  /*14e70*/  STL [R1+0x17c], R16 ;  /* 0x00017c1001007387 */ /* 0x000fe60000100800 */
[----:B------:R-:W-:Y:S01]  /*14e80*/  IMAD R2, R8, R13, R2 ;  /* 0x0000000d08027224 */ /* 0x000fe200078e0202 */
[----:B------:R0:W-:Y:S01]  /*14e90*/  STL [R1+0x5ec], R10 ;  /* 0x0005ec0a01007387 */ /* 0x0001e20000100800 */
[----:B------:R-:W-:-:S02]  /*14ea0*/  IMAD.MOV R12, RZ, RZ, -R12 ;  /* 0x000000ffff0c7224 */ /* 0x000fc400078e0a0c */
[----:B------:R-:W-:Y:S01]  /*14eb0*/  VIADD R6, R0, 0x190 ;  /* 0x0000019000067836 */ /* 0x000fe20000000000 */
[C---:B------:R-:W-:Y:S01]  /*14ec0*/  ISETP.GT.U32.AND P4, PT, R8.reuse, R2, PT ;  /* 0x000000020800720c */ /* 0x040fe20003f84070 */
[----:B------:R-:W-:Y:S02]  /*14ed0*/  IMAD R11, R8, R12, R11 ;  /* 0x0000000c080b7224 */ /* 0x000fe400078e020b */
[--C-:B------:R-:W-:Y:S01]  /*14ee0*/  @!P1 IMAD.IADD R3, R3, 0x1, -R8.reuse ;  /* 0x0000000103039824 */ /* 0x100fe200078e0a08 */
[----:B------:R-:W-:Y:S01]  /*14ef0*/  ISETP.GE.AND P1, PT, R6, RZ, PT ;  /* 0x000000ff0600720c */ /* 0x000fe20003f26270 */
[--C-:B------:R-:W-:Y:S01]  /*14f00*/  @!P5 IMAD.IADD R4, R4, 0x1, -R8.reuse ;  /* 0x000000010404d824 */ /* 0x100fe200078e0a08 */
[----:B------:R-:W-:Y:S01]  /*14f10*/  ISETP.GT.U32.AND P5, PT, R8, R11, PT ;  /* 0x0000000b0800720c */ /* 0x000fe20003fa4070 */
[----:B------:R-:W-:Y:S01]  /*14f20*/  @!P3 IMAD.IADD R5, R5, 0x1, -R8 ;  /* 0x000000010505b824 */ /* 0x000fe200078e0a08 */
[----:B------:R-:W-:Y:S01]  /*14f30*/  ISETP.GE.AND P3, PT, R14, RZ, PT ;  /* 0x000000ff0e00720c */ /* 0x000fe20003f66270 */
[----:B0-----:R-:W-:Y:S01]  /*14f40*/  IMAD.MOV.U32 R10, RZ, RZ, R3 ;  /* 0x000000ffff0a7224 */ /* 0x001fe200078e0003 */
[----:B------:R-:W-:Y:S01]  /*14f50*/  IABS R14, R6 ;  /* 0x00000006000e7213 */ /* 0x000fe20000000000 */
[----:B------:R-:W-:Y:S01]  /*14f60*/  @!P2 IMAD.MOV R5, RZ, RZ, -R5 ;  /* 0x000000ffff05a224 */ /* 0x000fe200078e0a05 */
[----:B------:R-:W-:Y:S01]  /*14f70*/  ISETP.GE.AND P2, PT, R7, RZ, PT ;  /* 0x000000ff0700720c */ /* 0x000fe20003f46270 */
[----:B------:R-:W-:-:S02]  /*14f80*/  @!P0 IMAD.MOV R10, RZ, RZ, -R10 ;  /* 0x000000ffff0a8224 */ /* 0x000fc400078e0a0a */
[----:B------:R-:W-:Y:S01]  /*14f90*/  IMAD.HI.U32 R13, R9, R14, RZ ;  /* 0x0000000e090d7227 */ /* 0x000fe200078e00ff */
[----:B------:R-:W-:Y:S03]  /*14fa0*/  STL [R1+0x5fc], R5 ;  /* 0x0005fc0501007387 */ /* 0x000fe60000100800 */
[----:B------:R-:W-:Y:S01]  /*14fb0*/  VIADD R7, R0, 0x191 ;  /* 0x0000019100077836 */ /* 0x000fe20000000000 */
[----:B------:R0:W-:Y:S01]  /*14fc0*/  STL [R1+0x5f0], R10 ;  /* 0x0005f00a01007387 */ /* 0x0001e20000100800 */
[--C-:B------:R-:W-:Y:S02]  /*14fd0*/  @!P4 IMAD.IADD R2, R2, 0x1, -R8.reuse ;  /* 0x000000010202c824 */ /* 0x100fe400078e0a08 */
[----:B------:R-:W-:Y:S01]  /*14fe0*/  IMAD.MOV R13, RZ, RZ, -R13 ;  /* 0x000000ffff0d7224 */ /* 0x000fe200078e0a0d */
[----:B------:R-:W-:Y:S01]  /*14ff0*/  IABS R21, R7 ;  /* 0x0000000700157213 */ /* 0x000fe20000000000 */
[----:B------:R-:W-:Y:S01]  /*15000*/  VIADD R6, R0, 0x192 ;  /* 0x0000019200067836 */ /* 0x000fe20000000000 */
[C---:B------:R-:W-:Y:S01]  /*15010*/  ISETP.GT.U32.AND P0, PT, R8.reuse, R2, PT ;  /* 0x000000020800720c */ /* 0x040fe20003f04070 */
[----:B------:R-:W-:Y:S01]  /*15020*/  @!P5 IMAD.IADD R11, R11, 0x1, -R8 ;  /* 0x000000010b0bd824 */ /* 0x000fe200078e0a08 */
[----:B------:R-:W-:Y:S01]  /*15030*/  ISETP.GE.AND P5, PT, R7, RZ, PT ;  /* 0x000000ff0700720c */ /* 0x000fe20003fa6270 */
[----:B------:R-:W-:Y:S01]  /*15040*/  IMAD R14, R8, R13, R14 ;  /* 0x0000000d080e7224 */ /* 0x000fe200078e020e */
[----:B------:R-:W-:Y:S01]  /*15050*/  IABS R13, R6 ;  /* 0x00000006000d7213 */ /* 0x000fe20000000000 */
[----:B0-----:R-:W-:-:S02]  /*15060*/  IMAD.MOV.U32 R10, RZ, RZ, R4 ;  /* 0x000000ffff0a7224 */ /* 0x001fc400078e0004 */
[----:B------:R-:W-:Y:S01]  /*15070*/  IMAD.HI.U32 R4, R9, R21, RZ ;  /* 0x0000001509047227 */ /* 0x000fe200078e00ff */
[----:B------:R-:W-:-:S03]  /*15080*/  ISETP.GT.U32.AND P4, PT, R8, R14, PT ;  /* 0x0000000e0800720c */ /* 0x000fc60003f84070 */
[----:B------:R-:W-:Y:S01]  /*15090*/  @!P3 IMAD.MOV R10, RZ, RZ, -R10 ;  /* 0x000000ffff0ab224 */ /* 0x000fe200078e0a0a */
[----:B------:R-:W-:Y:S01]  /*150a0*/  ISETP.GT.U32.AND P3, PT, R8, R11, PT ;  /* 0x0000000b0800720c */ /* 0x000fe20003f64070 */
[----:B------:R-:W-:-:S03]  /*150b0*/  IMAD.HI.U32 R3, R9, R13, RZ ;  /* 0x0000000d09037227 */ /* 0x000fc600078e00ff */
[----:B------:R0:W-:Y:S01]  /*150c0*/  STL [R1+0x5f8], R10 ;  /* 0x0005f80a01007387 */ /* 0x0001e20000100800 */
[----:B------:R-:W-:Y:S02]  /*150d0*/  IMAD.MOV R4, RZ, RZ, -R4 ;  /* 0x000000ffff047224 */ /* 0x000fe400078e0a04 */
[----:B------:R-:W-:Y:S02]  /*150e0*/  IMAD.MOV R3, RZ, RZ, -R3 ;  /* 0x000000ffff037224 */ /* 0x000fe400078e0a03 */
[--C-:B------:R-:W-:Y:S01]  /*150f0*/  @!P0 IMAD.IADD R2, R2, 0x1, -R8.reuse ;  /* 0x0000000102028824 */ /* 0x100fe200078e0a08 */
[----:B------:R-:W-:Y:S01]  /*15100*/  ISETP.GE.AND P0, PT, R6, RZ, PT ;  /* 0x000000ff0600720c */ /* 0x000fe20003f06270 */
[C---:B------:R-:W-:Y:S02]  /*15110*/  IMAD R21, R8.reuse, R4, R21 ;  /* 0x0000000408157224 */ /* 0x040fe400078e0215 */
[C---:B------:R-:W-:Y:S02]  /*15120*/  IMAD R13, R8.reuse, R3, R13 ;  /* 0x00000003080d7224 */ /* 0x040fe400078e020d */
[----:B------:R-:W-:Y:S01]  /*15130*/  @!P3 IMAD.IADD R11, R11, 0x1, -R8 ;  /* 0x000000010b0bb824 */ /* 0x000fe200078e0a08 */
[----:B------:R-:W-:Y:S01]  /*15140*/  ISETP.GT.U32.AND P3, PT, R8, R21, PT ;  /* 0x000000150800720c */ /* 0x000fe20003f64070 */
[----:B------:R-:W-:-:S02]  /*15150*/  IMAD.MOV.U32 R15, RZ, RZ, R2 ;  /* 0x000000ffff0f7224 */ /* 0x000fc400078e0002 */
[----:B------:R-:W-:Y:S02]  /*15160*/  VIADD R5, R0, 0x193 ;  /* 0x0000019300057836 */ /* 0x000fe40000000000 */
[----:B------:R-:W-:Y:S01]  /*15170*/  @!P6 IMAD.MOV R15, RZ, RZ, -R15 ;  /* 0x000000ffff0fe224 */ /* 0x000fe200078e0a0f */
[----:B------:R-:W-:Y:S01]  /*15180*/  ISETP.GT.U32.AND P6, PT, R8, R13, PT ;  /* 0x0000000d0800720c */ /* 0x000fe20003fc4070 */
[----:B------:R-:W-:Y:S01]  /*15190*/  VIADD R4, R0, 0x194 ;  /* 0x0000019400047836 */ /* 0x000fe20000000000 */
[----:B------:R-:W-:Y:S01]  /*151a0*/  IABS R7, R5 ;  /* 0x0000000500077213 */ /* 0x000fe20000000000 */
[----:B------:R-:W-:Y:S01]  /*151b0*/  IMAD.MOV.U32 R12, RZ, RZ, R11 ;  /* 0x000000ffff0c7224 */ /* 0x000fe200078e000b */
[----:B------:R-:W-:Y:S01]  /*151c0*/  STL [R1+0x498], R15 ;  /* 0x0004980f01007387 */ /* 0x000fe20000100800 */
[--C-:B------:R-:W-:Y:S01]  /*151d0*/  @!P4 IMAD.IADD R14, R14, 0x1, -R8.reuse ;  /* 0x000000010e0ec824 */ /* 0x100fe200078e0a08 */
[----:B0-----:R-:W-:Y:S01]  /*151e0*/  IABS R10, R4 ;  /* 0x00000004000a7213 */ /* 0x001fe20000000000 */
[----:B------:R-:W-:-:S02]  /*151f0*/  @!P3 IMAD.IADD R21, R21, 0x1, -R8 ;  /* 0x000000011515b824 */ /* 0x000fc400078e0a08 */
[----:B------:R-:W-:Y:S01]  /*15200*/  IMAD.HI.U32 R3, R9, R7, RZ ;  /* 0x0000000709037227 */ /* 0x000fe200078e00ff */
[C---:B------:R-:W-:Y:S02]  /*15210*/  ISETP.GT.U32.AND P4, PT, R8.reuse, R14, PT ;  /* 0x0000000e0800720c */ /* 0x040fe40003f84070 */
[C---:B------:R-:W-:Y:S01]  /*15220*/  ISETP.GT.U32.AND P3, PT, R8.reuse, R21, PT ;  /* 0x000000150800720c */ /* 0x040fe20003f64070 */
[----:B------:R-:W-:Y:S02]  /*15230*/  @!P6 IMAD.IADD R13, R13, 0x1, -R8 ;  /* 0x000000010d0de824 */ /* 0x000fe400078e0a08 */
[----:B------:R-:W-:Y:S01]  /*15240*/  @!P2 IMAD.MOV R12, RZ, RZ, -R12 ;  /* 0x000000ffff0ca224 */ /* 0x000fe200078e0a0c */
[----:B------:R-:W-:Y:S01]  /*15250*/  ISETP.GE.AND P2, PT, R5, RZ, PT ;  /* 0x000000ff0500720c */ /* 0x000fe20003f46270 */
[----:B------:R-:W-:Y:S01]  /*15260*/  IMAD.MOV R3, RZ, RZ, -R3 ;  /* 0x000000ffff037224 */ /* 0x000fe200078e0a03 */
[----:B------:R-:W-:Y:S01]  /*15270*/  ISETP.GT.U32.AND P6, PT, R8, R13, PT ;  /* 0x0000000d0800720c */ /* 0x000fe20003fc4070 */
[----:B------:R-:W-:Y:S01]  /*15280*/  IMAD.HI.U32 R2, R9, R10, RZ ;  /* 0x0000000a09027227 */ /* 0x000fe200078e00ff */
[----:B------:R0:W-:Y:S01]  /*15290*/  STL [R1+0x5f4], R12 ;  /* 0x0005f40c01007387 */ /* 0x0001e20000100800 */
[----:B------:R-:W-:-:S02]  /*152a0*/  IABS R5, R17 ;  /* 0x0000001100057213 */ /* 0x000fc40000000000 */
[C---:B------:R-:W-:Y:S02]  /*152b0*/  IMAD R7, R8.reuse, R3, R7 ;  /* 0x0000000308077224 */ /* 0x040fe400078e0207 */
[----:B------:R-:W-:Y:S02]  /*152c0*/  IMAD.MOV R2, RZ, RZ, -R2 ;  /* 0x000000ffff027224 */ /* 0x000fe400078e0a02 */
[----:B------:R-:W-:Y:S01]  /*152d0*/  @!P3 IMAD.IADD R21, R21, 0x1, -R8 ;  /* 0x000000011515b824 */ /* 0x000fe200078e0a08 */
[C---:B------:R-:W-:Y:S01]  /*152e0*/  ISETP.GT.U32.AND P3, PT, R8.reuse, R7, PT ;  /* 0x000000070800720c */ /* 0x040fe20003f64070 */
[----:B------:R-:W-:Y:S02]  /*152f0*/  IMAD R10, R8, R2, R10 ;  /* 0x00000002080a7224 */ /* 0x000fe400078e020a */
[----:B0-----:R-:W-:Y:S02]  /*15300*/  VIADD R12, R0, 0x196 ;  /* 0x00000196000c7836 */ /* 0x001fe40000000000 */
[----:B------:R-:W-:-:S03]  /*15310*/  IMAD.HI.U32 R11, R9, R5, RZ ;  /* 0x00000005090b7227 */ /* 0x000fc600078e00ff */
[----:B------:R-:W-:Y:S01]  /*15320*/  IABS R3, R12 ;  /* 0x0000000c00037213 */ /* 0x000fe20000000000 */
[----:B------:R-:W-:Y:S01]  /*15330*/  @!P6 IMAD.IADD R13, R13, 0x1, -R8 ;  /* 0x000000010d0de824 */ /* 0x000fe200078e0a08 */
[----:B------:R-:W-:Y:S01]  /*15340*/  ISETP.GT.U32.AND P6, PT, R8, R10, PT ;  /* 0x0000000a0800720c */ /* 0x000fe20003fc4070 */
[----:B------:R-:W-:Y:S02]  /*15350*/  IMAD.MOV R11, RZ, RZ, -R11 ;  /* 0x000000ffff0b7224 */ /* 0x000fe400078e0a0b */
[----:B------:R-:W-:-:S04]  /*15360*/  IMAD.HI.U32 R6, R9, R3, RZ ;  /* 0x0000000309067227 */ /* 0x000fc800078e00ff */
[----:B------:R-:W-:Y:S02]  /*15370*/  IMAD.MOV R6, RZ, RZ, -R6 ;  /* 0x000000ffff067224 */ /* 0x000fe400078e0a06 */
[----:B------:R-:W-:Y:S02]  /*15380*/  IMAD R5, R8, R11, R5 ;  /* 0x0000000b08057224 */ /* 0x000fe400078e0205 */
[--C-:B------:R-:W-:Y:S01]  /*15390*/  @!P4 IMAD.IADD R14, R14, 0x1, -R8.reuse ;  /* 0x000000010e0ec824 */ /* 0x100fe200078e0a08 */
[----:B------:R-:W-:Y:S01]  /*153a0*/  ISETP.GE.AND P4, PT, R4, RZ, PT ;  /* 0x000000ff0400720c */ /* 0x000fe20003f86270 */
[C---:B------:R-:W-:Y:S02]  /*153b0*/  IMAD R3, R8.reuse, R6, R3 ;  /* 0x0000000608037224 */ /* 0x040fe400078e0203 */
[----:B------:R-:W-:Y:S01]  /*153c0*/  @!P3 IMAD.IADD R7, R7, 0x1, -R8 ;  /* 0x000000010707b824 */ /* 0x000fe200078e0a08 */
[----:B------:R-:W-:Y:S01]  /*153d0*/  ISETP.GT.U32.AND P3, PT, R8, R5, PT ;  /* 0x000000050800720c */ /* 0x000fe20003f64070 */
[----:B------:R-:W-:-:S02]  /*153e0*/  VIADD R4, R0, 0x198 ;  /* 0x0000019800047836 */ /* 0x000fc40000000000 */
[----:B------:R-:W-:Y:S01]  /*153f0*/  @!P6 IMAD.IADD R10, R10, 0x1, -R8 ;  /* 0x000000010a0ae824 */ /* 0x000fe200078e0a08 */
[----:B------:R-:W-:Y:S01]  /*15400*/  ISETP.GT.U32.AND P6, PT, R8, R3, PT ;  /* 0x000000030800720c */ /* 0x000fe20003fc4070 */
[C---:B------:R-:W-:Y:S01]  /*15410*/  VIADD R6, R0.reuse, 0x199 ;  /* 0x0000019900067836 */ /* 0x040fe20000000000 */
[----:B------:R-:W-:Y:S01]  /*15420*/  IABS R15, R4 ;  /* 0x00000004000f7213 */ /* 0x000fe20000000000 */
[----:B------:R-:W-:Y:S02]  /*15430*/  VIADD R16, R0, 0x197 ;  /* 0x0000019700107836 */ /* 0x000fe40000000000 */
[----:B------:R-:W-:Y:S01]  /*15440*/  IMAD.MOV.U32 R23, RZ, RZ, R14 ;  /* 0x000000ffff177224 */ /* 0x000fe200078e000e */
[----:B------:R-:W-:Y:S01]  /*15450*/  IABS R18, R6 ;  /* 0x0000000600127213 */ /* 0x000fe20000000000 */
[----:B------:R-:W-:Y:S01]  /*15460*/  IMAD.HI.U32 R19, R9, R15, RZ ;  /* 0x0000000f09137227 */ /* 0x000fe200078e00ff */
[----:B------:R-:W-:-:S03]  /*15470*/  IABS R2, R16 ;  /* 0x0000001000027213 */ /* 0x000fc60000000000 */
[--C-:B------:R-:W-:Y:S01]  /*15480*/  @!P3 IMAD.IADD R5, R5, 0x1, -R8.reuse ;  /* 0x000000010505b824 */ /* 0x100fe200078e0a08 */
[C---:B------:R-:W-:Y:S01]  /*15490*/  ISETP.GT.U32.AND P3, PT, R8.reuse, R7, PT ;  /* 0x000000070800720c */ /* 0x040fe20003f64070 */
[----:B------:R-:W-:Y:S02]  /*154a0*/  IMAD.MOV R19, RZ, RZ, -R19 ;  /* 0x000000ffff137224 */ /* 0x000fe400078e0a13 */
[----:B------:R-:W-:Y:S01]  /*154b0*/  @!P6 IMAD.IADD R3, R3, 0x1, -R8 ;  /* 0x000000010303e824 */ /* 0x000fe200078e0a08 */
[C---:B------:R-:W-:Y:S01]  /*154c0*/  ISETP.GT.U32.AND P6, PT, R8.reuse, R5, PT ;  /* 0x000000050800720c */ /* 0x040fe20003fc4070 */
[----:B------:R-:W-:Y:S02]  /*154d0*/  IMAD R15, R8, R19, R15 ;  /* 0x00000013080f7224 */ /* 0x000fe400078e020f */
[----:B------:R-:W-:-:S04]  /*154e0*/  IMAD.HI.U32 R19, R9, R18, RZ ;  /* 0x0000001209137227 */ /* 0x000fc800078e00ff */
[----:B------:R-:W-:Y:S01]  /*154f0*/  @!P1 IMAD.MOV R23, RZ, RZ, -R23 ;  /* 0x000000ffff179224 */ /* 0x000fe200078e0a17 */
[C---:B------:R-:W-:Y:S01]  /*15500*/  ISETP.GT.U32.AND P1, PT, R8.reuse, R10, PT ;  /* 0x0000000a0800720c */ /* 0x040fe20003f24070 */
[----:B------:R-:W-:Y:S01]  /*15510*/  @!P5 IMAD.MOV R21, RZ, RZ, -R21 ;  /* 0x000000ffff15d224 */ /* 0x000fe200078e0a15 */
[----:B------:R-:W-:Y:S01]  /*15520*/  ISETP.GT.U32.AND P5, PT, R8, R3, PT ;  /* 0x000000030800720c */ /* 0x000fe20003fa4070 */
[----:B------:R-:W-:Y:S01]  /*15530*/  IMAD.MOV R19, RZ, RZ, -R19 ;  /* 0x000000ffff137224 */ /* 0x000fe200078e0a13 */
[----:B------:R-:W-:Y:S01]  /*15540*/  STL [R1+0x124], R23 ;  /* 0x0001241701007387 */ /* 0x000fe20000100800 */
[----:B------:R-:W-:-:S03]  /*15550*/  IMAD.HI.U32 R22, R9, R2, RZ ;  /* 0x0000000209167227 */ /* 0x000fc600078e00ff */
[----:B------:R0:W-:Y:S01]  /*15560*/  STL [R1+0x160], R21 ;  /* 0x0001601501007387 */ /* 0x0001e20000100800 */
[----:B------:R-:W-:Y:S02]  /*15570*/  IMAD.MOV R22, RZ, RZ, -R22 ;  /* 0x000000ffff167224 */ /* 0x000fe400078e0a16 */
[----:B------:R-:W-:Y:S02]  /*15580*/  VIADD R11, R0, 0x19a ;  /* 0x0000019a000b7836 */ /* 0x000fe40000000000 */
[----:B------:R-:W-:Y:S02]  /*15590*/  @!P6 IMAD.IADD R5, R5, 0x1, -R8 ;  /* 0x000000010505e824 */ /* 0x000fe400078e0a08 */
[----:B------:R-:W-:Y:S01]  /*155a0*/  IMAD R2, R8, R22, R2 ;  /* 0x0000001608027224 */ /* 0x000fe200078e0202 */
[----:B------:R-:W-:Y:S01]  /*155b0*/  IABS R14, R11 ;  /* 0x0000000b000e7213 */ /* 0x000fe20000000000 */
[----:B------:R-:W-:Y:S01]  /*155c0*/  @!P1 IMAD.IADD R10, R10, 0x1, -R8 ;  /* 0x000000010a0a9824 */ /* 0x000fe200078e0a08 */
[----:B------:R-:W-:Y:S01]  /*155d0*/  ISETP.GE.AND P1, PT, R17, RZ, PT ;  /* 0x000000ff1100720c */ /* 0x000fe20003f26270 */
[----:B0-----:R-:W-:-:S02]  /*155e0*/  IMAD.MOV.U32 R21, RZ, RZ, R13 ;  /* 0x000000ffff157224 */ /* 0x001fc400078e000d */
[C---:B------:R-:W-:Y:S02]  /*155f0*/  IMAD R13, R8.reuse, R19, R18 ;  /* 0x00000013080d7224 */ /* 0x040fe400078e0212 */
[----:B------:R-:W-:Y:S01]  /*15600*/  @!P0 IMAD.MOV R21, RZ, RZ, -R21 ;  /* 0x000000ffff158224 */ /* 0x000fe200078e0a15 */
[C---:B------:R-:W-:Y:S01]  /*15610*/  ISETP.GT.U32.AND P0, PT, R8.reuse, R2, PT ;  /* 0x000000020800720c */ /* 0x040fe20003f04070 */
[--C-:B------:R-:W-:Y:S01]  /*15620*/  @!P3 IMAD.IADD R7, R7, 0x1, -R8.reuse ;  /* 0x000000010707b824 */ /* 0x100fe200078e0a08 */
[C---:B------:R-:W-:Y:S01]  /*15630*/  ISETP.GT.U32.AND P6, PT, R8.reuse, R13, PT ;  /* 0x0000000d0800720c */ /* 0x040fe20003fc4070 */
[----:B------:R-:W-:Y:S01]  /*15640*/  @!P5 IMAD.IADD R3, R3, 0x1, -R8 ;  /* 0x000000010303d824 */ /* 0x000fe200078e0a08 */
[----:B------:R-:W-:Y:S01]  /*15650*/  ISETP.GT.U32.AND P3, PT, R8, R15, PT ;  /* 0x0000000f0800720c */ /* 0x000fe20003f64070 */
[----:B------:R-:W-:Y:S01]  /*15660*/  IMAD.MOV.U32 R18, RZ, RZ, R14 ;  /* 0x000000ffff127224 */ /* 0x000fe200078e000e */
[----:B------:R-:W-:Y:S01]  /*15670*/  ISETP.GE.AND P5, PT, R12, RZ, PT ;  /* 0x000000ff0c00720c */ /* 0x000fe20003fa6270 */
[----:B------:R-:W-:Y:S01]  /*15680*/  VIADD R14, R0, 0x19b ;  /* 0x0000019b000e7836 */ /* 0x000fe20000000000 */
[----:B------:R0:W-:Y:S01]  /*15690*/  STL [R1+0x470], R21 ;  /* 0x0004701501007387 */ /* 0x0001e20000100800 */
[----:B------:R-:W-:-:S03]  /*156a0*/  IMAD.HI.U32 R17, R9, R18, RZ ;  /* 0x0000001209117227 */ /* 0x000fc600078e00ff */
[----:B------:R-:W-:Y:S01]  /*156b0*/  IABS R12, R14 ;  /* 0x0000000e000c7213 */ /* 0x000fe20000000000 */
[----:B------:R-:W-:Y:S02]  /*156c0*/  IMAD.MOV.U32 R19, RZ, RZ, R10 ;  /* 0x000000ffff137224 */ /* 0x000fe400078e000a */
[--C-:B------:R-:W-:Y:S02]  /*156d0*/  @!P6 IMAD.IADD R13, R13, 0x1, -R8.reuse ;  /* 0x000000010d0de824 */ /* 0x100fe400078e0a08 */
[----:B------:R-:W-:Y:S02]  /*156e0*/  IMAD.MOV.U32 R10, RZ, RZ, R5 ;  /* 0x000000ffff0a7224 */ /* 0x000fe400078e0005 */
[----:B0-----:R-:W-:Y:S01]  /*156f0*/  IMAD.MOV.U32 R21, RZ, RZ, R7 ;  /* 0x000000ffff157224 */ /* 0x001fe200078e0007 */
[----:B------:R-:W-:Y:S01]  /*15700*/  ISETP.GT.U32.AND P6, PT, R8, R13, PT ;  /* 0x0000000d0800720c */ /* 0x000fe20003fc4070 */
[----:B------:R-:W-:Y:S02]  /*15710*/  IMAD.MOV.U32 R5, RZ, RZ, R3 ;  /* 0x000000ffff057224 */ /* 0x000fe400078e0003 */
[----:B------:R-:W-:Y:S01]  /*15720*/  @!P0 IMAD.IADD R2, R2, 0x1, -R8 ;  /* 0x0000000102028824 */ /* 0x000fe200078e0a08 */
[----:B------:R-:W-:Y:S01]  /*15730*/  ISETP.GE.AND P0, PT, R16, RZ, PT ;  /* 0x000000ff1000720c */ /* 0x000fe20003f06270 */
[----:B------:R-:W-:-:S02]  /*15740*/  @!P2 IMAD.MOV R21, RZ, RZ, -R21 ;  /* 0x000000ffff15a224 */ /* 0x000fc400078e0a15 */
[----:B------:R-:W-:Y:S01]  /*15750*/  IMAD.MOV R17, RZ, RZ, -R17 ;  /* 0x000000ffff117224 */ /* 0x000fe200078e0a11 */
[----:B------:R-:W-:Y:S01]  /*15760*/  ISETP.GT.U32.AND P2, PT, R8, R2, PT ;  /* 0x000000020800720c */ /* 0x000fe20003f44070 */
[----:B------:R-:W-:Y:S01]  /*15770*/  IMAD.HI.U32 R7, R9, R12, RZ ;  /* 0x0000000c09077227 */ /* 0x000fe200078e00ff */
[----:B------:R-:W-:Y:S03]  /*15780*/  STL [R1+0x464], R21 ;  /* 0x0004641501007387 */ /* 0x000fe60000100800 */
[----:B------:R-:W-:Y:S02]  /*15790*/  @!P4 IMAD.MOV R19, RZ, RZ, -R19 ;  /* 0x000000ffff13c224 */ /* 0x000fe400078e0a13 */
        /* <DEDUP_REMOVED lines=39> */
[--C-:B------:R-:W-:Y:S01]  /*15a10*/  @!P4 IMAD.IADD R15, R15, 0x1, -R8.reuse ;  /* 0x000000010f0fc824 */ /* 0x100fe200078e0a08 */
[----:B------:R-:W-:Y:S01]  /*15a20*/  ISETP.GE.AND P4, PT, R14, RZ, PT ;  /* 0x000000ff0e00720c */ /* 0x000fe20003f86270 */
[C---:B------:R-:W-:Y:S01]  /*15a30*/  VIADD R12, R0.reuse, 0x19f ;  /* 0x0000019f000c7836 */ /* 0x040fe20000000000 */
[----:B------:R-:W-:Y:S01]  /*15a40*/  IABS R14, R6 ;  /* 0x00000006000e7213 */ /* 0x000fe20000000000 */
[----:B0-----:R-:W-:Y:S02]  /*15a50*/  VIADD R10, R0, 0x1a0 ;  /* 0x000001a0000a7836 */ /* 0x001fe40000000000 */
[----:B------:R-:W-:Y:S01]  /*15a60*/  @!P3 IMAD.MOV R15, RZ, RZ, -R15 ;  /* 0x000000ffff0fb224 */ /* 0x000fe200078e0a0f */
[----:B------:R-:W-:Y:S01]  /*15a70*/  IABS R16, R12 ;  /* 0x0000000c00107213 */ /* 0x000fe20000000000 */
[--C-:B------:R-:W-:Y:S01]  /*15a80*/  @!P6 IMAD.IADD R5, R5, 0x1, -R8.reuse ;  /* 0x000000010505e824 */ /* 0x100fe200078e0a08 */
[----:B------:R-:W-:Y:S01]  /*15a90*/  ISETP.GT.U32.AND P6, PT, R8, R11, PT ;  /* 0x0000000b0800720c */ /* 0x000fe20003fc4070 */
[----:B------:R-:W-:Y:S01]  /*15aa0*/  IMAD.HI.U32 R21, R9, R14, RZ ;  /* 0x0000000e09157227 */ /* 0x000fe200078e00ff */
[----:B------:R-:W-:Y:S01]  /*15ab0*/  IABS R17, R10 ;  /* 0x0000000a00117213 */ /* 0x000fe20000000000 */
[----:B------:R-:W-:Y:S02]  /*15ac0*/  STL [R1+0x134], R15 ;  /* 0x0001340f01007387 */ /* 0x000fe40000100800 */
[----:B------:R-:W-:Y:S01]  /*15ad0*/  @!P0 IMAD.IADD R3, R3, 0x1, -R8 ;  /* 0x0000000103038824 */ /* 0x000fe200078e0a08 */
[----:B------:R-:W-:Y:S01]  /*15ae0*/  ISETP.GE.AND P0, PT, R2, RZ, PT ;  /* 0x000000ff0200720c */ /* 0x000fe20003f06270 */
[----:B------:R-:W-:Y:S01]  /*15af0*/  IMAD.HI.U32 R18, R9, R16, RZ ;  /* 0x0000001009127227 */ /* 0x000fe200078e00ff */
[----:B------:R0:W-:Y:S03]  /*15b00*/  STL [R1+0x138], R13 ;  /* 0x0001380d01007387 */ /* 0x0001e60000100800 */
[----:B------:R-:W-:-:S02]  /*15b10*/  IMAD.MOV R21, RZ, RZ, -R21 ;  /* 0x000000ffff157224 */ /* 0x000fc400078e0a15 */
        /* <DEDUP_REMOVED lines=9> */
[----:B0-----:R-:W-:Y:S02]  /*15bb0*/  IMAD.MOV.U32 R13, RZ, RZ, R4 ;  /* 0x000000ffff0d7224 */ /* 0x001fe400078e0004 */
[----:B------:R-:W-:-:S02]  /*15bc0*/  IMAD R17, R8, R19, R17 ;  /* 0x0000001308117224 */ /* 0x000fc400078e0211 */
[----:B------:R-:W-:Y:S01]  /*15bd0*/  @!P2 IMAD.MOV R13, RZ, RZ, -R13 ;  /* 0x000000ffff0da224 */ /* 0x000fe200078e0a0d */
[C---:B------:R-:W-:Y:S01]  /*15be0*/  ISETP.GT.U32.AND P2, PT, R8.reuse, R16, PT ;  /* 0x000000100800720c */ /* 0x040fe20003f44070 */
[--C-:B------:R-:W-:Y:S01]  /*15bf0*/  @!P6 IMAD.IADD R3, R3, 0x1, -R8.reuse ;  /* 0x000000010303e824 */ /* 0x100fe200078e0a08 */
[----:B------:R-:W-:Y:S01]  /*15c00*/  ISETP.GT.U32.AND P6, PT, R8, R17, PT ;  /* 0x000000110800720c */ /* 0x000fe20003fc4070 */
[----:B------:R-:W-:Y:S01]  /*15c10*/  @!P4 IMAD.MOV R5, RZ, RZ, -R5 ;  /* 0x000000ffff05c224 */ /* 0x000fe200078e0a05 */
[----:B------:R0:W-:Y:S01]  /*15c20*/  STL [R1+0xe34], R13 ;  /* 0x000e340d01007387 */ /* 0x0001e20000100800 */
[----:B------:R-:W-:Y:S01]  /*15c30*/  VIADD R7, R0, 0x1a1 ;  /* 0x000001a100077836 */ /* 0x000fe20000000000 */
[----:B------:R-:W-:Y:S01]  /*15c40*/  ISETP.GE.AND P4, PT, R6, RZ, PT ;  /* 0x000000ff0600720c */ /* 0x000fe20003f86270 */
[--C-:B------:R-:W-:Y:S01]  /*15c50*/  @!P3 IMAD.IADD R2, R2, 0x1, -R8.reuse ;  /* 0x000000010202b824 */ /* 0x100fe200078e0a08 */
[----:B------:R1:W-:Y:S01]  /*15c60*/  STL [R1+0xe38], R5 ;  /* 0x000e380501007387 */ /* 0x0003e20000100800 */
[----:B------:R-:W-:Y:S01]  /*15c70*/  @!P1 IMAD.IADD R11, R11, 0x1, -R8 ;  /* 0x000000010b0b9824 */ /* 0x000fe200078e0a08 */
[----:B------:R-:W-:-:S02]  /*15c80*/  IABS R14, R7 ;  /* 0x00000007000e7213 */ /* 0x000fc40000000000 */
[----:B------:R-:W-:Y:S01]  /*15c90*/  ISETP.GE.AND P1, PT, R12, RZ, PT ;  /* 0x000000ff0c00720c */ /* 0x000fe20003f26270 */
[--C-:B------:R-:W-:Y:S01]  /*15ca0*/  @!P2 IMAD.IADD R16, R16, 0x1, -R8.reuse ;  /* 0x000000011010a824 */ /* 0x100fe200078e0a08 */
[----:B------:R-:W-:Y:S01]  /*15cb0*/  ISETP.GT.U32.AND P2, PT, R8, R2, PT ;  /* 0x000000020800720c */ /* 0x000fe20003f44070 */
[----:B0-----:R-:W-:Y:S01]  /*15cc0*/  IMAD.MOV.U32 R13, RZ, RZ, R3 ;  /* 0x000000ffff0d7224 */ /* 0x001fe200078e0003 */
[----:B------:R-:W-:Y:S01]  /*15cd0*/  ISETP.GE.AND P3, PT, R10, RZ, PT ;  /* 0x000000ff0a00720c */ /* 0x000fe20003f66270 */
[----:B------:R-:W-:Y:S02]  /*15ce0*/  @!P6 IMAD.IADD R17, R17, 0x1, -R8 ;  /* 0x000000011111e824 */ /* 0x000fe400078e0a08 */
[----:B-1----:R-:W-:Y:S02]  /*15cf0*/  VIADD R5, R0, 0x1a2 ;  /* 0x000001a200057836 */ /* 0x002fe40000000000 */
[----:B------:R-:W-:Y:S01]  /*15d00*/  IMAD.HI.U32 R4, R9, R14, RZ ;  /* 0x0000000e09047227 */ /* 0x000fe200078e00ff */
[----:B------:R-:W-:-:S02]  /*15d10*/  ISETP.GT.U32.AND P6, PT, R8, R17, PT ;  /* 0x000000110800720c */ /* 0x000fc40003fc4070 */
[----:B------:R-:W-:Y:S01]  /*15d20*/  IABS R12, R5 ;  /* 0x00000005000c7213 */ /* 0x000fe20000000000 */
[----:B------:R-:W-:Y:S01]  /*15d30*/  @!P5 IMAD.MOV R13, RZ, RZ, -R13 ;  /* 0x000000ffff0dd224 */ /* 0x000fe200078e0a0d */
[C---:B------:R-:W-:Y:S01]  /*15d40*/  ISETP.GT.U32.AND P5, PT, R8.reuse, R16, PT ;  /* 0x000000100800720c */ /* 0x040fe20003fa4070 */
[----:B------:R-:W-:Y:S02]  /*15d50*/  IMAD.MOV R4, RZ, RZ, -R4 ;  /* 0x000000ffff047224 */ /* 0x000fe400078e0a04 */
[----:B------:R-:W-:Y:S01]  /*15d60*/  IMAD.HI.U32 R3, R9, R12, RZ ;  /* 0x0000000c09037227 */ /* 0x000fe200078e00ff */
[----:B------:R0:W-:Y:S03]  /*15d70*/  STL [R1+0x1108], R13 ;  /* 0x0011080d01007387 */ /* 0x0001e60000100800 */
[----:B------:R-:W-:Y:S02]  /*15d80*/  IMAD R6, R8, R4, R14 ;  /* 0x0000000408067224 */ /* 0x000fe400078e020e */
[----:B------:R-:W-:-:S02]  /*15d90*/  VIADD R10, R0, 0x1a3 ;  /* 0x000001a3000a7836 */ /* 0x000fc40000000000 */
[--C-:B------:R-:W-:Y:S01]  /*15da0*/  @!P2 IMAD.IADD R2, R2, 0x1, -R8.reuse ;  /* 0x000000010202a824 */ /* 0x100fe200078e0a08 */
[----:B------:R-:W-:Y:S01]  /*15db0*/  ISETP.GE.AND P2, PT, R7, RZ, PT ;  /* 0x000000ff0700720c */ /* 0x000fe20003f46270 */
[----:B------:R-:W-:Y:S01]  /*15dc0*/  @!P6 IMAD.IADD R17, R17, 0x1, -R8 ;  /* 0x000000011111e824 */ /* 0x000fe200078e0a08 */
[----:B------:R-:W-:Y:S01]  /*15dd0*/  IABS R4, R10 ;  /* 0x0000000a00047213 */ /* 0x000fe20000000000 */
[----:B0-----:R-:W-:Y:S02]  /*15de0*/  IMAD.MOV.U32 R13, RZ, RZ, R11 ;  /* 0x000000ffff0d7224 */ /* 0x001fe400078e000b */
[----:B------:R-:W-:Y:S02]  /*15df0*/  IMAD.MOV R11, RZ, RZ, -R3 ;  /* 0x000000ffff0b7224 */ /* 0x000fe400078e0a03 */
[----:B------:R-:W-:Y:S01]  /*15e00*/  @!P0 IMAD.MOV R13, RZ, RZ, -R13 ;  /* 0x000000ffff0d8224 */ /* 0x000fe200078e0a0d */
[C---:B------:R-:W-:Y:S01]  /*15e10*/  ISETP.GT.U32.AND P0, PT, R8.reuse, R6, PT ;  /* 0x000000060800720c */ /* 0x040fe20003f04070 */
[----:B------:R-:W-:-:S02]  /*15e20*/  IMAD R7, R8, R11, R12 ;  /* 0x0000000b08077224 */ /* 0x000fc400078e020c */
[----:B------:R-:W-:Y:S01]  /*15e30*/  IMAD.MOV.U32 R3, RZ, RZ, R4 ;  /* 0x000000ffff037224 */ /* 0x000fe200078e0004 */
[----:B------:R0:W-:Y:S01]  /*15e40*/  STL [R1+0x110c], R13 ;  /* 0x00110c0d01007387 */ /* 0x0001e20000100800 */
[----:B------:R-:W-:Y:S01]  /*15e50*/  @!P5 IMAD.IADD R16, R16, 0x1, -R8 ;  /* 0x000000011010d824 */ /* 0x000fe200078e0a08 */
[----:B------:R-:W-:Y:S01]  /*15e60*/  ISETP.GT.U32.AND P6, PT, R8, R7, PT ;  /* 0x000000070800720c */ /* 0x000fe20003fc4070 */
[----:B------:R-:W-:Y:S01]  /*15e70*/  IMAD.HI.U32 R12, R9, R3, RZ ;  /* 0x00000003090c7227 */ /* 0x000fe200078e00ff */
[----:B------:R-:W-:-:S03]  /*15e80*/  ISETP.GE.AND P5, PT, R5, RZ, PT ;  /* 0x000000ff0500720c */ /* 0x000fc60003fa6270 */
[----:B------:R-:W-:Y:S02]  /*15e90*/  IMAD.MOV R12, RZ, RZ, -R12 ;  /* 0x000000ffff0c7224 */ /* 0x000fe400078e0a0c */
[----:B------:R-:W-:Y:S01]  /*15ea0*/  @!P0 IMAD.IADD R6, R6, 0x1, -R8 ;  /* 0x0000000106068824 */ /* 0x000fe200078e0a08 */
[----:B------:R-:W-:Y:S01]  /*15eb0*/  ISETP.GE.AND P0, PT, R10, RZ, PT ;  /* 0x000000ff0a00720c */ /* 0x000fe20003f06270 */
[C---:B------:R-:W-:Y:S02]  /*15ec0*/  IMAD R3, R8.reuse, R12, R3 ;  /* 0x0000000c08037224 */ /* 0x040fe400078e0203 */
[----:B------:R-:W-:Y:S02]  /*15ed0*/  IMAD.MOV.U32 R15, RZ, RZ, R16 ;  /* 0x000000ffff0f7224 */ /* 0x000fe400078e0010 */
[----:B------:R-:W-:Y:S01]  /*15ee0*/  @!P6 IMAD.IADD R7, R7, 0x1, -R8 ;  /* 0x000000010707e824 */ /* 0x000fe200078e0a08 */
[----:B------:R-:W-:Y:S01]  /*15ef0*/  ISETP.GT.U32.AND P6, PT, R8, R6, PT ;  /* 0x000000060800720c */ /* 0x000fe20003fc4070 */
[----:B------:R-:W-:-:S02]  /*15f00*/  VIADD R4, R0, 0x1a4 ;  /* 0x000001a400047836 */ /* 0x000fc40000000000 */
[----:B------:R-:W-:Y:S01]  /*15f10*/  @!P1 IMAD.MOV R15, RZ, RZ, -R15 ;  /* 0x000000ffff0f9224 */ /* 0x000fe200078e0a0f */
[----:B------:R-:W-:Y:S01]  /*15f20*/  ISETP.GT.U32.AND P1, PT, R8, R3, PT ;  /* 0x000000030800720c */ /* 0x000fe20003f24070 */
[----:B------:R-:W-:Y:S01]  /*15f30*/  IMAD.MOV.U32 R18, RZ, RZ, R2 ;  /* 0x000000ffff127224 */ /* 0x000fe200078e0002 */
[----:B------:R-:W-:Y:S01]  /*15f40*/  IABS R5, R4 ;  /* 0x0000000400057213 */ /* 0x000fe20000000000 */
[----:B------:R-:W-:Y:S02]  /*15f50*/  VIADD R11, R0, 0x1a5 ;  /* 0x000001a5000b7836 */ /* 0x000fe40000000000 */
[----:B------:R-:W-:Y:S01]  /*15f60*/  @!P4 IMAD.MOV R18, RZ, RZ, -R18 ;  /* 0x000000ffff12c224 */ /* 0x000fe200078e0a12 */
[----:B------:R-:W-:Y:S01]  /*15f70*/  ISETP.GT.U32.AND P4, PT, R8, R7, PT ;  /* 0x000000070800720c */ /* 0x000fe20003f84070 */
[----:B0-----:R-:W-:Y:S01]  /*15f80*/  IMAD.HI.U32 R13, R9, R5, RZ ;  /* 0x00000005090d7227 */ /* 0x001fe200078e00ff */
[----:B------:R-:W-:Y:S02]  /*15f90*/  IABS R14, R11 ;  /* 0x0000000b000e7213 */ /* 0x000fe40000000000 */
[----:B------:R-:W-:Y:S01]  /*15fa0*/  STL [R1+0x10ec], R18 ;  /* 0x0010ec1201007387 */ /* 0x000fe20000100800 */
[----:B------:R-:W-:-:S02]  /*15fb0*/  VIADD R10, R0, 0x1a6 ;  /* 0x000001a6000a7836 */ /* 0x000fc40000000000 */
[--C-:B------:R-:W-:Y:S01]  /*15fc0*/  @!P6 IMAD.IADD R6, R6, 0x1, -R8.reuse ;  /* 0x000000010606e824 */ /* 0x100fe200078e0a08 */
[----:B------:R0:W-:Y:S01]  /*15fd0*/  STL [R1+0x1100], R15 ;  /* 0x0011000f01007387 */ /* 0x0001e20000100800 */
[----:B------:R-:W-:Y:S01]  /*15fe0*/  IMAD.MOV R13, RZ, RZ, -R13 ;  /* 0x000000ffff0d7224 */ /* 0x000fe200078e0a0d */
[----:B------:R-:W-:Y:S01]  /*15ff0*/  IABS R12, R10 ;  /* 0x0000000a000c7213 */ /* 0x000fe20000000000 */
[----:B------:R-:W-:Y:S01]  /*16000*/  @!P1 IMAD.IADD R3, R3, 0x1, -R8 ;  /* 0x0000000103039824 */ /* 0x000fe200078e0a08 */
[----:B------:R-:W-:Y:S01]  /*16010*/  ISETP.GE.AND P1, PT, R10, RZ, PT ;  /* 0x000000ff0a00720c */ /* 0x000fe20003f26270 */
[----:B------:R-:W-:Y:S02]  /*16020*/  IMAD.MOV.U32 R16, RZ, RZ, R6 ;  /* 0x000000ffff107224 */ /* 0x000fe400078e0006 */
[----:B------:R-:W-:Y:S02]  /*16030*/  IMAD.MOV.U32 R2, RZ, RZ, R14 ;  /* 0x000000ffff027224 */ /* 0x000fe400078e000e */
[----:B------:R-:W-:-:S02]  /*16040*/  IMAD R5, R8, R13, R5 ;  /* 0x0000000d08057224 */ /* 0x000fc400078e0205 */
[----:B0-----:R-:W-:Y:S02]  /*16050*/  IMAD.MOV.U32 R15, RZ, RZ, R17 ;  /* 0x000000ffff0f7224 */ /* 0x001fe400078e0011 */
[----:B------:R-:W-:Y:S01]  /*16060*/  @!P2 IMAD.MOV R16, RZ, RZ, -R16 ;  /* 0x000000ffff10a224 */ /* 0x000fe200078e0a10 */
[----:B------:R-:W-:Y:S01]  /*16070*/  ISETP.GT.U32.AND P2, PT, R8, R3, PT ;  /* 0x000000030800720c */ /* 0x000fe20003f44070 */
[----:B------:R-:W-:Y:S01]  /*16080*/  @!P3 IMAD.MOV R15, RZ, RZ, -R15 ;  /* 0x000000ffff0fb224 */ /* 0x000fe200078e0a0f */
[----:B------:R-:W-:Y:S01]  /*16090*/  ISETP.GE.AND P3, PT, R4, RZ, PT ;  /* 0x000000ff0400720c */ /* 0x000fe20003f66270 */
[C---:B------:R-:W-:Y:S01]  /*160a0*/  IMAD.HI.U32 R13, R9.reuse, R2, RZ ;  /* 0x00000002090d7227 */ /* 0x040fe200078e00ff */
[----:B------:R-:W-:Y:S02]  /*160b0*/  ISETP.GT.U32.AND P6, PT, R8, R5, PT ;  /* 0x000000050800720c */ /* 0x000fe40003fc4070 */
[----:B------:R0:W-:Y:S01]  /*160c0*/  STL [R1+0x144], R15 ;  /* 0x0001440f01007387 */ /* 0x0001e20000100800 */
[----:B------:R-:W-:-:S03]  /*160d0*/  IMAD.HI.U32 R4, R9, R12, RZ ;  /* 0x0000000c09047227 */ /* 0x000fc600078e00ff */
[----:B------:R1:W-:Y:S01]  /*160e0*/  STL [R1+0x148], R16 ;  /* 0x0001481001007387 */ /* 0x0003e20000100800 */
[----:B------:R-:W-:Y:S01]  /*160f0*/  @!P4 IMAD.IADD R7, R7, 0x1, -R8 ;  /* 0x000000010707c824 */ /* 0x000fe200078e0a08 */
[----:B------:R-:W-:Y:S01]  /*16100*/  ISETP.GE.AND P4, PT, R11, RZ, PT ;  /* 0x000000ff0b00720c */ /* 0x000fe20003f86270 */
[----:B------:R-:W-:Y:S02]  /*16110*/  IMAD.MOV R13, RZ, RZ, -R13 ;  /* 0x000000ffff0d7224 */ /* 0x000fe400078e0a0d */
[----:B------:R-:W-:Y:S02]  /*16120*/  IMAD.MOV R11, RZ, RZ, -R4 ;  /* 0x000000ffff0b7224 */ /* 0x000fe400078e0a04 */
[C---:B------:R-:W-:Y:S02]  /*16130*/  IMAD R4, R8.reuse, R13, R2 ;  /* 0x0000000d08047224 */ /* 0x040fe400078e0202 */
[----:B------:R-:W-:Y:S02]  /*16140*/  IMAD R2, R8, R11, R12 ;  /* 0x0000000b08027224 */ /* 0x000fe400078e020c */
[----:B0-----:R-:W-:-:S02]  /*16150*/  VIADD R15, R0, 0x1a7 ;  /* 0x000001a7000f7836 */ /* 0x001fc40000000000 */
[--C-:B------:R-:W-:Y:S01]  /*16160*/  @!P2 IMAD.IADD R3, R3, 0x1, -R8.reuse ;  /* 0x000000010303a824 */ /* 0x100fe200078e0a08 */
[----:B------:R-:W-:Y:S01]  /*16170*/  ISETP.GT.U32.AND P2, PT, R8, R2, PT ;  /* 0x000000020800720c */ /* 0x000fe20003f44070 */
[----:B------:R-:W-:Y:S01]  /*16180*/  @!P6 IMAD.IADD R5, R5, 0x1, -R8 ;  /* 0x000000010505e824 */ /* 0x000fe200078e0a08 */
[----:B------:R-:W-:Y:S01]  /*16190*/  IABS R14, R15 ;  /* 0x0000000f000e7213 */ /* 0x000fe20000000000 */
        /* <DEDUP_REMOVED lines=69> */
[----:B------:R-:W-:Y:S02]  /*165f0*/  @!P0 IMAD.IADD R7, R7, 0x1, -R8 ;  /* 0x0000000107078824 */ /* 0x000fe400078e0a08 */
[----:B------:R-:W-:Y:S01]  /*16600*/  @!P6 IMAD.MOV R14, RZ, RZ, -R14 ;  /* 0x000000ffff0ee224 */ /* 0x000fe200078e0a0e */
[C---:B------:R-:W-:Y:S01]  /*16610*/  ISETP.GT.U32.AND P6, PT, R8.reuse, R2, PT ;  /* 0x000000020800720c */ /* 0x040fe20003fc4070 */
[----:B------:R-:W-:Y:S01]  /*16620*/  IMAD.MOV R13, RZ, RZ, -R13 ;  /* 0x000000ffff0d7224 */ /* 0x000fe200078e0a0d */
[----:B------:R-:W-:Y:S01]  /*16630*/  ISETP.GT.U32.AND P0, PT, R8, R7, PT ;  /* 0x000000070800720c */ /* 0x000fe20003f04070 */
[----:B------:R-:W-:Y:S01]  /*16640*/  IMAD.MOV.U32 R6, RZ, RZ, R12 ;  /* 0x000000ffff067224 */ /* 0x000fe200078e000c */
[----:B------:R0:W-:Y:S01]  /*16650*/  STL [R1+0x10e0], R14 ;  /* 0x0010e00e01007387 */ /* 0x0001e20000100800 */
[----:B------:R-:W-:Y:S01]  /*16660*/  @!P2 IMAD.IADD R15, R15, 0x1, -R8 ;  /* 0x000000010f0fa824 */ /* 0x000fe200078e0a08 */
[----:B------:R-:W-:Y:S01]  /*16670*/  ISETP.GE.AND P2, PT, R4, RZ, PT ;  /* 0x000000ff0400720c */ /* 0x000fe20003f46270 */
[----:B------:R-:W-:-:S02]  /*16680*/  IMAD R4, R8, R13, R11 ;  /* 0x0000000d08047224 */ /* 0x000fc400078e020b */
[----:B------:R-:W-:-:S04]  /*16690*/  IMAD.HI.U32 R12, R9, R6, RZ ;  /* 0x00000006090c7227 */ /* 0x000fc800078e00ff */
[----:B------:R-:W-:Y:S01]  /*166a0*/  @!P1 IMAD.IADD R3, R3, 0x1, -R8 ;  /* 0x0000000103039824 */ /* 0x000fe200078e0a08 */
[----:B------:R-:W-:Y:S01]  /*166b0*/  ISETP.GT.U32.AND P1, PT, R8, R4, PT ;  /* 0x000000040800720c */ /* 0x000fe20003f24070 */
[----:B------:R-:W-:Y:S02]  /*166c0*/  IMAD.MOV R11, RZ, RZ, -R12 ;  /* 0x000000ffff0b7224 */ /* 0x000fe400078e0a0c */
[----:B------:R-:W-:Y:S02]  /*166d0*/  @!P6 IMAD.IADD R2, R2, 0x1, -R8 ;  /* 0x000000010202e824 */ /* 0x000fe400078e0a08 */
[----:B------:R-:W-:Y:S02]  /*166e0*/  IMAD R11, R8, R11, R6 ;  /* 0x0000000b080b7224 */ /* 0x000fe400078e0206 */
[----:B------:R-:W-:Y:S01]  /*166f0*/  @!P0 IMAD.IADD R7, R7, 0x1, -R8 ;  /* 0x0000000107078824 */ /* 0x000fe200078e0a08 */
[----:B------:R-:W-:Y:S01]  /*16700*/  ISETP.GE.AND P0, PT, R5, RZ, PT ;  /* 0x000000ff0500720c */ /* 0x000fe20003f06270 */
[----:B------:R-:W-:Y:S01]  /*16710*/  VIADD R5, R0, 0x1ae ;  /* 0x000001ae00057836 */ /* 0x000fe20000000000 */
[C---:B------:R-:W-:Y:S01]  /*16720*/  ISETP.GT.U32.AND P6, PT, R8.reuse, R2, PT ;  /* 0x000000020800720c */ /* 0x040fe20003fc4070 */
[----:B------:R-:W-:Y:S01]  /*16730*/  @!P5 IMAD.MOV R3, RZ, RZ, -R3 ;  /* 0x000000ffff03d224 */ /* 0x000fe200078e0a03 */
[----:B------:R-:W-:Y:S01]  /*16740*/  ISETP.GT.U32.AND P5, PT, R8, R11, PT ;  /* 0x0000000b0800720c */ /* 0x000fe20003fa4070 */
[----:B0-----:R-:W-:Y:S01]  /*16750*/  IMAD.MOV.U32 R14, RZ, RZ, R7 ;  /* 0x000000ffff0e7224 */ /* 0x001fe200078e0007 */
[----:B------:R-:W-:Y:S01]  /*16760*/  IABS R13, R5 ;  /* 0x00000005000d7213 */ /* 0x000fe20000000000 */
[----:B------:R-:W-:-:S02]  /*16770*/  IMAD.MOV.U32 R7, RZ, RZ, R15 ;  /* 0x000000ffff077224 */ /* 0x000fc400078e000f */
[----:B------:R-:W-:Y:S02]  /*16780*/  @!P1 IMAD.IADD R4, R4, 0x1, -R8 ;  /* 0x0000000104049824 */ /* 0x000fe400078e0a08 */
[----:B------:R-:W-:Y:S01]  /*16790*/  @!P3 IMAD.MOV R14, RZ, RZ, -R14 ;  /* 0x000000ffff0eb224 */ /* 0x000fe200078e0a0e */
[----:B------:R-:W-:Y:S01]  /*167a0*/  ISETP.GE.AND P3, PT, R10, RZ, PT ;  /* 0x000000ff0a00720c */ /* 0x000fe20003f66270 */
[----:B------:R-:W-:Y:S01]  /*167b0*/  @!P4 IMAD.MOV R7, RZ, RZ, -R7 ;  /* 0x000000ffff07c224 */ /* 0x000fe200078e0a07 */
[----:B------:R-:W-:Y:S01]  /*167c0*/  ISETP.GT.U32.AND P1, PT, R8, R4, PT ;  /* 0x000000040800720c */ /* 0x000fe20003f24070 */
[----:B------:R-:W-:Y:S01]  /*167d0*/  IMAD.MOV.U32 R12, RZ, RZ, R13 ;  /* 0x000000ffff0c7224 */ /* 0x000fe200078e000d */
[----:B------:R-:W-:Y:S01]  /*167e0*/  STL [R1+0x14c], R14 ;  /* 0x00014c0e01007387 */ /* 0x000fe20000100800 */
[--C-:B------:R-:W-:Y:S01]  /*167f0*/  @!P6 IMAD.IADD R2, R2, 0x1, -R8.reuse ;  /* 0x000000010202e824 */ /* 0x100fe200078e0a08 */
[----:B------:R-:W-:Y:S01]  /*16800*/  ISETP.GE.AND P4, PT, R5, RZ, PT ;  /* 0x000000ff0500720c */ /* 0x000fe20003f86270 */
[----:B------:R-:W-:Y:S01]  /*16810*/  @!P5 IMAD.IADD R11, R11, 0x1, -R8 ;  /* 0x000000010b0bd824 */ /* 0x000fe200078e0a08 */
[----:B------:R0:W-:Y:S01]  /*16820*/  STL [R1+0x154], R7 ;  /* 0x0001540701007387 */ /* 0x0001e20000100800 */
[----:B------:R-:W-:-:S02]  /*16830*/  IMAD.MOV.U32 R13, RZ, RZ, R2 ;  /* 0x000000ffff0d7224 */ /* 0x000fc400078e0002 */
[----:B------:R-:W-:Y:S01]  /*16840*/  VIADD R5, R0, 0x1b0 ;  /* 0x000001b000057836 */ /* 0x000fe20000000000 */
[----:B------:R-:W-:Y:S01]  /*16850*/  ISETP.GT.U32.AND P5, PT, R8, R11, PT ;  /* 0x0000000b0800720c */ /* 0x000fe20003fa4070 */
[----:B------:R-:W-:Y:S01]  /*16860*/  @!P0 IMAD.MOV R13, RZ, RZ, -R13 ;  /* 0x000000ffff0d8224 */ /* 0x000fe200078e0a0d */
[----:B------:R-:W-:Y:S01]  /*16870*/  STL [R1+0x10c4], R3 ;  /* 0x0010c40301007387 */ /* 0x000fe20000100800 */
[----:B------:R-:W-:Y:S01]  /*16880*/  @!P1 IMAD.IADD R4, R4, 0x1, -R8 ;  /* 0x0000000104049824 */ /* 0x000fe200078e0a08 */
[----:B------:R-:W-:Y:S01]  /*16890*/  ISETP.GE.AND P1, PT, R5, RZ, PT ;  /* 0x000000ff0500720c */ /* 0x000fe20003f26270 */
[----:B------:R-:W-:Y:S01]  /*168a0*/  VIADD R6, R0, 0x1af ;  /* 0x000001af00067836 */ /* 0x000fe20000000000 */
[----:B------:R1:W-:Y:S01]  /*168b0*/  STL [R1+0x10b4], R13 ;  /* 0x0010b40d01007387 */ /* 0x0003e20000100800 */
[----:B0-----:R-:W-:-:S03]  /*168c0*/  IMAD.HI.U32 R7, R9, R12, RZ ;  /* 0x0000000c09077227 */ /* 0x001fc600078e00ff */
[----:B------:R-:W-:Y:S01]  /*168d0*/  ISETP.GE.AND P6, PT, R6, RZ, PT ;  /* 0x000000ff0600720c */ /* 0x000fe20003fc6270 */
[----:B------:R-:W-:Y:S01]  /*168e0*/  IMAD.MOV R7, RZ, RZ, -R7 ;  /* 0x000000ffff077224 */ /* 0x000fe200078e0a07 */
[----:B------:R-:W-:Y:S01]  /*168f0*/  IABS R6, R6 ;  /* 0x0000000600067213 */ /* 0x000fe20000000000 */
[----:B------:R-:W-:Y:S02]  /*16900*/  @!P5 IMAD.IADD R11, R11, 0x1, -R8 ;  /* 0x000000010b0bd824 */ /* 0x000fe400078e0a08 */
[----:B------:R-:W-:Y:S01]  /*16910*/  IMAD R12, R8, R7, R12 ;  /* 0x00000007080c7224 */ /* 0x000fe200078e020c */
[----:B------:R-:W-:Y:S01]  /*16920*/  IABS R7, R5 ;  /* 0x0000000500077213 */ /* 0x000fe20000000000 */
[----:B-1----:R-:W-:Y:S02]  /*16930*/  IMAD.MOV.U32 R13, RZ, RZ, R4 ;  /* 0x000000ffff0d7224 */ /* 0x002fe400078e0004 */
[----:B------:R-:W-:Y:S01]  /*16940*/  VIADD R3, R0, 0x1b1 ;  /* 0x000001b100037836 */ /* 0x000fe20000000000 */
[----:B------:R-:W-:Y:S01]  /*16950*/  ISETP.GT.U32.AND P0, PT, R8, R12, PT ;  /* 0x0000000c0800720c */ /* 0x000fe20003f04070 */
[----:B------:R-:W-:-:S03]  /*16960*/  IMAD.HI.U32 R4, R9, R7, RZ ;  /* 0x0000000709047227 */ /* 0x000fc600078e00ff */
[----:B------:R-:W-:Y:S01]  /*16970*/  IABS R10, R3 ;  /* 0x00000003000a7213 */ /* 0x000fe20000000000 */
[----:B------:R-:W-:Y:S01]  /*16980*/  @!P2 IMAD.MOV R13, RZ, RZ, -R13 ;  /* 0x000000ffff0da224 */ /* 0x000fe200078e0a0d */
[----:B------:R-:W-:Y:S01]  /*16990*/  ISETP.GE.AND P2, PT, R3, RZ, PT ;  /* 0x000000ff0300720c */ /* 0x000fe20003f46270 */
[----:B------:R-:W-:Y:S02]  /*169a0*/  IMAD.MOV R4, RZ, RZ, -R4 ;  /* 0x000000ffff047224 */ /* 0x000fe400078e0a04 */
[----:B------:R-:W-:Y:S01]  /*169b0*/  IMAD.HI.U32 R2, R9, R6, RZ ;  /* 0x0000000609027227 */ /* 0x000fe200078e00ff */
[----:B------:R0:W-:Y:S03]  /*169c0*/  STL [R1+0x10f0], R13 ;  /* 0x0010f00d01007387 */ /* 0x0001e60000100800 */
[----:B------:R-:W-:Y:S02]  /*169d0*/  IMAD R7, R8, R4, R7 ;  /* 0x0000000408077224 */ /* 0x000fe400078e0207 */
[----:B------:R-:W-:-:S02]  /*169e0*/  @!P0 IMAD.IADD R12, R12, 0x1, -R8 ;  /* 0x000000010c0c8824 */ /* 0x000fc400078e0a08 */
[----:B------:R-:W-:Y:S02]  /*169f0*/  IMAD.MOV R2, RZ, RZ, -R2 ;  /* 0x000000ffff027224 */ /* 0x000fe400078e0a02 */
[----:B------:R-:W-:Y:S01]  /*16a00*/  VIADD R5, R0, 0x1b2 ;  /* 0x000001b200057836 */ /* 0x000fe20000000000 */
[C---:B------:R-:W-:Y:S01]  /*16a10*/  ISETP.GT.U32.AND P0, PT, R8.reuse, R12, PT ;  /* 0x0000000c0800720c */ /* 0x040fe20003f04070 */
[----:B0-----:R-:W-:Y:S02]  /*16a20*/  IMAD.MOV.U32 R13, RZ, RZ, R11 ;  /* 0x000000ffff0d7224 */ /* 0x001fe400078e000b */
[C---:B------:R-:W-:Y:S01]  /*16a30*/  IMAD R6, R8.reuse, R2, R6 ;  /* 0x0000000208067224 */ /* 0x040fe200078e0206 */
[----:B------:R-:W-:Y:S01]  /*16a40*/  IABS R11, R5 ;  /* 0x00000005000b7213 */ /* 0x000fe20000000000 */
[----:B------:R-:W-:Y:S01]  /*16a50*/  @!P3 IMAD.MOV R13, RZ, RZ, -R13 ;  /* 0x000000ffff0db224 */ /* 0x000fe200078e0a0d */
[C---:B------:R-:W-:Y:S01]  /*16a60*/  ISETP.GT.U32.AND P3, PT, R8.reuse, R7, PT ;  /* 0x000000070800720c */ /* 0x040fe20003f64070 */
[----:B------:R-:W-:Y:S01]  /*16a70*/  IMAD.HI.U32 R2, R9, R10, RZ ;  /* 0x0000000a09027227 */ /* 0x000fe200078e00ff */
[----:B------:R-:W-:-:S02]  /*16a80*/  ISETP.GT.U32.AND P5, PT, R8, R6, PT ;  /* 0x000000060800720c */ /* 0x000fc40003fa4070 */
[----:B------:R0:W-:Y:S01]  /*16a90*/  STL [R1+0x10fc], R13 ;  /* 0x0010fc0d01007387 */ /* 0x0001e20000100800 */
[----:B------:R-:W-:Y:S02]  /*16aa0*/  IMAD.MOV R2, RZ, RZ, -R2 ;  /* 0x000000ffff027224 */ /* 0x000fe400078e0a02 */
[----:B------:R-:W-:Y:S02]  /*16ab0*/  @!P0 IMAD.IADD R12, R12, 0x1, -R8 ;  /* 0x000000010c0c8824 */ /* 0x000fe400078e0a08 */
[----:B------:R-:W-:Y:S02]  /*16ac0*/  IMAD R10, R8, R2, R10 ;  /* 0x00000002080a7224 */ /* 0x000fe400078e020a */
[----:B------:R-:W-:Y:S02]  /*16ad0*/  VIADD R2, R0, 0x1b3 ;  /* 0x000001b300027836 */ /* 0x000fe40000000000 */
[----:B------:R-:W-:Y:S01]  /*16ae0*/  @!P3 IMAD.IADD R7, R7, 0x1, -R8 ;  /* 0x000000010707b824 */ /* 0x000fe200078e0a08 */
[----:B------:R-:W-:Y:S01]  /*16af0*/  ISETP.GT.U32.AND P0, PT, R8, R10, PT ;  /* 0x0000000a0800720c */ /* 0x000fe20003f04070 */
[----:B------:R-:W-:Y:S01]  /*16b00*/  IMAD.MOV.U32 R15, RZ, RZ, R12 ;  /* 0x000000ffff0f7224 */ /* 0x000fe200078e000c */
[----:B------:R-:W-:Y:S01]  /*16b10*/  IABS R3, R2 ;  /* 0x0000000200037213 */ /* 0x000fe20000000000 */
[----:B------:R-:W-:Y:S01]  /*16b20*/  @!P5 IMAD.IADD R6, R6, 0x1, -R8 ;  /* 0x000000010606d824 */ /* 0x000fe200078e0a08 */
[C---:B------:R-:W-:Y:S01]  /*16b30*/  ISETP.GT.U32.AND P3, PT, R8.reuse, R7, PT ;  /* 0x000000070800720c */ /* 0x040fe20003f64070 */
[----:B------:R-:W-:Y:S01]  /*16b40*/  @!P4 IMAD.MOV R15, RZ, RZ, -R15 ;  /* 0x000000ffff0fc224 */ /* 0x000fe200078e0a0f */
[----:B------:R-:W-:Y:S01]  /*16b50*/  ISETP.GE.AND P4, PT, R5, RZ, PT ;  /* 0x000000ff0500720c */ /* 0x000fe20003f86270 */
[----:B0-----:R-:W-:Y:S01]  /*16b60*/  IMAD.HI.U32 R13, R9, R3, RZ ;  /* 0x00000003090d7227 */ /* 0x001fe200078e00ff */
[----:B------:R-:W-:-:S02]  /*16b70*/  ISETP.GT.U32.AND P5, PT, R8, R6, PT ;  /* 0x000000060800720c */ /* 0x000fc40003fa4070 */
[----:B------:R0:W-:Y:S01]  /*16b80*/  STL [R1+0x10e8], R15 ;  /* 0x0010e80f01007387 */ /* 0x0001e20000100800 */
[----:B------:R-:W-:Y:S02]  /*16b90*/  IMAD.MOV R13, RZ, RZ, -R13 ;  /* 0x000000ffff0d7224 */ /* 0x000fe400078e0a0d */
[--C-:B------:R-:W-:Y:S02]  /*16ba0*/  @!P0 IMAD.IADD R10, R10, 0x1, -R8.reuse ;  /* 0x000000010a0a8824 */ /* 0x100fe400078e0a08 */
[C---:B------:R-:W-:Y:S02]  /*16bb0*/  IMAD R3, R8.reuse, R13, R3 ;  /* 0x0000000d08037224 */ /* 0x040fe400078e0203 */
[----:B------:R-:W-:Y:S01]  /*16bc0*/  @!P3 IMAD.IADD R7, R7, 0x1, -R8 ;  /* 0x000000010707b824 */ /* 0x000fe200078e0a08 */
[----:B------:R-:W-:Y:S01]  /*16bd0*/  ISETP.GT.U32.AND P0, PT, R8, R10, PT ;  /* 0x0000000a0800720c */ /* 0x000fe20003f04070 */
[----:B------:R-:W-:-:S04]  /*16be0*/  IMAD.HI.U32 R12, R9, R11, RZ ;  /* 0x0000000b090c7227 */ /* 0x000fc800078e00ff */
[----:B0-----:R-:W-:Y:S02]  /*16bf0*/  IMAD.MOV.U32 R15, RZ, RZ, R7 ;  /* 0x000000ffff0f7224 */ /* 0x001fe400078e0007 */
[----:B------:R-:W-:Y:S02]  /*16c00*/  VIADD R13, R0, 0x1b5 ;  /* 0x000001b5000d7836 */ /* 0x000fe40000000000 */
[----:B------:R-:W-:Y:S01]  /*16c10*/  @!P1 IMAD.MOV R15, RZ, RZ, -R15 ;  /* 0x000000ffff0f9224 */ /* 0x000fe200078e0a0f */
[----:B------:R-:W-:Y:S01]  /*16c20*/  ISETP.GT.U32.AND P1, PT, R8, R3, PT ;  /* 0x000000030800720c */ /* 0x000fe20003f24070 */
[----:B------:R-:W-:Y:S02]  /*16c30*/  IMAD.MOV R12, RZ, RZ, -R12 ;  /* 0x000000ffff0c7224 */ /* 0x000fe400078e0a0c */
[--C-:B------:R-:W-:Y:S01]  /*16c40*/  @!P5 IMAD.IADD R6, R6, 0x1, -R8.reuse ;  /* 0x000000010606d824 */ /* 0x100fe200078e0a08 */
[----:B------:R-:W-:Y:S01]  /*16c50*/  ISETP.GE.AND P5, PT, R2, RZ, PT ;  /* 0x000000ff0200720c */ /* 0x000fe20003fa6270 */
[----:B------:R-:W-:Y:S01]  /*16c60*/  @!P0 IMAD.IADD R10, R10, 0x1, -R8 ;  /* 0x000000010a0a8824 */ /* 0x000fe200078e0a08 */
[----:B------:R-:W-:Y:S01]  /*16c70*/  ISETP.GE.AND P0, PT, R13, RZ, PT ;  /* 0x000000ff0d00720c */ /* 0x000fe20003f06270 */
[----:B------:R-:W-:Y:S01]  /*16c80*/  IMAD R2, R8, R12, R11 ;  /* 0x0000000c08027224 */ /* 0x000fe200078e020b */
[----:B------:R-:W-:Y:S01]  /*16c90*/  IABS R13, R13 ;  /* 0x0000000d000d7213 */ /* 0x000fe20000000000 */
[----:B------:R-:W-:-:S02]  /*16ca0*/  VIADD R4, R0, 0x1b4 ;  /* 0x000001b400047836 */ /* 0x000fc40000000000 */
[----:B------:R-:W-:Y:S01]  /*16cb0*/  IMAD.MOV.U32 R16, RZ, RZ, R6 ;  /* 0x000000ffff107224 */ /* 0x000fe200078e0006 */
[----:B------:R-:W-:Y:S01]  /*16cc0*/  ISETP.GT.U32.AND P3, PT, R8, R2, PT ;  /* 0x000000020800720c */ /* 0x000fe20003f64070 */
[----:B------:R-:W-:Y:S01]  /*16cd0*/  @!P1 IMAD.IADD R3, R3, 0x1, -R8 ;  /* 0x0000000103039824 */ /* 0x000fe200078e0a08 */
[----:B------:R-:W-:Y:S01]  /*16ce0*/  IABS R14, R4 ;  /* 0x00000004000e7213 */ /* 0x000fe20000000000 */
[----:B------:R-:W-:-:S03]  /*16cf0*/  IMAD.HI.U32 R12, R9, R13, RZ ;  /* 0x0000000d090c7227 */ /* 0x000fc600078e00ff */
[C---:B------:R-:W-:Y:S01]  /*16d00*/  ISETP.GT.U32.AND P1, PT, R8.reuse, R3, PT ;  /* 0x000000030800720c */ /* 0x040fe20003f24070 */
[----:B------:R-:W-:Y:S02]  /*16d10*/  IMAD.MOV R12, RZ, RZ, -R12 ;  /* 0x000000ffff0c7224 */ /* 0x000fe400078e0a0c */
[----:B------:R-:W-:Y:S02]  /*16d20*/  IMAD.MOV.U32 R5, RZ, RZ, R14 ;  /* 0x000000ffff057224 */ /* 0x000fe400078e000e */
[----:B------:R-:W-:Y:S02]  /*16d30*/  IMAD R12, R8, R12, R13 ;  /* 0x0000000c080c7224 */ /* 0x000fe400078e020d */
[----:B------:R-:W-:Y:S02]  /*16d40*/  @!P3 IMAD.IADD R2, R2, 0x1, -R8 ;  /* 0x000000010202b824 */ /* 0x000fe400078e0a08 */
[----:B------:R-:W-:-:S03]  /*16d50*/  IMAD.HI.U32 R11, R9, R5, RZ ;  /* 0x00000005090b7227 */ /* 0x000fc600078e00ff */
[C---:B------:R-:W-:Y:S01]  /*16d60*/  ISETP.GT.U32.AND P3, PT, R8.reuse, R2, PT ;  /* 0x000000020800720c */ /* 0x040fe20003f64070 */
[----:B------:R-:W-:Y:S01]  /*16d70*/  @!P1 IMAD.IADD R3, R3, 0x1, -R8 ;  /* 0x0000000103039824 */ /* 0x000fe200078e0a08 */
[----:B------:R-:W-:Y:S01]  /*16d80*/  ISETP.GT.U32.AND P1, PT, R8, R12, PT ;  /* 0x0000000c0800720c */ /* 0x000fe20003f24070 */
[----:B------:R-:W-:Y:S01]  /*16d90*/  @!P6 IMAD.MOV R16, RZ, RZ, -R16 ;  /* 0x000000ffff10e224 */ /* 0x000fe200078e0a10 */
[----:B------:R-:W-:Y:S01]  /*16da0*/  ISETP.GE.AND P6, PT, R4, RZ, PT ;  /* 0x000000ff0400720c */ /* 0x000fe20003fc6270 */
[----:B------:R-:W-:Y:S02]  /*16db0*/  IMAD.MOV R11, RZ, RZ, -R11 ;  /* 0x000000ffff0b7224 */ /* 0x000fe400078e0a0b */
[----:B------:R-:W-:Y:S01]  /*16dc0*/  VIADD R4, R0, 0x1b6 ;  /* 0x000001b600047836 */ /* 0x000fe20000000000 */
[----:B------:R0:W-:Y:S01]  /*16dd0*/  STL [R1+0x10dc], R16 ;  /* 0x0010dc1001007387 */ /* 0x0001e20000100800 */
[----:B------:R-:W-:Y:S02]  /*16de0*/  IMAD R5, R8, R11, R5 ;  /* 0x0000000b08057224 */ /* 0x000fe400078e0205 */
[----:B------:R-:W-:Y:S01]  /*16df0*/  VIADD R11, R0, 0x1b8 ;  /* 0x000001b8000b7836 */ /* 0x000fe20000000000 */
[----:B------:R-:W-:Y:S01]  /*16e00*/  IABS R6, R4 ;  /* 0x0000000400067213 */ /* 0x000fe20000000000 */
[--C-:B------:R-:W-:Y:S01]  /*16e10*/  @!P3 IMAD.IADD R2, R2, 0x1, -R8.reuse ;  /* 0x000000010202b824 */ /* 0x100fe200078e0a08 */
[----:B------:R-:W-:Y:S01]  /*16e20*/  ISETP.GE.AND P3, PT, R4, RZ, PT ;  /* 0x000000ff0400720c */ /* 0x000fe20003f66270 */
[----:B------:R-:W-:Y:S01]  /*16e30*/  @!P1 IMAD.IADD R12, R12, 0x1, -R8 ;  /* 0x000000010c0c9824 */ /* 0x000fe200078e0a08 */
[----:B------:R1:W-:Y:S01]  /*16e40*/  STL [R1+0x158], R15 ;  /* 0x0001580f01007387 */ /* 0x0003e20000100800 */
[----:B------:R-:W-:-:S02]  /*16e50*/  VIADD R7, R0, 0x1b7 ;  /* 0x000001b700077836 */ /* 0x000fc40000000000 */
[----:B0-----:R-:W-:Y:S01]  /*16e60*/  IMAD.MOV.U32 R16, RZ, RZ, R10 ;  /* 0x000000ffff107224 */ /* 0x001fe200078e000a */
[----:B------:R-:W-:Y:S01]  /*16e70*/  IABS R10, R11 ;  /* 0x0000000b000a7213 */ /* 0x000fe20000000000 */
[----:B------:R-:W-:Y:S01]  /*16e80*/  IMAD.MOV.U32 R17, RZ, RZ, R2 ;  /* 0x000000ffff117224 */ /* 0x000fe200078e0002 */
[C---:B------:R-:W-:Y:S01]  /*16e90*/  ISETP.GT.U32.AND P1, PT, R8.reuse, R12, PT ;  /* 0x0000000c0800720c */ /* 0x040fe20003f24070 */
[----:B------:R-:W-:Y:S01]  /*16ea0*/  @!P2 IMAD.MOV R16, RZ, RZ, -R16 ;  /* 0x000000ffff10a224 */ /* 0x000fe200078e0a10 */
[----:B------:R-:W-:Y:S01]  /*16eb0*/  ISETP.GT.U32.AND P2, PT, R8, R5, PT ;  /* 0x000000050800720c */ /* 0x000fe20003f44070 */
[C---:B------:R-:W-:Y:S01]  /*16ec0*/  IMAD.HI.U32 R4, R9.reuse, R10, RZ ;  /* 0x0000000a09047227 */ /* 0x040fe200078e00ff */
[----:B------:R-:W-:Y:S02]  /*16ed0*/  IABS R14, R7 ;  /* 0x00000007000e7213 */ /* 0x000fe40000000000 */
[----:B------:R0:W-:Y:S01]  /*16ee0*/  STL [R1+0x15c], R16 ;  /* 0x00015c1001007387 */ /* 0x0001e20000100800 */
[----:B-1----:R-:W-:-:S04]  /*16ef0*/  IMAD.HI.U32 R15, R9, R6, RZ ;  /* 0x00000006090f7227 */ /* 0x002fc800078e00ff */
[----:B------:R-:W-:-:S04]  /*16f00*/  IMAD.HI.U32 R13, R9, R14, RZ ;  /* 0x0000000e090d7227 */ /* 0x000fc800078e00ff */
[----:B------:R-:W-:Y:S02]  /*16f10*/  @!P2 IMAD.IADD R5, R5, 0x1, -R8 ;  /* 0x000000010505a824 */ /* 0x000fe400078e0a08 */
[----:B0-----:R-:W-:Y:S02]  /*16f20*/  IMAD.MOV.U32 R16, RZ, RZ, R3 ;  /* 0x000000ffff107224 */ /* 0x001fe400078e0003 */
[----:B------:R-:W-:Y:S01]  /*16f30*/  IMAD.MOV R3, RZ, RZ, -R4 ;  /* 0x000000ffff037224 */ /* 0x000fe200078e0a04 */
[----:B------:R-:W-:Y:S01]  /*16f40*/  ISETP.GT.U32.AND P2, PT, R8, R5, PT ;  /* 0x000000050800720c */ /* 0x000fe20003f44070 */
[----:B------:R-:W-:Y:S02]  /*16f50*/  @!P1 IMAD.IADD R12, R12, 0x1, -R8 ;  /* 0x000000010c0c9824 */ /* 0x000fe400078e0a08 */
[----:B------:R-:W-:Y:S02]  /*16f60*/  IMAD R3, R8, R3, R10 ;  /* 0x0000000308037224 */ /* 0x000fe400078e020a */
[----:B------:R-:W-:-:S02]  /*16f70*/  IMAD.MOV R15, RZ, RZ, -R15 ;  /* 0x000000ffff0f7224 */ /* 0x000fc400078e0a0f */
[----:B------:R-:W-:Y:S01]  /*16f80*/  IMAD.MOV R13, RZ, RZ, -R13 ;  /* 0x000000ffff0d7224 */ /* 0x000fe200078e0a0d */
[C---:B------:R-:W-:Y:S01]  /*16f90*/  ISETP.GT.U32.AND P1, PT, R8.reuse, R3, PT ;  /* 0x000000030800720c */ /* 0x040fe20003f24070 */
[C---:B------:R-:W-:Y:S02]  /*16fa0*/  IMAD R6, R8.reuse, R15, R6 ;  /* 0x0000000f08067224 */ /* 0x040fe400078e0206 */
[C---:B------:R-:W-:Y:S02]  /*16fb0*/  IMAD R4, R8.reuse, R13, R14 ;  /* 0x0000000d08047224 */ /* 0x040fe400078e020e */
[----:B------:R-:W-:Y:S01]  /*16fc0*/  @!P4 IMAD.MOV R17, RZ, RZ, -R17 ;  /* 0x000000ffff11c224 */ /* 0x000fe200078e0a11 */
[----:B------:R-:W-:Y:S01]  /*16fd0*/  ISETP.GT.U32.AND P4, PT, R8, R6, PT ;  /* 0x000000060800720c */ /* 0x000fe20003f84070 */
[----:B------:R-:W-:Y:S02]  /*16fe0*/  VIADD R2, R0, 0x1b9 ;  /* 0x000001b900027836 */ /* 0x000fe40000000000 */
[----:B------:R-:W-:Y:S01]  /*16ff0*/  @!P2 IMAD.IADD R5, R5, 0x1, -R8 ;  /* 0x000000010505a824 */ /* 0x000fe200078e0a08 */
[----:B------:R-:W-:Y:S01]  /*17000*/  ISETP.GT.U32.AND P2, PT, R8, R4, PT ;  /* 0x000000040800720c */ /* 0x000fe20003f44070 */
[----:B------:R-:W-:Y:S01]  /*17010*/  @!P5 IMAD.MOV R16, RZ, RZ, -R16 ;  /* 0x000000ffff10d224 */ /* 0x000fe200078e0a10 */
[----:B------:R-:W-:Y:S01]  /*17020*/  ISETP.GE.AND P5, PT, R7, RZ, PT ;  /* 0x000000ff0700720c */ /* 0x000fe20003fa6270 */
[--C-:B------:R-:W-:Y:S01]  /*17030*/  @!P1 IMAD.IADD R3, R3, 0x1, -R8.reuse ;  /* 0x0000000103039824 */ /* 0x100fe200078e0a08 */
[----:B------:R-:W-:Y:S01]  /*17040*/  IABS R13, R2 ;  /* 0x00000002000d7213 */ /* 0x000fe20000000000 */
[----:B------:R-:W-:Y:S01]  /*17050*/  VIADD R7, R0, 0x1ba ;  /* 0x000001ba00077836 */ /* 0x000fe20000000000 */
[----:B------:R-:W-:Y:S01]  /*17060*/  STL [R1+0x10b0], R17 ;  /* 0x0010b01101007387 */ /* 0x000fe20000100800 */
[----:B------:R-:W-:Y:S01]  /*17070*/  IMAD.MOV.U32 R15, RZ, RZ, R5 ;  /* 0x000000ffff0f7224 */ /* 0x000fe200078e0005 */
[----:B------:R-:W-:Y:S01]  /*17080*/  ISETP.GT.U32.AND P1, PT, R8, R3, PT ;  /* 0x000000030800720c */ /* 0x000fe20003f24070 */
[----:B------:R-:W-:Y:S01]  /*17090*/  IMAD.MOV.U32 R5, RZ, RZ, R13 ;  /* 0x000000ffff057224 */ /* 0x000fe200078e000d */
[----:B------:R-:W-:Y:S01]  /*170a0*/  IABS R10, R7 ;  /* 0x00000007000a7213 */ /* 0x000fe20000000000 */
[----:B------:R-:W-:Y:S01]  /*170b0*/  @!P6 IMAD.MOV R15, RZ, RZ, -R15 ;  /* 0x000000ffff0fe224 */ /* 0x000fe200078e0a0f */
[----:B------:R-:W-:Y:S01]  /*170c0*/  ISETP.GE.AND P6, PT, R11, RZ, PT ;  /* 0x000000ff0b00720c */ /* 0x000fe20003fc6270 */
[----:B------:R-:W-:Y:S01]  /*170d0*/  @!P4 IMAD.IADD R6, R6, 0x1, -R8 ;  /* 0x000000010606c824 */ /* 0x000fe200078e0a08 */
[----:B------:R0:W-:Y:S01]  /*170e0*/  STL [R1+0x10d0], R16 ;  /* 0x0010d01001007387 */ /* 0x0001e20000100800 */
[----:B------:R-:W-:-:S03]  /*170f0*/  IMAD.HI.U32 R13, R9, R5, RZ ;  /* 0x00000005090d7227 */ /* 0x000fc600078e00ff */
[----:B------:R-:W-:Y:S01]  /*17100*/  ISETP.GT.U32.AND P4, PT, R8, R6, PT ;  /* 0x000000060800720c */ /* 0x000fe20003f84070 */
[----:B------:R-:W-:Y:S01]  /*17110*/  IMAD.HI.U32 R11, R9, R10, RZ ;  /* 0x0000000a090b7227 */ /* 0x000fe200078e00ff */
[----:B------:R1:W-:Y:S03]  /*17120*/  STL [R1+0x10c0], R15 ;  /* 0x0010c00f01007387 */ /* 0x0003e60000100800 */
[----:B------:R-:W-:Y:S02]  /*17130*/  @!P2 IMAD.IADD R4, R4, 0x1, -R8 ;  /* 0x000000010404a824 */ /* 0x000fe400078e0a08 */
[----:B------:R-:W-:Y:S02]  /*17140*/  IMAD.MOV.U32 R14, RZ, RZ, R12 ;  /* 0x000000ffff0e7224 */ /* 0x000fe400078e000c */
[----:B------:R-:W-:Y:S01]  /*17150*/  IMAD.MOV R13, RZ, RZ, -R13 ;  /* 0x000000ffff0d7224 */ /* 0x000fe200078e0a0d */
[----:B------:R-:W-:Y:S01]  /*17160*/  ISETP.GT.U32.AND P2, PT, R8, R4, PT ;  /* 0x000000040800720c */ /* 0x000fe20003f44070 */
[----:B------:R-:W-:-:S02]  /*17170*/  IMAD.MOV R11, RZ, RZ, -R11 ;  /* 0x000000ffff0b7224 */ /* 0x000fc400078e0a0b */
[----:B------:R-:W-:Y:S02]  /*17180*/  @!P1 IMAD.IADD R3, R3, 0x1, -R8 ;  /* 0x0000000103039824 */ /* 0x000fe400078e0a08 */
[----:B------:R-:W-:Y:S01]  /*17190*/  @!P0 IMAD.MOV R14, RZ, RZ, -R14 ;  /* 0x000000ffff0e8224 */ /* 0x000fe200078e0a0e */
[----:B------:R-:W-:Y:S01]  /*171a0*/  ISETP.GE.AND P0, PT, R2, RZ, PT ;  /* 0x000000ff0200720c */ /* 0x000fe20003f06270 */
[C---:B------:R-:W-:Y:S02]  /*171b0*/  IMAD R12, R8.reuse, R13, R5 ;  /* 0x0000000d080c7224 */ /* 0x040fe400078e0205 */
[----:B------:R-:W-:Y:S01]  /*171c0*/  IMAD R2, R8, R11, R10 ;  /* 0x0000000b08027224 */ /* 0x000fe200078e020a */
[----:B------:R2:W-:Y:S01]  /*171d0*/  STL [R1+0x10d8], R14 ;  /* 0x0010d80e01007387 */ /* 0x0005e20000100800 */
[----:B------:R-:W-:Y:S02]  /*171e0*/  IMAD.MOV.U32 R13, RZ, RZ, R3 ;  /* 0x000000ffff0d7224 */ /* 0x000fe400078e0003 */
[--C-:B------:R-:W-:Y:S01]  /*171f0*/  @!P4 IMAD.IADD R6, R6, 0x1, -R8.reuse ;  /* 0x000000010606c824 */ /* 0x100fe200078e0a08 */
[----:B------:R-:W-:Y:S01]  /*17200*/  ISETP.GE.AND P4, PT, R7, RZ, PT ;  /* 0x000000ff0700720c */ /* 0x000fe20003f86270 */
[----:B------:R-:W-:Y:S01]  /*17210*/  @!P6 IMAD.MOV R13, RZ, RZ, -R13 ;  /* 0x000000ffff0de224 */ /* 0x000fe200078e0a0d */
[----:B------:R-:W-:Y:S01]  /*17220*/  ISETP.GT.U32.AND P6, PT, R8, R2, PT ;  /* 0x000000020800720c */ /* 0x000fe20003fc4070 */
[----:B------:R-:W-:Y:S01]  /*17230*/  @!P2 IMAD.IADD R4, R4, 0x1, -R8 ;  /* 0x000000010404a824 */ /* 0x000fe200078e0a08 */
[----:B------:R-:W-:Y:S01]  /*17240*/  ISETP.GT.U32.AND P2, PT, R8, R12, PT ;  /* 0x0000000c0800720c */ /* 0x000fe20003f44070 */
[----:B------:R-:W-:-:S02]  /*17250*/  VIADD R10, R0, 0x1bb ;  /* 0x000001bb000a7836 */ /* 0x000fc40000000000 */
[----:B0-----:R-:W-:Y:S02]  /*17260*/  IMAD.MOV.U32 R16, RZ, RZ, R6 ;  /* 0x000000ffff107224 */ /* 0x001fe400078e0006 */
[----:B------:R-:W-:Y:S01]  /*17270*/  VIADD R11, R0, 0x1bc ;  /* 0x000001bc000b7836 */ /* 0x000fe20000000000 */
[----:B------:R-:W-:Y:S01]  /*17280*/  IABS R17, R10 ;  /* 0x0000000a00117213 */ /* 0x000fe20000000000 */
[----:B------:R-:W-:Y:S01]  /*17290*/  @!P3 IMAD.MOV R16, RZ, RZ, -R16 ;  /* 0x000000ffff10b224 */ /* 0x000fe200078e0a10 */
[----:B------:R-:W-:Y:S01]  /*172a0*/  ISETP.GE.AND P3, PT, R10, RZ, PT ;  /* 0x000000ff0a00720c */ /* 0x000fe20003f66270 */
[----:B-1----:R-:W-:Y:S01]  /*172b0*/  IMAD.MOV.U32 R15, RZ, RZ, R4 ;  /* 0x000000ffff0f7224 */ /* 0x002fe200078e0004 */
[----:B------:R-:W-:Y:S01]  /*172c0*/  IABS R10, R11 ;  /* 0x0000000b000a7213 */ /* 0x000fe20000000000 */
[--C-:B------:R-:W-:Y:S01]  /*172d0*/  @!P6 IMAD.IADD R2, R2, 0x1, -R8.reuse ;  /* 0x000000010202e824 */ /* 0x100fe200078e0a08 */
[----:B------:R-:W-:Y:S01]  /*172e0*/  STL [R1+0x10d4], R16 ;  /* 0x0010d41001007387 */ /* 0x000fe20000100800 */
[----:B------:R-:W-:Y:S01]  /*172f0*/  @!P5 IMAD.MOV R15, RZ, RZ, -R15 ;  /* 0x000000ffff0fd224 */ /* 0x000fe200078e0a0f */
[----:B------:R-:W-:Y:S01]  /*17300*/  ISETP.GE.AND P5, PT, R11, RZ, PT ;  /* 0x000000ff0b00720c */ /* 0x000fe20003fa6270 */
[----:B------:R-:W-:Y:S01]  /*17310*/  @!P2 IMAD.IADD R12, R12, 0x1, -R8 ;  /* 0x000000010c0ca824 */ /* 0x000fe200078e0a08 */
[C---:B------:R-:W-:Y:S01]  /*17320*/  ISETP.GT.U32.AND P6, PT, R8.reuse, R2, PT ;  /* 0x000000020800720c */ /* 0x040fe20003fc4070 */
[----:B------:R-:W-:Y:S01]  /*17330*/  IMAD.HI.U32 R11, R9, R10, RZ ;  /* 0x0000000a090b7227 */ /* 0x000fe200078e00ff */
[----:B------:R-:W-:Y:S02]  /*17340*/  STL [R1+0x10e4], R15 ;  /* 0x0010e40f01007387 */ /* 0x000fe40000100800 */
[----:B------:R-:W-:Y:S01]  /*17350*/  ISETP.GT.U32.AND P2, PT, R8, R12, PT ;  /* 0x0000000c0800720c */ /* 0x000fe20003f44070 */
[C---:B------:R-:W-:Y:S01]  /*17360*/  VIADD R7, R0.reuse, 0x1bd ;  /* 0x000001bd00077836 */ /* 0x040fe20000000000 */
[----:B------:R0:W-:Y:S01]  /*17370*/  STL [R1+0x150], R13 ;  /* 0x0001500d01007387 */ /* 0x0001e20000100800 */
[----:B--2---:R-:W-:-:S02]  /*17380*/  VIADD R14, R0, 0x1bf ;  /* 0x000001bf000e7836 */ /* 0x004fc40000000000 */
[----:B------:R-:W-:Y:S01]  /*17390*/  IMAD.MOV R11, RZ, RZ, -R11 ;  /* 0x000000ffff0b7224 */ /* 0x000fe200078e0a0b */
[----:B------:R-:W-:Y:S01]  /*173a0*/  ISETP.GE.AND P1, PT, R7, RZ, PT ;  /* 0x000000ff0700720c */ /* 0x000fe20003f26270 */
[C---:B------:R-:W-:Y:S01]  /*173b0*/  IMAD.HI.U32 R6, R9.reuse, R17, RZ ;  /* 0x0000001109067227 */ /* 0x040fe200078e00ff */
[----:B------:R-:W-:Y:S02]  /*173c0*/  IABS R4, R7 ;  /* 0x0000000700047213 */ /* 0x000fe40000000000 */
[----:B------:R-:W-:Y:S01]  /*173d0*/  IABS R7, R14 ;  /* 0x0000000e00077213 */ /* 0x000fe20000000000 */
[----:B------:R-:W-:Y:S02]  /*173e0*/  IMAD R10, R8, R11, R10 ;  /* 0x0000000b080a7224 */ /* 0x000fe400078e020a */
[----:B------:R-:W-:Y:S02]  /*173f0*/  IMAD.MOV R6, RZ, RZ, -R6 ;  /* 0x000000ffff067224 */ /* 0x000fe400078e0a06 */
[----:B------:R-:W-:Y:S01]  /*17400*/  @!P6 IMAD.IADD R2, R2, 0x1, -R8 ;  /* 0x000000010202e824 */ /* 0x000fe200078e0a08 */
[----:B------:R-:W-:Y:S01]  /*17410*/  ISETP.GT.U32.AND P6, PT, R8, R10, PT ;  /* 0x0000000a0800720c */ /* 0x000fe20003fc4070 */
[----:B------:R-:W-:-:S04]  /*17420*/  IMAD.HI.U32 R3, R9, R4, RZ ;  /* 0x0000000409037227 */ /* 0x000fc800078e00ff */
[----:B------:R-:W-:Y:S02]  /*17430*/  IMAD R17, R8, R6, R17 ;  /* 0x0000000608117224 */ /* 0x000fe400078e0211 */
[----:B------:R-:W-:-:S04]  /*17440*/  IMAD.HI.U32 R11, R9, R7, RZ ;  /* 0x00000007090b7227 */ /* 0x000fc800078e00ff */
[C---:B------:R-:W-:Y:S02]  /*17450*/  VIADD R5, R0.reuse, 0x1be ;  /* 0x000001be00057836 */ /* 0x040fe40000000000 */
[----:B------:R-:W-:Y:S02]  /*17460*/  IMAD.MOV R3, RZ, RZ, -R3 ;  /* 0x000000ffff037224 */ /* 0x000fe400078e0a03 */
[----:B0-----:R-:W-:Y:S01]  /*17470*/  VIADD R13, R0, 0x1c1 ;  /* 0x000001c1000d7836 */ /* 0x001fe20000000000 */
[----:B------:R-:W-:Y:S01]  /*17480*/  IABS R6, R5 ;  /* 0x0000000500067213 */ /* 0x000fe20000000000 */
[----:B------:R-:W-:Y:S01]  /*17490*/  @!P2 IMAD.IADD R12, R12, 0x1, -R8 ;  /* 0x000000010c0ca824 */ /* 0x000fe200078e0a08 */
[C---:B------:R-:W-:Y:S01]  /*174a0*/  ISETP.GT.U32.AND P2, PT, R8.reuse, R17, PT ;  /* 0x000000110800720c */ /* 0x040fe20003f44070 */
[----:B------:R-:W-:Y:S02]  /*174b0*/  IMAD.MOV R11, RZ, RZ, -R11 ;  /* 0x000000ffff0b7224 */ /* 0x000fe400078e0a0b */
[C---:B------:R-:W-:Y:S01]  /*174c0*/  IMAD R4, R8.reuse, R3, R4 ;  /* 0x0000000308047224 */ /* 0x040fe200078e0204 */
[----:B------:R-:W-:Y:S01]  /*174d0*/  IABS R3, R13 ;  /* 0x0000000d00037213 */ /* 0x000fe20000000000 */
[----:B------:R-:W-:-:S02]  /*174e0*/  IMAD R7, R8, R11, R7 ;  /* 0x0000000b08077224 */ /* 0x000fc400078e0207 */
[----:B------:R-:W-:Y:S02]  /*174f0*/  IMAD.MOV.U32 R21, RZ, RZ, R12 ;  /* 0x000000ffff157224 */ /* 0x000fe400078e000c */
[----:B------:R-:W-:-:S04]  /*17500*/  IMAD.HI.U32 R18, R9, R6, RZ ;  /* 0x0000000609127227 */ /* 0x000fc800078e00ff */
[----:B------:R-:W-:Y:S01]  /*17510*/  @!P0 IMAD.MOV R21, RZ, RZ, -R21 ;  /* 0x000000ffff158224 */ /* 0x000fe200078e0a15 */
[----:B------:R-:W-:Y:S01]  /*17520*/  ISETP.GT.U32.AND P0, PT, R8, R4, PT ;  /* 0x000000040800720c */ /* 0x000fe20003f04070 */
[----:B------:R-:W-:Y:S01]  /*17530*/  @!P6 IMAD.IADD R10, R10, 0x1, -R8 ;  /* 0x000000010a0ae824 */ /* 0x000fe200078e0a08 */
[----:B------:R-:W-:Y:S01]  /*17540*/  ISETP.GT.U32.AND P6, PT, R8, R7, PT ;  /* 0x000000070800720c */ /* 0x000fe20003fc4070 */
[----:B------:R-:W-:Y:S01]  /*17550*/  IMAD.HI.U32 R12, R9, R3, RZ ;  /* 0x00000003090c7227 */ /* 0x000fe200078e00ff */
[----:B------:R0:W-:Y:S03]  /*17560*/  STL [R1+0x140], R21 ;  /* 0x0001401501007387 */ /* 0x0001e60000100800 */
[----:B------:R-:W-:Y:S02]  /*17570*/  IMAD.MOV R18, RZ, RZ, -R18 ;  /* 0x000000ffff127224 */ /* 0x000fe400078e0a12 */
[----:B------:R-:W-:-:S02]  /*17580*/  IMAD.MOV R12, RZ, RZ, -R12 ;  /* 0x000000ffff0c7224 */ /* 0x000fc400078e0a0c */
[----:B------:R-:W-:Y:S02]  /*17590*/  VIADD R16, R0, 0x1c0 ;  /* 0x000001c000107836 */ /* 0x000fe40000000000 */
[----:B------:R-:W-:Y:S02]  /*175a0*/  @!P2 IMAD.IADD R17, R17, 0x1, -R8 ;  /* 0x000000011111a824 */ /* 0x000fe400078e0a08 */
[C---:B------:R-:W-:Y:S01]  /*175b0*/  IMAD R6, R8.reuse, R18, R6 ;  /* 0x0000001208067224 */ /* 0x040fe200078e0206 */
[----:B------:R-:W-:Y:S01]  /*175c0*/  IABS R15, R16 ;  /* 0x00000010000f7213 */ /* 0x000fe20000000000 */
[----:B------:R-:W-:Y:S01]  /*175d0*/  IMAD.MOV.U32 R19, RZ, RZ, R2 ;  /* 0x000000ffff137224 */ /* 0x000fe200078e0002 */
[C---:B------:R-:W-:Y:S01]  /*175e0*/  ISETP.GT.U32.AND P2, PT, R8.reuse, R17, PT ;  /* 0x000000110800720c */ /* 0x040fe20003f44070 */
[----:B------:R-:W-:Y:S02]  /*175f0*/  IMAD R3, R8, R12, R3 ;  /* 0x0000000c08037224 */ /* 0x000fe400078e0203 */
[----:B------:R-:W-:-:S02]  /*17600*/  VIADD R12, R0, 0x1c2 ;  /* 0x000001c2000c7836 */ /* 0x000fc40000000000 */
[----:B------:R-:W-:Y:S01]  /*17610*/  @!P4 IMAD.MOV R19, RZ, RZ, -R19 ;  /* 0x000000ffff13c224 */ /* 0x000fe200078e0a13 */
[----:B------:R-:W-:Y:S01]  /*17620*/  ISETP.GT.U32.AND P4, PT, R8, R6, PT ;  /* 0x000000060800720c */ /* 0x000fe20003f84070 */
[--C-:B------:R-:W-:Y:S01]  /*17630*/  @!P0 IMAD.IADD R4, R4, 0x1, -R8.reuse ;  /* 0x0000000104048824 */ /* 0x100fe200078e0a08 */
[----:B------:R-:W-:Y:S01]  /*17640*/  IABS R2, R12 ;  /* 0x0000000c00027213 */ /* 0x000fe20000000000 */
[----:B------:R-:W-:Y:S01]  /*17650*/  @!P6 IMAD.IADD R7, R7, 0x1, -R8 ;  /* 0x000000010707e824 */ /* 0x000fe200078e0a08 */
[C---:B------:R-:W-:Y:S01]  /*17660*/  ISETP.GT.U32.AND P0, PT, R8.reuse, R10, PT ;  /* 0x0000000a0800720c */ /* 0x040fe20003f04070 */
[----:B------:R-:W-:Y:S01]  /*17670*/  IMAD.HI.U32 R11, R9, R15, RZ ;  /* 0x0000000f090b7227 */ /* 0x000fe200078e00ff */
[----:B------:R1:W-:Y:S02]  /*17680*/  STL [R1+0x10a4], R19 ;  /* 0x0010a41301007387 */ /* 0x0003e40000100800 */
[----:B------:R-:W-:Y:S01]  /*17690*/  ISETP.GT.U32.AND P6, PT, R8, R7, PT ;  /* 0x000000070800720c */ /* 0x000fe20003fc4070 */
[----:B------:R-:W-:-:S02]  /*176a0*/  IMAD.MOV R11, RZ, RZ, -R11 ;  /* 0x000000ffff0b7224 */ /* 0x000fc400078e0a0b */
[----:B0-----:R-:W-:-:S04]  /*176b0*/  IMAD.HI.U32 R21, R9, R2, RZ ;  /* 0x0000000209157227 */ /* 0x001fc800078e00ff */
[--C-:B------:R-:W-:Y:S01]  /*176c0*/  @!P2 IMAD.IADD R17, R17, 0x1, -R8.reuse ;  /* 0x000000011111a824 */ /* 0x100fe200078e0a08 */
[----:B------:R-:W-:Y:S01]  /*176d0*/  ISETP.GE.AND P2, PT, R5, RZ, PT ;  /* 0x000000ff0500720c */ /* 0x000fe20003f46270 */
[----:B------:R-:W-:Y:S02]  /*176e0*/  IMAD R15, R8, R11, R15 ;  /* 0x0000000b080f7224 */ /* 0x000fe400078e020f */
[----:B------:R-:W-:Y:S02]  /*176f0*/  IMAD.MOV R21, RZ, RZ, -R21 ;  /* 0x000000ffff157224 */ /* 0x000fe400078e0a15 */
[----:B------:R-:W-:Y:S01]  /*17700*/  @!P4 IMAD.IADD R6, R6, 0x1, -R8 ;  /* 0x000000010606c824 */ /* 0x000fe200078e0a08 */
[----:B------:R-:W-:Y:S01]  /*17710*/  ISETP.GT.U32.AND P4, PT, R8, R4, PT ;  /* 0x000000040800720c */ /* 0x000fe20003f84070 */
[----:B------:R-:W-:Y:S02]  /*17720*/  VIADD R11, R0, 0x1c3 ;  /* 0x000001c3000b7836 */ /* 0x000fe40000000000 */
[----:B------:R-:W-:-:S02]  /*17730*/  IMAD.MOV.U32 R18, RZ, RZ, R17 ;  /* 0x000000ffff127224 */ /* 0x000fc400078e0011 */
[----:B------:R-:W-:Y:S01]  /*17740*/  @!P0 IMAD.IADD R10, R10, 0x1, -R8 ;  /* 0x000000010a0a8824 */ /* 0x000fe200078e0a08 */
[C---:B------:R-:W-:Y:S01]  /*17750*/  ISETP.GT.U32.AND P0, PT, R8.reuse, R15, PT ;  /* 0x0000000f0800720c */ /* 0x040fe20003f04070 */
[C---:B------:R-:W-:Y:S01]  /*17760*/  IMAD R2, R8.reuse, R21, R2 ;  /* 0x0000001508027224 */ /* 0x040fe200078e0202 */
[----:B------:R-:W-:Y:S01]  /*17770*/  IABS R17, R11 ;  /* 0x0000000b00117213 */ /* 0x000fe20000000000 */
[----:B------:R-:W-:Y:S01]  /*17780*/  @!P3 IMAD.MOV R18, RZ, RZ, -R18 ;  /* 0x000000ffff12b224 */ /* 0x000fe200078e0a12 */
[C---:B------:R-:W-:Y:S01]  /*17790*/  ISETP.GT.U32.AND P3, PT, R8.reuse, R6, PT ;  /* 0x000000060800720c */ /* 0x040fe20003f64070 */
[--C-:B------:R-:W-:Y:S01]  /*177a0*/  @!P6 IMAD.IADD R7, R7, 0x1, -R8.reuse ;  /* 0x000000010707e824 */ /* 0x100fe200078e0a08 */
[----:B------:R-:W-:Y:S01]  /*177b0*/  ISETP.GT.U32.AND P6, PT, R8, R2, PT ;  /* 0x000000020800720c */ /* 0x000fe20003fc4070 */
[----:B-1----:R-:W-:Y:S01]  /*177c0*/  IMAD.HI.U32 R19, R9, R17, RZ ;  /* 0x0000001109137227 */ /* 0x002fe200078e00ff */
[----:B------:R0:W-:Y:S03]  /*177d0*/  STL [R1+0x1098], R18 ;  /* 0x0010981201007387 */ /* 0x0001e60000100800 */
[----:B------:R-:W-:Y:S01]  /*177e0*/  @!P4 IMAD.IADD R4, R4, 0x1, -R8 ;  /* 0x000000010404c824 */ /* 0x000fe200078e0a08 */
[----:B------:R-:W-:Y:S01]  /*177f0*/  ISETP.GT.U32.AND P4, PT, R8, R3, PT ;  /* 0x000000030800720c */ /* 0x000fe20003f84070 */
[----:B------:R-:W-:-:S02]  /*17800*/  IMAD.MOV R19, RZ, RZ, -R19 ;  /* 0x000000ffff137224 */ /* 0x000fc400078e0a13 */
[--C-:B------:R-:W-:Y:S01]  /*17810*/  @!P0 IMAD.IADD R15, R15, 0x1, -R8.reuse ;  /* 0x000000010f0f8824 */ /* 0x100fe200078e0a08 */
[----:B------:R-:W-:Y:S01]  /*17820*/  ISETP.GE.AND P0, PT, R16, RZ, PT ;  /* 0x000000ff1000720c */ /* 0x000fe20003f06270 */
[----:B------:R-:W-:Y:S02]  /*17830*/  VIADD R5, R0, 0x1c4 ;  /* 0x000001c400057836 */ /* 0x000fe40000000000 */
[--C-:B------:R-:W-:Y:S01]  /*17840*/  @!P3 IMAD.IADD R6, R6, 0x1, -R8.reuse ;  /* 0x000000010606b824 */ /* 0x100fe200078e0a08 */
[----:B------:R-:W-:Y:S01]  /*17850*/  ISETP.GE.AND P3, PT, R14, RZ, PT ;  /* 0x000000ff0e00720c */ /* 0x000fe20003f66270 */
[----:B------:R-:W-:Y:S01]  /*17860*/  IMAD R17, R8, R19, R17 ;  /* 0x0000001308117224 */ /* 0x000fe200078e0211 */
[----:B0-----:R-:W-:Y:S01]  /*17870*/  IABS R18, R5 ;  /* 0x0000000500127213 */ /* 0x001fe20000000000 */
[----:B------:R-:W-:Y:S01]  /*17880*/  @!P6 IMAD.IADD R2, R2, 0x1, -R8 ;  /* 0x000000010202e824 */ /* 0x000fe200078e0a08 */
[C---:B------:R-:W-:Y:S01]  /*17890*/  ISETP.GT.U32.AND P6, PT, R8.reuse, R15, PT ;  /* 0x0000000f0800720c */ /* 0x040fe20003fc4070 */
[----:B------:R-:W-:Y:S01]  /*178a0*/  @!P2 IMAD.MOV R6, RZ, RZ, -R6 ;  /* 0x000000ffff06a224 */ /* 0x000fe200078e0a06 */
[----:B------:R-:W-:Y:S01]  /*178b0*/  ISETP.GT.U32.AND P2, PT, R8, R17, PT ;  /* 0x000000110800720c */ /* 0x000fe20003f44070 */
[----:B------:R-:W-:Y:S01]  /*178c0*/  @!P4 IMAD.IADD R3, R3, 0x1, -R8 ;  /* 0x000000010303c824 */ /* 0x000fe200078e0a08 */
[----:B------:R-:W-:Y:S01]  /*178d0*/  ISETP.GE.AND P4, PT, R13, RZ, PT ;  /* 0x000000ff0d00720c */ /* 0x000fe20003f86270 */
[----:B------:R-:W-:-:S02]  /*178e0*/  IMAD.MOV.U32 R23, RZ, RZ, R10 ;  /* 0x000000ffff177224 */ /* 0x000fc400078e000a */
[----:B------:R-:W-:-:S04]  /*178f0*/  IMAD.HI.U32 R14, R9, R18, RZ ;  /* 0x00000012090e7227 */ /* 0x000fc800078e00ff */
[----:B------:R-:W-:Y:S01]  /*17900*/  @!P5 IMAD.MOV R23, RZ, RZ, -R23 ;  /* 0x000000ffff17d224 */ /* 0x000fe200078e0a17 */
[C---:B------:R-:W-:Y:S01]  /*17910*/  ISETP.GT.U32.AND P5, PT, R8.reuse, R3, PT ;  /* 0x000000030800720c */ /* 0x040fe20003fa4070 */
[----:B------:R-:W-:Y:S02]  /*17920*/  IMAD.MOV.U32 R22, RZ, RZ, R4 ;  /* 0x000000ffff167224 */ /* 0x000fe400078e0004 */
[----:B------:R-:W-:Y:S01]  /*17930*/  IMAD.MOV R14, RZ, RZ, -R14 ;  /* 0x000000ffff0e7224 */ /* 0x000fe200078e0a0e */
[----:B------:R-:W-:Y:S01]  /*17940*/  STL [R1+0x1078], R23 ;  /* 0x0010781701007387 */ /* 0x000fe20000100800 */
[----:B------:R-:W-:Y:S02]  /*17950*/  @!P6 IMAD.IADD R15, R15, 0x1, -R8 ;  /* 0x000000010f0fe824 */ /* 0x000fe400078e0a08 */
[----:B------:R-:W-:Y:S01]  /*17960*/  @!P1 IMAD.MOV R22, RZ, RZ, -R22 ;  /* 0x000000ffff169224 */ /* 0x000fe200078e0a16 */
[C---:B------:R-:W-:Y:S01]  /*17970*/  ISETP.GT.U32.AND P1, PT, R8.reuse, R2, PT ;  /* 0x000000020800720c */ /* 0x040fe20003f24070 */
[----:B------:R-:W-:-:S02]  /*17980*/  IMAD R14, R8, R14, R18 ;  /* 0x0000000e080e7224 */ /* 0x000fc400078e0212 */
[----:B------:R-:W-:Y:S01]  /*17990*/  @!P2 IMAD.IADD R17, R17, 0x1, -R8 ;  /* 0x000000011111a824 */ /* 0x000fe200078e0a08 */
[----:B------:R-:W-:Y:S01]  /*179a0*/  STL [R1+0x1090], R22 ;  /* 0x0010901601007387 */ /* 0x000fe20000100800 */
[----:B------:R-:W-:Y:S01]  /*179b0*/  IMAD.MOV.U32 R18, RZ, RZ, R15 ;  /* 0x000000ffff127224 */ /* 0x000fe200078e000f */
[----:B------:R-:W-:Y:S01]  /*179c0*/  ISETP.GT.U32.AND P6, PT, R8, R14, PT ;  /* 0x0000000e0800720c */ /* 0x000fe20003fc4070 */
[----:B------:R-:W-:Y:S01]  /*179d0*/  VIADD R16, R0, 0x1c6 ;  /* 0x000001c600107836 */ /* 0x000fe20000000000 */
[----:B------:R-:W-:Y:S01]  /*179e0*/  STL [R1+0x10ac], R6 ;  /* 0x0010ac0601007387 */ /* 0x000fe20000100800 */
[----:B------:R-:W-:Y:S01]  /*179f0*/  @!P0 IMAD.MOV R18, RZ, RZ, -R18 ;  /* 0x000000ffff128224 */ /* 0x000fe200078e0a12 */
[----:B------:R-:W-:Y:S01]  /*17a00*/  ISETP.GT.U32.AND P0, PT, R8, R17, PT ;  /* 0x000000110800720c */ /* 0x000fe20003f04070 */
[----:B------:R-:W-:Y:S01]  /*17a10*/  @!P3 IMAD.MOV R7, RZ, RZ, -R7 ;  /* 0x000000ffff07b224 */ /* 0x000fe200078e0a07 */
[----:B------:R-:W-:Y:S01]  /*17a20*/  IABS R4, R16 ;  /* 0x0000001000047213 */ /* 0x000fe20000000000 */
[--C-:B------:R-:W-:Y:S01]  /*17a30*/  @!P5 IMAD.IADD R3, R3, 0x1, -R8.reuse ;  /* 0x000000010303d824 */ /* 0x100fe200078e0a08 */
[----:B------:R-:W-:Y:S01]  /*17a40*/  ISETP.GE.AND P5, PT, R11, RZ, PT ;  /* 0x000000ff0b00720c */ /* 0x000fe20003fa6270 */
[----:B------:R-:W-:Y:S01]  /*17a50*/  @!P1 IMAD.IADD R2, R2, 0x1, -R8 ;  /* 0x0000000102029824 */ /* 0x000fe200078e0a08 */
[----:B------:R0:W-:Y:S01]  /*17a60*/  STL [R1+0x10b8], R7 ;  /* 0x0010b80701007387 */ /* 0x0001e20000100800 */
[----:B------:R-:W-:Y:S01]  /*17a70*/  ISETP.GE.AND P1, PT, R5, RZ, PT ;  /* 0x000000ff0500720c */ /* 0x000fe20003f26270 */
[----:B------:R-:W-:Y:S01]  /*17a80*/  IMAD.HI.U32 R5, R9, R4, RZ ;  /* 0x0000000409057227 */ /* 0x000fe200078e00ff */
[----:B------:R-:W-:Y:S01]  /*17a90*/  ISETP.GE.AND P3, PT, R12, RZ, PT ;  /* 0x000000ff0c00720c */ /* 0x000fe20003f66270 */
[----:B------:R1:W-:Y:S02]  /*17aa0*/  STL [R1+0x128], R18 ;  /* 0x0001281201007387 */ /* 0x0003e40000100800 */
[----:B------:R-:W-:-:S02]  /*17ab0*/  IMAD.MOV R5, RZ, RZ, -R5 ;  /* 0x000000ffff057224 */ /* 0x000fc400078e0a05 */
[--C-:B------:R-:W-:Y:S02]  /*17ac0*/  @!P0 IMAD.IADD R17, R17, 0x1, -R8.reuse ;  /* 0x0000000111118824 */ /* 0x100fe400078e0a08 */
[----:B0-----:R-:W-:Y:S02]  /*17ad0*/  IMAD.MOV.U32 R7, RZ, RZ, R3 ;  /* 0x000000ffff077224 */ /* 0x001fe400078e0003 */
[----:B------:R-:W-:Y:S01]  /*17ae0*/  @!P6 IMAD.IADD R14, R14, 0x1, -R8 ;  /* 0x000000010e0ee824 */ /* 0x000fe200078e0a08 */
[----:B------:R-:W-:Y:S01]  /*17af0*/  ISETP.GE.AND P6, PT, R16, RZ, PT ;  /* 0x000000ff1000720c */ /* 0x000fe20003fc6270 */
[----:B------:R-:W-:Y:S02]  /*17b00*/  @!P4 IMAD.MOV R7, RZ, RZ, -R7 ;  /* 0x000000ffff07c224 */ /* 0x000fe400078e0a07 */
[----:B------:R-:W-:Y:S01]  /*17b10*/  IMAD.MOV.U32 R16, RZ, RZ, R17 ;  /* 0x000000ffff107224 */ /* 0x000fe200078e0011 */
[----:B------:R-:W-:Y:S01]  /*17b20*/  ISETP.GT.U32.AND P4, PT, R8, R14, PT ;  /* 0x0000000e0800720c */ /* 0x000fe20003f84070 */
[----:B------:R-:W-:Y:S01]  /*17b30*/  VIADD R13, R0, 0x1c5 ;  /* 0x000001c5000d7836 */ /* 0x000fe20000000000 */
[----:B------:R0:W-:Y:S01]  /*17b40*/  STL [R1+0x12c], R7 ;  /* 0x00012c0701007387 */ /* 0x0001e20000100800 */
[----:B------:R-:W-:-:S02]  /*17b50*/  @!P5 IMAD.MOV R16, RZ, RZ, -R16 ;  /* 0x000000ffff10d224 */ /* 0x000fc400078e0a10 */
[C---:B------:R-:W-:Y:S01]  /*17b60*/  VIADD R22, R0.reuse, 0x1c7 ;  /* 0x000001c700167836 */ /* 0x040fe20000000000 */
[----:B------:R-:W-:Y:S01]  /*17b70*/  IABS R10, R13 ;  /* 0x0000000d000a7213 */ /* 0x000fe20000000000 */
[C---:B------:R-:W-:Y:S01]  /*17b80*/  VIADD R19, R0.reuse, 0x1cb ;  /* 0x000001cb00137836 */ /* 0x040fe20000000000 */
[----:B------:R-:W-:Y:S01]  /*17b90*/  ISETP.GE.AND P2, PT, R13, RZ, PT ;  /* 0x000000ff0d00720c */ /* 0x000fe20003f46270 */
[----:B-1----:R-:W-:Y:S01]  /*17ba0*/  VIADD R18, R0, 0x1cc ;  /* 0x000001cc00127836 */ /* 0x002fe20000000000 */
[----:B------:R-:W-:Y:S01]  /*17bb0*/  ISETP.GE.AND P0, PT, R22, RZ, PT ;  /* 0x000000ff1600720c */ /* 0x000fe20003f06270 */
[----:B------:R-:W-:Y:S01]  /*17bc0*/  IMAD.HI.U32 R6, R9, R10, RZ ;  /* 0x0000000a09067227 */ /* 0x000fe200078e00ff */
[----:B------:R-:W-:Y:S02]  /*17bd0*/  IABS R22, R22 ;  /* 0x0000001600167213 */ /* 0x000fe40000000000 */
[----:B------:R-:W-:Y:S01]  /*17be0*/  IABS R21, R19 ;  /* 0x0000001300157213 */ /* 0x000fe20000000000 */
[----:B0-----:R-:W-:-:S02]  /*17bf0*/  IMAD.MOV.U32 R7, RZ, RZ, R2 ;  /* 0x000000ffff077224 */ /* 0x001fc400078e0002 */
[----:B------:R-:W-:Y:S02]  /*17c00*/  IMAD R2, R8, R5, R4 ;  /* 0x0000000508027224 */ /* 0x000fe400078e0204 */
[----:B------:R-:W-:Y:S02]  /*17c10*/  IMAD.MOV R6, RZ, RZ, -R6 ;  /* 0x000000ffff067224 */ /* 0x000fe400078e0a06 */
[----:B------:R-:W-:Y:S01]  /*17c20*/  VIADD R4, R0, 0x1c8 ;  /* 0x000001c800047836 */ /* 0x000fe20000000000 */
[C---:B------:R-:W-:Y:S01]  /*17c30*/  ISETP.GT.U32.AND P5, PT, R8.reuse, R2, PT ;  /* 0x000000020800720c */ /* 0x040fe20003fa4070 */
[----:B------:R-:W-:Y:S02]  /*17c40*/  IMAD R3, R8, R6, R10 ;  /* 0x0000000608037224 */ /* 0x000fe400078e020a */
[--C-:B------:R-:W-:Y:S01]  /*17c50*/  @!P4 IMAD.IADD R14, R14, 0x1, -R8.reuse ;  /* 0x000000010e0ec824 */ /* 0x100fe200078e0a08 */
[----:B------:R-:W-:Y:S01]  /*17c60*/  ISETP.GE.AND P4, PT, R4, RZ, PT ;  /* 0x000000ff0400720c */ /* 0x000fe20003f86270 */
[----:B------:R-:W-:Y:S01]  /*17c70*/  @!P3 IMAD.MOV R7, RZ, RZ, -R7 ;  /* 0x000000ffff07b224 */ /* 0x000fe200078e0a07 */
[----:B------:R-:W-:Y:S01]  /*17c80*/  IABS R4, R4 ;  /* 0x0000000400047213 */ /* 0x000fe20000000000 */
[----:B------:R-:W-:Y:S01]  /*17c90*/  VIADD R10, R0, 0x1c9 ;  /* 0x000001c9000a7836 */ /* 0x000fe20000000000 */
[----:B------:R-:W-:Y:S01]  /*17ca0*/  ISETP.GT.U32.AND P3, PT, R8, R3, PT ;  /* 0x000000030800720c */ /* 0x000fe20003f64070 */
[----:B------:R-:W-:Y:S01]  /*17cb0*/  IMAD.HI.U32 R6, R9, R22, RZ ;  /* 0x0000001609067227 */ /* 0x000fe200078e00ff */
[----:B------:R0:W-:Y:S02]  /*17cc0*/  STL [R1+0x10a0], R7 ;  /* 0x0010a00701007387 */ /* 0x0001e40000100800 */
[----:B------:R-:W-:Y:S01]  /*17cd0*/  IABS R13, R10 ;  /* 0x0000000a000d7213 */ /* 0x000fe20000000000 */
[----:B------:R-:W-:Y:S01]  /*17ce0*/  @!P5 IMAD.IADD R2, R2, 0x1, -R8 ;  /* 0x000000010202d824 */ /* 0x000fe200078e0a08 */
[----:B------:R-:W-:Y:S01]  /*17cf0*/  STL [R1+0x1094], R16 ;  /* 0x0010941001007387 */ /* 0x000fe20000100800 */
[----:B------:R-:W-:-:S02]  /*17d00*/  IMAD.MOV R6, RZ, RZ, -R6 ;  /* 0x000000ffff067224 */ /* 0x000fc400078e0a06 */
[----:B------:R-:W-:Y:S01]  /*17d10*/  IMAD.HI.U32 R11, R9, R13, RZ ;  /* 0x0000000d090b7227 */ /* 0x000fe200078e00ff */
[----:B------:R-:W-:-:S03]  /*17d20*/  ISETP.GT.U32.AND P5, PT, R8, R2, PT ;  /* 0x000000020800720c */ /* 0x000fc60003fa4070 */
[----:B0-----:R-:W-:-:S04]  /*17d30*/  IMAD.HI.U32 R7, R9, R4, RZ ;  /* 0x0000000409077227 */ /* 0x001fc800078e00ff */
[----:B------:R-:W-:Y:S02]  /*17d40*/  IMAD.MOV R7, RZ, RZ, -R7 ;  /* 0x000000ffff077224 */ /* 0x000fe400078e0a07 */
[----:B------:R-:W-:Y:S02]  /*17d50*/  IMAD.MOV R11, RZ, RZ, -R11 ;  /* 0x000000ffff0b7224 */ /* 0x000fe400078e0a0b */
[----:B------:R-:W-:Y:S01]  /*17d60*/  IMAD R17, R8, R7, R4 ;  /* 0x0000000708117224 */ /* 0x000fe200078e0204 */
[----:B------:R-:W-:Y:S01]  /*17d70*/  IABS R7, R18 ;  /* 0x0000001200077213 */ /* 0x000fe20000000000 */
[----:B------:R-:W-:Y:S02]  /*17d80*/  @!P5 IMAD.IADD R2, R2, 0x1, -R8 ;  /* 0x000000010202d824 */ /* 0x000fe400078e0a08 */
[C---:B------:R-:W-:Y:S01]  /*17d90*/  IMAD R22, R8.reuse, R6, R22 ;  /* 0x0000000608167224 */ /* 0x040fe200078e0216 */
[----:B------:R-:W-:Y:S01]  /*17da0*/  ISETP.GT.U32.AND P5, PT, R8, R17, PT ;  /* 0x000000110800720c */ /* 0x000fe20003fa4070 */
[----:B------:R-:W-:-:S02]  /*17db0*/  @!P3 IMAD.IADD R3, R3, 0x1, -R8 ;  /* 0x000000010303b824 */ /* 0x000fc400078e0a08 */
[C---:B------:R-:W-:Y:S02]  /*17dc0*/  IMAD R13, R8.reuse, R11, R13 ;  /* 0x0000000b080d7224 */ /* 0x040fe400078e020d */
[----:B------:R-:W-:Y:S01]  /*17dd0*/  IMAD.MOV.U32 R6, RZ, RZ, R2 ;  /* 0x000000ffff067224 */ /* 0x000fe200078e0002 */
[----:B------:R-:W-:Y:S01]  /*17de0*/  ISETP.GT.U32.AND P3, PT, R8, R3, PT ;  /* 0x000000030800720c */ /* 0x000fe20003f64070 */
[----:B------:R-:W-:Y:S02]  /*17df0*/  VIADD R5, R0, 0x1ca ;  /* 0x000001ca00057836 */ /* 0x000fe40000000000 */
[----:B------:R-:W-:Y:S01]  /*17e00*/  @!P6 IMAD.MOV R6, RZ, RZ, -R6 ;  /* 0x000000ffff06e224 */ /* 0x000fe200078e0a06 */
[----:B------:R-:W-:Y:S01]  /*17e10*/  ISETP.GT.U32.AND P6, PT, R8, R13, PT ;  /* 0x0000000d0800720c */ /* 0x000fe20003fc4070 */
[----:B------:R-:W-:Y:S01]  /*17e20*/  IMAD.HI.U32 R4, R9, R7, RZ ;  /* 0x0000000709047227 */ /* 0x000fe200078e00ff */
[----:B------:R-:W-:-:S03]  /*17e30*/  IABS R15, R5 ;  /* 0x00000005000f7213 */ /* 0x000fc60000000000 */
[----:B------:R-:W-:Y:S02]  /*17e40*/  @!P5 IMAD.IADD R17, R17, 0x1, -R8 ;  /* 0x000000011111d824 */ /* 0x000fe400078e0a08 */
[----:B------:R-:W-:Y:S02]  /*17e50*/  IMAD.MOV.U32 R12, RZ, RZ, R14 ;  /* 0x000000ffff0c7224 */ /* 0x000fe400078e000e */
[----:B------:R-:W-:Y:S01]  /*17e60*/  @!P3 IMAD.IADD R3, R3, 0x1, -R8 ;  /* 0x000000010303b824 */ /* 0x000fe200078e0a08 */
[----:B------:R-:W-:Y:S01]  /*17e70*/  ISETP.GE.AND P3, PT, R5, RZ, PT ;  /* 0x000000ff0500720c */ /* 0x000fe20003f66270 */
[----:B------:R-:W-:Y:S01]  /*17e80*/  IMAD.HI.U32 R5, R9, R21, RZ ;  /* 0x0000001509057227 */ /* 0x000fe200078e00ff */
[----:B------:R-:W-:-:S03]  /*17e90*/  ISETP.GT.U32.AND P5, PT, R8, R17, PT ;  /* 0x000000110800720c */ /* 0x000fc60003fa4070 */
[----:B------:R-:W-:Y:S02]  /*17ea0*/  @!P6 IMAD.IADD R13, R13, 0x1, -R8 ;  /* 0x000000010d0de824 */ /* 0x000fe400078e0a08 */
[----:B------:R-:W-:Y:S01]  /*17eb0*/  @!P2 IMAD.MOV R3, RZ, RZ, -R3 ;  /* 0x000000ffff03a224 */ /* 0x000fe200078e0a03 */
[C---:B------:R-:W-:Y:S01]  /*17ec0*/  ISETP.GT.U32.AND P2, PT, R8.reuse, R22, PT ;  /* 0x000000160800720c */ /* 0x040fe20003f44070 */
[----:B------:R-:W-:Y:S01]  /*17ed0*/  IMAD.MOV R5, RZ, RZ, -R5 ;  /* 0x000000ffff057224 */ /* 0x000fe200078e0a05 */
[C---:B------:R-:W-:Y:S01]  /*17ee0*/  ISETP.GT.U32.AND P6, PT, R8.reuse, R13, PT ;  /* 0x0000000d0800720c */ /* 0x040fe20003fc4070 */
[----:B------:R-:W-:Y:S02]  /*17ef0*/  IMAD.MOV R4, RZ, RZ, -R4 ;  /* 0x000000ffff047224 */ /* 0x000fe400078e0a04 */
[----:B------:R-:W-:Y:S02]  /*17f00*/  IMAD R21, R8, R5, R21 ;  /* 0x0000000508157224 */ /* 0x000fe400078e0215 */
[----:B------:R-:W-:Y:S01]  /*17f10*/  @!P1 IMAD.MOV R12, RZ, RZ, -R12 ;  /* 0x000000ffff0c9224 */ /* 0x000fe200078e0a0c */
[----:B------:R-:W-:Y:S01]  /*17f20*/  ISETP.GE.AND P1, PT, R10, RZ, PT ;  /* 0x000000ff0a00720c */ /* 0x000fe20003f26270 */
[----:B------:R-:W-:-:S02]  /*17f30*/  IMAD R7, R8, R4, R7 ;  /* 0x0000000408077224 */ /* 0x000fc400078e0207 */
[--C-:B------:R-:W-:Y:S01]  /*17f40*/  @!P5 IMAD.IADD R17, R17, 0x1, -R8.reuse ;  /* 0x000000011111d824 */ /* 0x100fe200078e0a08 */
[----:B------:R-:W-:Y:S01]  /*17f50*/  ISETP.GT.U32.AND P5, PT, R8, R21, PT ;  /* 0x000000150800720c */ /* 0x000fe20003fa4070 */
[--C-:B------:R-:W-:Y:S01]  /*17f60*/  @!P2 IMAD.IADD R22, R22, 0x1, -R8.reuse ;  /* 0x000000011616a824 */ /* 0x100fe200078e0a08 */
[----:B------:R0:W-:Y:S01]  /*17f70*/  STL [R1+0x109c], R12 ;  /* 0x00109c0c01007387 */ /* 0x0001e20000100800 */
[----:B------:R-:W-:Y:S01]  /*17f80*/  @!P6 IMAD.IADD R13, R13, 0x1, -R8 ;  /* 0x000000010d0de824 */ /* 0x000fe200078e0a08 */
[----:B------:R-:W-:Y:S01]  /*17f90*/  ISETP.GT.U32.AND P6, PT, R8, R7, PT ;  /* 0x000000070800720c */ /* 0x000fe20003fc4070 */
[----:B------:R-:W-:Y:S01]  /*17fa0*/  VIADD R14, R0, 0x1cd ;  /* 0x000001cd000e7836 */ /* 0x000fe20000000000 */
[----:B------:R-:W-:Y:S01]  /*17fb0*/  ISETP.GT.U32.AND P2, PT, R8, R22, PT ;  /* 0x000000160800720c */ /* 0x000fe20003f44070 */
[----:B------:R-:W-:-:S03]  /*17fc0*/  IMAD.HI.U32 R10, R9, R15, RZ ;  /* 0x0000000f090a7227 */ /* 0x000fc600078e00ff */
[----:B------:R1:W-:Y:S01]  /*17fd0*/  STL [R1+0x208], R14 ;  /* 0x0002080e01007387 */ /* 0x0003e20000100800 */
[----:B------:R-:W-:Y:S01]  /*17fe0*/  IMAD.MOV R10, RZ, RZ, -R10 ;  /* 0x000000ffff0a7224 */ /* 0x000fe200078e0a0a */
[----:B------:R-:W-:Y:S01]  /*17ff0*/  IABS R76, R14 ;  /* 0x0000000e004c7213 */ /* 0x000fe20000000000 */
[----:B0-----:R-:W-:Y:S02]  /*18000*/  VIADD R12, R0, 0x1ce ;  /* 0x000001ce000c7836 */ /* 0x001fe40000000000 */
[--C-:B------:R-:W-:Y:S02]  /*18010*/  @!P5 IMAD.IADD R21, R21, 0x1, -R8.reuse ;  /* 0x000000011515d824 */ /* 0x100fe400078e0a08 */
[C---:B------:R-:W-:Y:S01]  /*18020*/  IMAD R15, R8.reuse, R10, R15 ;  /* 0x0000000a080f7224 */ /* 0x040fe200078e020f */
[----:B------:R-:W-:Y:S01]  /*18030*/  STL [R1+0x20c], R12 ;  /* 0x00020c0c01007387 */ /* 0x000fe20000100800 */
[----:B------:R-:W-:Y:S01]  /*18040*/  IABS R74, R12 ;  /* 0x0000000c004a7213 */ /* 0x000fe20000000000 */
[--C-:B------:R-:W-:Y:S01]  /*18050*/  @!P6 IMAD.IADD R7, R7, 0x1, -R8.reuse ;  /* 0x000000010707e824 */ /* 0x100fe200078e0a08 */
[----:B------:R-:W-:Y:S01]  /*18060*/  ISETP.GT.U32.AND P5, PT, R8, R21, PT ;  /* 0x000000150800720c */ /* 0x000fe20003fa4070 */
[----:B------:R-:W-:Y:S01]  /*18070*/  STL [R1+0x1088], R3 ;  /* 0x0010880301007387 */ /* 0x000fe20000100800 */
[----:B------:R-:W-:Y:S01]  /*18080*/  @!P2 IMAD.IADD R22, R22, 0x1, -R8 ;  /* 0x000000011616a824 */ /* 0x000fe200078e0a08 */
[C---:B------:R-:W-:Y:S01]  /*18090*/  ISETP.GT.U32.AND P2, PT, R8.reuse, R15, PT ;  /* 0x0000000f0800720c */ /* 0x040fe20003f44070 */
[----:B------:R-:W-:Y:S01]  /*180a0*/  IMAD.HI.U32 R2, R9, R74, RZ ;  /* 0x0000004a09027227 */ /* 0x000fe200078e00ff */
[----:B------:R0:W-:Y:S01]  /*180b0*/  STL [R1+0x10a8], R6 ;  /* 0x0010a80601007387 */ /* 0x0001e20000100800 */
[----:B------:R-:W-:-:S02]  /*180c0*/  ISETP.GT.U32.AND P6, PT, R8, R7, PT ;  /* 0x000000070800720c */ /* 0x000fc40003fc4070 */
[----:B------:R-:W-:Y:S02]  /*180d0*/  IMAD.MOV R2, RZ, RZ, -R2 ;  /* 0x000000ffff027224 */ /* 0x000fe400078e0a02 */
[----:B-1----:R-:W-:Y:S02]  /*180e0*/  VIADD R14, R0, 0x1d1 ;  /* 0x000001d1000e7836 */ /* 0x002fe40000000000 */
[----:B------:R-:W-:Y:S02]  /*180f0*/  IMAD R74, R8, R2, R74 ;  /* 0x00000002084a7224 */ /* 0x000fe400078e024a */
[----:B------:R-:W-:Y:S02]  /*18100*/  @!P5 IMAD.IADD R21, R21, 0x1, -R8 ;  /* 0x000000011515d824 */ /* 0x000fe400078e0a08 */
[----:B0-----:R-:W-:Y:S01]  /*18110*/  VIADD R6, R0, 0x1cf ;  /* 0x000001cf00067836 */ /* 0x001fe20000000000 */
[----:B------:R-:W-:Y:S01]  /*18120*/  ISETP.GT.U32.AND P5, PT, R8, R74, PT ;  /* 0x0000004a0800720c */ /* 0x000fe20003fa4070 */
[----:B------:R-:W-:-:S03]  /*18130*/  IMAD.HI.U32 R3, R9, R76, RZ ;  /* 0x0000004c09037227 */ /* 0x000fc600078e00ff */
[----:B------:R-:W-:Y:S01]  /*18140*/  IABS R11, R6 ;  /* 0x00000006000b7213 */ /* 0x000fe20000000000 */
[--C-:B------:R-:W-:Y:S01]  /*18150*/  @!P2 IMAD.IADD R15, R15, 0x1, -R8.reuse ;  /* 0x000000010f0fa824 */ /* 0x100fe200078e0a08 */
[----:B------:R0:W-:Y:S01]  /*18160*/  STL [R1+0x1f4], R6 ;  /* 0x0001f40601007387 */ /* 0x0001e20000100800 */
[----:B------:R-:W-:Y:S02]  /*18170*/  @!P6 IMAD.IADD R7, R7, 0x1, -R8 ;  /* 0x000000010707e824 */ /* 0x000fe400078e0a08 */
[----:B------:R-:W-:Y:S01]  /*18180*/  IMAD.HI.U32 R12, R9, R11, RZ ;  /* 0x0000000b090c7227 */ /* 0x000fe200078e00ff */
[C---:B------:R-:W-:Y:S01]  /*18190*/  ISETP.GT.U32.AND P2, PT, R8.reuse, R15, PT ;  /* 0x0000000f0800720c */ /* 0x040fe20003f44070 */
[----:B------:R-:W-:Y:S02]  /*181a0*/  STL [R1+0x10c], R28 ;  /* 0x00010c1c01007387 */ /* 0x000fe40000100800 */
[----:B------:R-:W-:Y:S02]  /*181b0*/  IMAD.MOV R12, RZ, RZ, -R12 ;  /* 0x000000ffff0c7224 */ /* 0x000fe400078e0a0c */
[----:B------:R-:W-:Y:S01]  /*181c0*/  IMAD.MOV R3, RZ, RZ, -R3 ;  /* 0x000000ffff037224 */ /* 0x000fe200078e0a03 */
[----:B0-----:R-:W-:Y:S01]  /*181d0*/  IABS R6, R14 ;  /* 0x0000000e00067213 */ /* 0x001fe20000000000 */
[C---:B------:R-:W-:Y:S01]  /*181e0*/  IMAD R26, R8.reuse, R12, R11 ;  /* 0x0000000c081a7224 */ /* 0x040fe200078e020b */
[----:B------:R-:W-:Y:S01]  /*181f0*/  IABS R11, R27 ;  /* 0x0000001b000b7213 */ /* 0x000fe20000000000 */
[----:B------:R-:W-:Y:S01]  /*18200*/  IMAD R76, R8, R3, R76 ;  /* 0x00000003084c7224 */ /* 0x000fe200078e024c */
[----:B------:R-:W-:Y:S01]  /*18210*/  STL [R1+0x118], R27 ;  /* 0x0001181b01007387 */ /* 0x000fe20000100800 */
[----:B------:R-:W-:Y:S01]  /*18220*/  VIADD R3, R0, 0x1d8 ;  /* 0x000001d800037836 */ /* 0x000fe20000000000 */
[----:B------:R-:W-:Y:S01]  /*18230*/  ISETP.GT.U32.AND P6, PT, R8, R26, PT ;  /* 0x0000001a0800720c */ /* 0x000fe20003fc4070 */
[--C-:B------:R-:W-:Y:S01]  /*18240*/  @!P5 IMAD.IADD R74, R74, 0x1, -R8.reuse ;  /* 0x000000014a4ad824 */ /* 0x100fe200078e0a08 */
[----:B------:R-:W-:Y:S01]  /*18250*/  STL [R1+0x120], R24 ;  /* 0x0001201801007387 */ /* 0x000fe20000100800 */
[----:B------:R-:W-:Y:S01]  /*18260*/  @!P2 IMAD.IADD R15, R15, 0x1, -R8 ;  /* 0x000000010f0fa824 */ /* 0x000fe200078e0a08 */
[----:B------:R-:W-:Y:S01]  /*18270*/  IABS R4, R3 ;  /* 0x0000000300047213 */ /* 0x000fe20000000000 */
[----:B------:R-:W-:Y:S01]  /*18280*/  @!P0 IMAD.MOV R22, RZ, RZ, -R22 ;  /* 0x000000ffff168224 */ /* 0x000fe200078e0a16 */
[----:B------:R-:W-:Y:S01]  /*18290*/  ISETP.GT.U32.AND P2, PT, R8, R76, PT ;  /* 0x0000004c0800720c */ /* 0x000fe20003f44070 */
[----:B------:R-:W-:Y:S01]  /*182a0*/  VIADD R16, R0, 0x1d0 ;  /* 0x000001d000107836 */ /* 0x000fe20000000000 */
[----:B------:R-:W-:Y:S01]  /*182b0*/  IABS R12, R24 ;  /* 0x00000018000c7213 */ /* 0x000fe20000000000 */
[----:B------:R-:W-:Y:S01]  /*182c0*/  IMAD.HI.U32 R5, R9, R4, RZ ;  /* 0x0000000409057227 */ /* 0x000fe200078e00ff */
[----:B------:R0:W-:Y:S02]  /*182d0*/  STL [R1+0x1080], R22 ;  /* 0x0010801601007387 */ /* 0x0001e40000100800 */
[----:B------:R-:W-:Y:S01]  /*182e0*/  IABS R2, R16 ;  /* 0x0000001000027213 */ /* 0x000fe20000000000 */
[----:B------:R-:W-:Y:S01]  /*182f0*/  @!P6 IMAD.IADD R26, R26, 0x1, -R8 ;  /* 0x000000011a1ae824 */ /* 0x000fe200078e0a08 */
[----:B------:R-:W-:Y:S01]  /*18300*/  ISETP.GT.U32.AND P6, PT, R8, R74, PT ;  /* 0x0000004a0800720c */ /* 0x000fe20003fc4070 */
[----:B------:R-:W-:-:S02]  /*18310*/  IMAD.MOV R5, RZ, RZ, -R5 ;  /* 0x000000ffff057224 */ /* 0x000fc400078e0a05 */
[----:B------:R-:W-:Y:S01]  /*18320*/  IMAD.HI.U32 R10, R9, R6, RZ ;  /* 0x00000006090a7227 */ /* 0x000fe200078e00ff */
[----:B------:R-:W-:-:S03]  /*18330*/  ISETP.GT.U32.AND P0, PT, R8, R26, PT ;  /* 0x0000001a0800720c */ /* 0x000fc60003f04070 */
[----:B------:R-:W-:Y:S01]  /*18340*/  IMAD R4, R8, R5, R4 ;  /* 0x0000000508047224 */ /* 0x000fe200078e0204 */
[----:B------:R-:W-:Y:S01]  /*18350*/  IABS R5, R54 ;  /* 0x0000003600057213 */ /* 0x000fe20000000000 */
[----:B0-----:R-:W-:-:S04]  /*18360*/  IMAD.HI.U32 R22, R9, R11, RZ ;  /* 0x0000000b09167227 */ /* 0x001fc800078e00ff */
[--C-:B------:R-:W-:Y:S01]  /*18370*/  @!P6 IMAD.IADD R74, R74, 0x1, -R8.reuse ;  /* 0x000000014a4ae824 */ /* 0x100fe200078e0a08 */
[----:B------:R-:W-:Y:S01]  /*18380*/  ISETP.GT.U32.AND P6, PT, R8, R4, PT ;  /* 0x000000040800720c */ /* 0x000fe20003fc4070 */
[----:B------:R-:W-:Y:S02]  /*18390*/  @!P2 IMAD.IADD R76, R76, 0x1, -R8 ;  /* 0x000000014c4ca824 */ /* 0x000fe400078e0a08 */
[----:B------:R-:W-:Y:S02]  /*183a0*/  IMAD.MOV R22, RZ, RZ, -R22 ;  /* 0x000000ffff167224 */ /* 0x000fe400078e0a16 */
[----:B------:R-:W-:Y:S01]  /*183b0*/  IMAD.MOV R10, RZ, RZ, -R10 ;  /* 0x000000ffff0a7224 */ /* 0x000fe200078e0a0a */
[C---:B------:R-:W-:Y:S01]  /*183c0*/  ISETP.GT.U32.AND P5, PT, R8.reuse, R76, PT ;  /* 0x0000004c0800720c */ /* 0x040fe20003fa4070 */
[----:B------:R-:W-:Y:S02]  /*183d0*/  IMAD R11, R8, R22, R11 ;  /* 0x00000016080b7224 */ /* 0x000fe400078e020b */
[----:B------:R-:W-:-:S04]  /*183e0*/  IMAD.HI.U32 R23, R9, R2, RZ ;  /* 0x0000000209177227 */ /* 0x000fc800078e00ff */
[----:B------:R-:W-:Y:S01]  /*183f0*/  IMAD R6, R8, R10, R6 ;  /* 0x0000000a08067224 */ /* 0x000fe200078e0206 */
[----:B------:R-:W-:Y:S01]  /*18400*/  IABS R10, R28 ;  /* 0x0000001c000a7213 */ /* 0x000fe20000000000 */
[----:B------:R-:W-:Y:S01]  /*18410*/  @!P6 IMAD.IADD R4, R4, 0x1, -R8 ;  /* 0x000000010404e824 */ /* 0x000fe200078e0a08 */
[----:B------:R-:W-:Y:S01]  /*18420*/  ISETP.GT.U32.AND P6, PT, R8, R11, PT ;  /* 0x0000000b0800720c */ /* 0x000fe20003fc4070 */
[----:B------:R-:W-:Y:S02]  /*18430*/  IMAD.MOV R23, RZ, RZ, -R23 ;  /* 0x000000ffff177224 */ /* 0x000fe400078e0a17 */
[----:B------:R-:W-:-:S04]  /*18440*/  IMAD.HI.U32 R24, R9, R10, RZ ;  /* 0x0000000a09187227 */ /* 0x000fc800078e00ff */
[----:B------:R-:W-:Y:S02]  /*18450*/  @!P0 IMAD.IADD R26, R26, 0x1, -R8 ;  /* 0x000000011a1a8824 */ /* 0x000fe400078e0a08 */
[C---:B------:R-:W-:Y:S02]  /*18460*/  IMAD R2, R8.reuse, R23, R2 ;  /* 0x0000001708027224 */ /* 0x040fe400078e0202 */
[----:B------:R-:W-:Y:S01]  /*18470*/  IMAD.HI.U32 R23, R9, R5, RZ ;  /* 0x0000000509177227 */ /* 0x000fe200078e00ff */
[----:B------:R0:W-:Y:S02]  /*18480*/  STL [R1+0x180], R26 ;  /* 0x0001801a01007387 */ /* 0x0001e40000100800 */
[----:B------:R-:W-:Y:S01]  /*18490*/  ISETP.GT.U32.AND P2, PT, R8, R2, PT ;  /* 0x000000020800720c */ /* 0x000fe20003f44070 */
[----:B------:R-:W-:Y:S02]  /*184a0*/  IMAD.MOV R24, RZ, RZ, -R24 ;  /* 0x000000ffff187224 */ /* 0x000fe400078e0a18 */
[----:B------:R-:W-:Y:S01]  /*184b0*/  @!P5 IMAD.IADD R76, R76, 0x1, -R8 ;  /* 0x000000014c4cd824 */ /* 0x000fe200078e0a08 */
[----:B------:R-:W-:Y:S01]  /*184c0*/  ISETP.GT.U32.AND P5, PT, R8, R6, PT ;  /* 0x000000060800720c */ /* 0x000fe20003fa4070 */
[----:B------:R-:W-:-:S02]  /*184d0*/  IMAD.MOV R23, RZ, RZ, -R23 ;  /* 0x000000ffff177224 */ /* 0x000fc400078e0a17 */
[----:B------:R-:W-:Y:S02]  /*184e0*/  IMAD R10, R8, R24, R10 ;  /* 0x00000018080a7224 */ /* 0x000fe400078e020a */
[C---:B0-----:R-:W-:Y:S02]  /*184f0*/  VIADD R26, R0.reuse, 0x1e9 ;  /* 0x000001e9001a7836 */ /* 0x041fe40000000000 */
[----:B------:R-:W-:Y:S02]  /*18500*/  VIADD R24, R0, 0x1f0 ;  /* 0x000001f000187836 */ /* 0x000fe40000000000 */
[----:B------:R-:W-:Y:S01]  /*18510*/  @!P4 IMAD.MOV R17, RZ, RZ, -R17 ;  /* 0x000000ffff11c224 */ /* 0x000fe200078e0a11 */
[----:B------:R-:W-:Y:S01]  /*18520*/  IABS R22, R26 ;  /* 0x0000001a00167213 */ /* 0x000fe20000000000 */
[--C-:B------:R-:W-:Y:S01]  /*18530*/  @!P6 IMAD.IADD R11, R11, 0x1, -R8.reuse ;  /* 0x000000010b0be824 */ /* 0x100fe200078e0a08 */
[C---:B------:R-:W-:Y:S01]  /*18540*/  ISETP.GT.U32.AND P4, PT, R8.reuse, R4, PT ;  /* 0x000000040800720c */ /* 0x040fe20003f84070 */
[----:B------:R-:W-:Y:S01]  /*18550*/  @!P1 IMAD.MOV R13, RZ, RZ, -R13 ;  /* 0x000000ffff0d9224 */ /* 0x000fe200078e0a0d */
[----:B------:R0:W-:Y:S01]  /*18560*/  STL [R1+0xfc], R26 ;  /* 0x0000fc1a01007387 */ /* 0x0001e20000100800 */
[C---:B------:R-:W-:Y:S01]  /*18570*/  IMAD R5, R8.reuse, R23, R5 ;  /* 0x0000001708057224 */ /* 0x040fe200078e0205 */
[C---:B------:R-:W-:Y:S01]  /*18580*/  ISETP.GT.U32.AND P6, PT, R8.reuse, R11, PT ;  /* 0x0000000b0800720c */ /* 0x040fe20003fc4070 */
[----:B------:R-:W-:Y:S01]  /*18590*/  IMAD.HI.U32 R23, R9, R12, RZ ;  /* 0x0000000c09177227 */ /* 0x000fe200078e00ff */
[----:B------:R-:W-:Y:S02]  /*185a0*/  STL [R1+0x104], R24 ;  /* 0x0001041801007387 */ /* 0x000fe40000100800 */
[----:B------:R-:W-:Y:S01]  /*185b0*/  ISETP.GT.U32.AND P0, PT, R8, R5, PT ;  /* 0x000000050800720c */ /* 0x000fe20003f04070 */
[----:B------:R-:W-:Y:S01]  /*185c0*/  IMAD.MOV R23, RZ, RZ, -R23 ;  /* 0x000000ffff177224 */ /* 0x000fe200078e0a17 */
[----:B------:R-:W-:Y:S01]  /*185d0*/  STL [R1+0x110], R17 ;  /* 0x0001101101007387 */ /* 0x000fe20000100800 */
[--C-:B------:R-:W-:Y:S01]  /*185e0*/  @!P5 IMAD.IADD R6, R6, 0x1, -R8.reuse ;  /* 0x000000010606d824 */ /* 0x100fe200078e0a08 */
[----:B------:R-:W-:Y:S01]  /*185f0*/  ISETP.GT.U32.AND P5, PT, R8, R10, PT ;  /* 0x0000000a0800720c */ /* 0x000fe20003fa4070 */
[----:B------:R-:W-:Y:S01]  /*18600*/  @!P2 IMAD.IADD R2, R2, 0x1, -R8 ;  /* 0x000000010202a824 */ /* 0x000fe200078e0a08 */
[----:B------:R1:W-:Y:S01]  /*18610*/  STL [R1+0x108], R13 ;  /* 0x0001080d01007387 */ /* 0x0003e20000100800 */
[----:B------:R-:W-:-:S02]  /*18620*/  IMAD R12, R8, R23, R12 ;  /* 0x00000017080c7224 */ /* 0x000fc400078e020c */
[--C-:B------:R-:W-:Y:S01]  /*18630*/  @!P4 IMAD.IADD R4, R4, 0x1, -R8.reuse ;  /* 0x000000010404c824 */ /* 0x100fe200078e0a08 */
[C---:B------:R-:W-:Y:S01]  /*18640*/  ISETP.GT.U32.AND P2, PT, R8.reuse, R2, PT ;  /* 0x000000020800720c */ /* 0x040fe20003f44070 */
[--C-:B------:R-:W-:Y:S01]  /*18650*/  @!P6 IMAD.IADD R11, R11, 0x1, -R8.reuse ;  /* 0x000000010b0be824 */ /* 0x100fe200078e0a08 */
[C---:B------:R-:W-:Y:S01]  /*18660*/  ISETP.GT.U32.AND P4, PT, R8.reuse, R12, PT ;  /* 0x0000000c0800720c */ /* 0x040fe20003f84070 */
[----:B------:R-:W-:Y:S01]  /*18670*/  @!P0 IMAD.IADD R5, R5, 0x1, -R8 ;  /* 0x0000000105058824 */ /* 0x000fe200078e0a08 */
[----:B------:R-:W-:Y:S01]  /*18680*/  ISETP.GT.U32.AND P0, PT, R8, R6, PT ;  /* 0x000000060800720c */ /* 0x000fe20003f04070 */
[----:B0-----:R-:W-:Y:S02]  /*18690*/  VIADD R26, R0, 0x1f1 ;  /* 0x000001f1001a7836 */ /* 0x001fe40000000000 */
[----:B-1----:R-:W-:-:S03]  /*186a0*/  IMAD.HI.U32 R13, R9, R22, RZ ;  /* 0x00000016090d7227 */ /* 0x002fc600078e00ff */
[----:B------:R0:W-:Y:S01]  /*186b0*/  STL [R1+0x11c], R26 ;  /* 0x00011c1a01007387 */ /* 0x0001e20000100800 */
[----:B------:R-:W-:Y:S02]  /*186c0*/  IMAD.MOV R13, RZ, RZ, -R13 ;  /* 0x000000ffff0d7224 */ /* 0x000fe400078e0a0d */
[----:B------:R-:W-:Y:S01]  /*186d0*/  @!P5 IMAD.IADD R10, R10, 0x1, -R8 ;  /* 0x000000010a0ad824 */ /* 0x000fe200078e0a08 */
[C---:B------:R-:W-:Y:S01]  /*186e0*/  ISETP.GT.U32.AND P5, PT, R8.reuse, R5, PT ;  /* 0x000000050800720c */ /* 0x040fe20003fa4070 */
[----:B------:R-:W-:Y:S02]  /*186f0*/  IMAD R13, R8, R13, R22 ;  /* 0x0000000d080d7224 */ /* 0x000fe400078e0216 */
[--C-:B------:R-:W-:Y:S01]  /*18700*/  @!P2 IMAD.IADD R2, R2, 0x1, -R8.reuse ;  /* 0x000000010202a824 */ /* 0x100fe200078e0a08 */
[----:B------:R-:W-:Y:S01]  /*18710*/  ISETP.GT.U32.AND P1, PT, R8, R10, PT ;  /* 0x0000000a0800720c */ /* 0x000fe20003f24070 */
[----:B------:R-:W-:Y:S01]  /*18720*/  @!P4 IMAD.IADD R12, R12, 0x1, -R8 ;  /* 0x000000010c0cc824 */ /* 0x000fe200078e0a08 */
[----:B------:R-:W-:Y:S01]  /*18730*/  ISETP.GT.U32.AND P6, PT, R8, R13, PT ;  /* 0x0000000d0800720c */ /* 0x000fe20003fc4070 */
[C---:B------:R-:W-:Y:S01]  /*18740*/  VIADD R23, R0.reuse, 0x1f9 ;  /* 0x000001f900177836 */ /* 0x040fe20000000000 */
[----:B------:R-:W-:Y:S01]  /*18750*/  ISETP.GE.AND P2, PT, R19, RZ, PT ;  /* 0x000000ff1300720c */ /* 0x000fe20003f46270 */
[----:B------:R-:W-:Y:S01]  /*18760*/  @!P3 IMAD.MOV R15, RZ, RZ, -R15 ;  /* 0x000000ffff0fb224 */ /* 0x000fe200078e0a0f */
[----:B------:R-:W-:Y:S01]  /*18770*/  IABS R19, R24 ;  /* 0x0000001800137213 */ /* 0x000fe20000000000 */
[----:B------:R-:W-:-:S02]  /*18780*/  VIADD R24, R0, 0x1f8 ;  /* 0x000001f800187836 */ /* 0x000fc40000000000 */
[--C-:B------:R-:W-:Y:S01]  /*18790*/  @!P5 IMAD.IADD R5, R5, 0x1, -R8.reuse ;  /* 0x000000010505d824 */ /* 0x100fe200078e0a08 */
[----:B------:R-:W-:Y:S01]  /*187a0*/  ISETP.GE.AND P5, PT, R16, RZ, PT ;  /* 0x000000ff1000720c */ /* 0x000fe20003fa6270 */
[----:B------:R-:W-:Y:S01]  /*187b0*/  IMAD.HI.U32 R17, R9, R19, RZ ;  /* 0x0000001309117227 */ /* 0x000fe200078e00ff */
[----:B------:R-:W-:Y:S01]  /*187c0*/  IABS R16, R26 ;  /* 0x0000001a00107213 */ /* 0x000fe20000000000 */
[----:B------:R-:W-:Y:S02]  /*187d0*/  STL [R1+0x130], R24 ;  /* 0x0001301801007387 */ /* 0x000fe40000100800 */
[--C-:B------:R-:W-:Y:S01]  /*187e0*/  @!P6 IMAD.IADD R13, R13, 0x1, -R8.reuse ;  /* 0x000000010d0de824 */ /* 0x100fe200078e0a08 */
[----:B------:R-:W-:Y:S01]  /*187f0*/  ISETP.GT.U32.AND P6, PT, R8, R12, PT ;  /* 0x0000000c0800720c */ /* 0x000fe20003fc4070 */
[----:B------:R-:W-:Y:S01]  /*18800*/  IMAD.MOV R17, RZ, RZ, -R17 ;  /* 0x000000ffff117224 */ /* 0x000fe200078e0a11 */
[----:B------:R-:W-:Y:S01]  /*18810*/  STL [R1+0x13c], R23 ;  /* 0x00013c1701007387 */ /* 0x000fe20000100800 */
[----:B------:R-:W-:Y:S01]  /*18820*/  @!P1 IMAD.IADD R10, R10, 0x1, -R8 ;  /* 0x000000010a0a9824 */ /* 0x000fe200078e0a08 */
[----:B------:R-:W-:Y:S01]  /*18830*/  ISETP.GE.AND P1, PT, R14, RZ, PT ;  /* 0x000000ff0e00720c */ /* 0x000fe20003f26270 */
[C---:B------:R-:W-:Y:S01]  /*18840*/  IMAD R14, R8.reuse, R17, R19 ;  /* 0x00000011080e7224 */ /* 0x040fe200078e0213 */
[----:B------:R-:W-:Y:S01]  /*18850*/  IABS R17, R24 ;  /* 0x0000001800117213 */ /* 0x000fe20000000000 */
[----:B------:R-:W-:Y:S01]  /*18860*/  IMAD.HI.U32 R22, R9, R16, RZ ;  /* 0x0000001009167227 */ /* 0x000fe200078e00ff */
[----:B------:R1:W-:Y:S01]  /*18870*/  STL [R1+0x107c], R15 ;  /* 0x00107c0f01007387 */ /* 0x0003e20000100800 */
[----:B------:R-:W-:-:S02]  /*18880*/  ISETP.GT.U32.AND P3, PT, R8, R13, PT ;  /* 0x0000000d0800720c */ /* 0x000fc40003f64070 */
[----:B------:R-:W-:Y:S02]  /*18890*/  IMAD.MOV R22, RZ, RZ, -R22 ;  /* 0x000000ffff167224 */ /* 0x000fe400078e0a16 */
[----:B------:R-:W-:Y:S01]  /*188a0*/  @!P6 IMAD.IADD R12, R12, 0x1, -R8 ;  /* 0x000000010c0ce824 */ /* 0x000fe200078e0a08 */
[C---:B------:R-:W-:Y:S01]  /*188b0*/  ISETP.GT.U32.AND P6, PT, R8.reuse, R14, PT ;  /* 0x0000000e0800720c */ /* 0x040fe20003fc4070 */
[----:B------:R-:W-:Y:S02]  /*188c0*/  IMAD R16, R8, R22, R16 ;  /* 0x0000001608107224 */ /* 0x000fe400078e0210 */
[----:B------:R-:W-:Y:S02]  /*188d0*/  VIADD R19, R0, 0x105 ;  /* 0x0000010500137836 */ /* 0x000fe40000000000 */
[--C-:B------:R-:W-:Y:S01]  /*188e0*/  @!P0 IMAD.IADD R6, R6, 0x1, -R8.reuse ;  /* 0x0000000106068824 */ /* 0x100fe200078e0a08 */
[----:B------:R-:W-:Y:S01]  /*188f0*/  ISETP.GE.AND P0, PT, R18, RZ, PT ;  /* 0x000000ff1200720c */ /* 0x000fe20003f06270 */
[----:B0-----:R-:W-:Y:S01]  /*18900*/  IMAD.U32 R26, RZ, RZ, UR8 ;  /* 0x00000008ff1a7e24 */ /* 0x001fe2000f8e00ff */
[----:B------:R-:W-:Y:S01]  /*18910*/  ISETP.GE.AND P4, PT, R19, RZ, PT ;  /* 0x000000ff1300720c */ /* 0x000fe20003f86270 */
[--C-:B------:R-:W-:Y:S01]  /*18920*/  @!P3 IMAD.IADD R13, R13, 0x1, -R8.reuse ;  /* 0x000000010d0db824 */ /* 0x100fe200078e0a08 */
[----:B------:R-:W-:Y:S01]  /*18930*/  IABS R19, R19 ;  /* 0x0000001300137213 */ /* 0x000fe20000000000 */
[----:B------:R-:W-:Y:S01]  /*18940*/  IMAD.U32 R28, RZ, RZ, UR8 ;  /* 0x00000008ff1c7e24 */ /* 0x000fe2000f8e00ff */
[----:B------:R-:W-:Y:S01]  /*18950*/  IABS R18, R23 ;  /* 0x0000001700127213 */ /* 0x000fe20000000000 */
[----:B------:R-:W-:Y:S01]  /*18960*/  @!P6 IMAD.IADD R14, R14, 0x1, -R8 ;  /* 0x000000010e0ee824 */ /* 0x000fe200078e0a08 */
[----:B------:R-:W-:Y:S01]  /*18970*/  ISETP.GE.AND P3, PT, R3, RZ, PT ;  /* 0x000000ff0300720c */ /* 0x000fe20003f66270 */
[----:B-1----:R-:W-:-:S02]  /*18980*/  IMAD.MOV.U32 R15, RZ, RZ, R19 ;  /* 0x000000ffff0f7224 */ /* 0x002fc400078e0013 */
[----:B------:R-:W-:Y:S01]  /*18990*/  IMAD.HI.U32 R19, R9, R17, RZ ;  /* 0x0000001109137227 */ /* 0x000fe200078e00ff */
[----:B------:R-:W-:-:S03]  /*189a0*/  ISETP.GT.U32.AND P6, PT, R8, R14, PT ;  /* 0x0000000e0800720c */ /* 0x000fc60003fc4070 */
[----:B------:R-:W-:Y:S02]  /*189b0*/  IMAD.MOV R19, RZ, RZ, -R19 ;  /* 0x000000ffff137224 */ /* 0x000fe400078e0a13 */
[----:B------:R-:W-:-:S04]  /*189c0*/  IMAD.HI.U32 R24, R9, R18, RZ ;  /* 0x0000001209187227 */ /* 0x000fc800078e00ff */
[----:B------:R-:W-:Y:S01]  /*189d0*/  IMAD R17, R8, R19, R17 ;  /* 0x0000001308117224 */ /* 0x000fe200078e0211 */
[----:B------:R-:W-:Y:S01]  /*189e0*/  SHF.R.U32.HI R19, RZ, 0x6, R25 ;  /* 0x00000006ff137819 */ /* 0x000fe20000011619 */
[----:B------:R-:W-:Y:S02]  /*189f0*/  IMAD.MOV R3, RZ, RZ, -R24 ;  /* 0x000000ffff037224 */ /* 0x000fe400078e0a18 */
[----:B------:R-:W-:Y:S01]  /*18a00*/  @!P6 IMAD.IADD R14, R14, 0x1, -R8 ;  /* 0x000000010e0ee824 */ /* 0x000fe200078e0a08 */
[C---:B------:R-:W-:Y:S01]  /*18a10*/  ISETP.GT.U32.AND P6, PT, R8.reuse, R16, PT ;  /* 0x000000100800720c */ /* 0x040fe20003fc4070 */
[----:B------:R-:W-:Y:S01]  /*18a20*/  IMAD R18, R8, R3, R18 ;  /* 0x0000000308127224 */ /* 0x000fe200078e0212 */
[----:B------:R-:W-:Y:S01]  /*18a30*/  SGXT.U32 R19, R19, 0x1 ;  /* 0x000000011313781a */ /* 0x000fe20000000000 */
[----:B------:R-:W-:-:S04]  /*18a40*/  IMAD.HI.U32 R23, R9, R15, RZ ;  /* 0x0000000f09177227 */ /* 0x000fc800078e00ff */
[----:B------:R-:W-:Y:S02]  /*18a50*/  IMAD.MOV R23, RZ, RZ, -R23 ;  /* 0x000000ffff177224 */ /* 0x000fe400078e0a17 */
[----:B------:R-:W-:Y:S02]  /*18a60*/  IMAD.MOV.U32 R3, RZ, RZ, R21 ;  /* 0x000000ffff037224 */ /* 0x000fe400078e0015 */
[----:B------:R-:W-:Y:S02]  /*18a70*/  IMAD R15, R8, R23, R15 ;  /* 0x00000017080f7224 */ /* 0x000fe400078e020f */
[----:B------:R-:W-:Y:S02]  /*18a80*/  @!P6 IMAD.IADD R16, R16, 0x1, -R8 ;  /* 0x000000011010e824 */ /* 0x000fe400078e0a08 */
[----:B------:R-:W-:Y:S02]  /*18a90*/  @!P2 IMAD.MOV R3, RZ, RZ, -R3 ;  /* 0x000000ffff03a224 */ /* 0x000fe400078e0a03 */
[----:B------:R-:W-:Y:S01]  /*18aa0*/  IMAD R77, R19, UR8, RZ ;  /* 0x00000008134d7c24 */ /* 0x000fe2000f8e02ff */
[----:B------:R-:W-:Y:S01]  /*18ab0*/  ISETP.GT.U32.AND P6, PT, R8, R16, PT ;  /* 0x000000100800720c */ /* 0x000fe20003fc4070 */
[----:B------:R-:W-:Y:S01]  /*18ac0*/  IMAD.U32 R25, RZ, RZ, UR8 ;  /* 0x00000008ff197e24 */ /* 0x000fe2000f8e00ff */
[----:B------:R0:W-:Y:S01]  /*18ad0*/  STL [R1+0x1084], R3 ;  /* 0x0010840301007387 */ /* 0x0001e20000100800 */
[----:B------:R-:W-:-:S02]  /*18ae0*/  IMAD R75, R75, 0x2, R77 ;  /* 0x000000024b4b7824 */ /* 0x000fc400078e024d */
[----:B------:R-:W-:Y:S02]  /*18af0*/  IMAD.U32 R24, RZ, RZ, UR8 ;  /* 0x00000008ff187e24 */ /* 0x000fe4000f8e00ff */
[----:B------:R-:W-:Y:S02]  /*18b00*/  IMAD R73, R73, 0x2, R75 ;  /* 0x0000000249497824 */ /* 0x000fe400078e024b */
[----:B------:R-:W-:Y:S02]  /*18b10*/  IMAD.U32 R23, RZ, RZ, UR8 ;  /* 0x00000008ff177e24 */ /* 0x000fe4000f8e00ff */
[----:B------:R-:W-:Y:S02]  /*18b20*/  IMAD R71, R71, 0x2, R73 ;  /* 0x0000000247477824 */ /* 0x000fe400078e0249 */
[----:B------:R-:W-:Y:S01]  /*18b30*/  @!P6 IMAD.IADD R16, R16, 0x1, -R8 ;  /* 0x000000011010e824 */ /* 0x000fe200078e0a08 */
[----:B------:R-:W-:Y:S01]  /*18b40*/  ISETP.GT.U32.AND P6, PT, R8, R17, PT ;  /* 0x000000110800720c */ /* 0x000fe20003fc4070 */
[----:B------:R-:W-:-:S02]  /*18b50*/  IMAD R69, R69, 0x2, R71 ;  /* 0x0000000245457824 */ /* 0x000fc400078e0247 */
[----:B------:R-:W-:Y:S02]  /*18b60*/  IMAD.U32 R27, RZ, RZ, UR8 ;  /* 0x00000008ff1b7e24 */ /* 0x000fe4000f8e00ff */
[----:B------:R-:W-:Y:S02]  /*18b70*/  IMAD R67, R67, 0x2, R69 ;  /* 0x0000000243437824 */ /* 0x000fe400078e0245 */
[----:B------:R-:W-:Y:S02]  /*18b80*/  IMAD.U32 R22, RZ, RZ, UR8 ;  /* 0x00000008ff167e24 */ /* 0x000fe4000f8e00ff */
[----:B------:R-:W-:-:S04]  /*18b90*/  IMAD R65, R65, 0x2, R67 ;  /* 0x0000000241417824 */ /* 0x000fc800078e0243 */
[----:B------:R-:W-:Y:S02]  /*18ba0*/  @!P6 IMAD.IADD R17, R17, 0x1, -R8 ;  /* 0x000000011111e824 */ /* 0x000fe400078e0a08 */
[----:B------:R-:W-:-:S03]  /*18bb0*/  IMAD R63, R63, 0x4, R65 ;  /* 0x000000043f3f7824 */ /* 0x000fc600078e0241 */
[----:B------:R-:W-:Y:S01]  /*18bc0*/  ISETP.GT.U32.AND P6, PT, R8, R17, PT ;  /* 0x000000110800720c */ /* 0x000fe20003fc4070 */
[----:B------:R-:W-:-:S04]  /*18bd0*/  IMAD R61, R61, 0x2, R63 ;  /* 0x000000023d3d7824 */ /* 0x000fc800078e023f */
[----:B------:R-:W-:-:S04]  /*18be0*/  IMAD R59, R59, 0x2, R61 ;  /* 0x000000023b3b7824 */ /* 0x000fc800078e023d */
[----:B------:R-:W-:-:S04]  /*18bf0*/  IMAD R57, R57, 0x2, R59 ;  /* 0x0000000239397824 */ /* 0x000fc800078e023b */
[----:B------:R-:W-:Y:S01]  /*18c00*/  @!P6 IMAD.IADD R17, R17, 0x1, -R8 ;  /* 0x000000011111e824 */ /* 0x000fe200078e0a08 */
        /* <DEDUP_REMOVED lines=11> */
[----:B------:R-:W-:-:S03]  /*18cc0*/  IMAD R46, R46, 0x2, R47 ;  /* 0x000000022e2e7824 */ /* 0x000fc600078e022f */
[----:B------:R-:W-:Y:S01]  /*18cd0*/  ISETP.GT.U32.AND P2, PT, R8, R15, PT ;  /* 0x0000000f0800720c */ /* 0x000fe20003f44070 */
[----:B------:R-:W-:-:S04]  /*18ce0*/  IMAD R45, R45, 0x2, R46 ;  /* 0x000000022d2d7824 */ /* 0x000fc800078e022e */
[----:B------:R-:W-:-:S04]  /*18cf0*/  IMAD R44, R44, 0x2, R45 ;  /* 0x000000022c2c7824 */ /* 0x000fc800078e022d */
[----:B------:R-:W-:Y:S01]  /*18d00*/  @!P6 IMAD.IADD R18, R18, 0x1, -R8 ;  /* 0x000000011212e824 */ /* 0x000fe200078e0a08 */
[----:B------:R-:W-:Y:S01]  /*18d10*/  IADD3 R21, P6, PT, R20, UR16, RZ ;  /* 0x0000001014157c10 */ /* 0x000fe2000ffde0ff */
[----:B------:R-:W-:Y:S01]  /*18d20*/  IMAD R43, R43, 0x2, R44 ;  /* 0x000000022b2b7824 */ /* 0x000fe200078e022c */
[----:B------:R-:W1:Y:S01]  /*18d30*/  LDCU UR16, c[0x0][0x3b0] ;  /* 0x00007600ff1077ac */ /* 0x000e620008000800 */
[----:B------:R-:W-:Y:S01]  /*18d40*/  @!P2 IMAD.IADD R15, R15, 0x1, -R8 ;  /* 0x000000010f0fa824 */ /* 0x000fe200078e0a08 */
[----:B0-----:R-:W-:Y:S01]  /*18d50*/  IADD3 R3, P2, PT, R21, UR4, RZ ;  /* 0x0000000415037c10 */ /* 0x001fe2000ff5e0ff */
[----:B------:R-:W-:Y:S01]  /*18d60*/  IMAD R42, R42, 0x4, R43 ;  /* 0x000000042a2a7824 */ /* 0x000fe200078e022b */
[----:B------:R-:W-:Y:S01]  /*18d70*/  LEA.HI.X.SX32 R20, R20, UR17, 0x1, P6 ;  /* 0x0000001114147c11 */ /* 0x000fe2000b0f0eff */
[----:B------:R-:W-:Y:S02]  /*18d80*/  USHF.L.U32 UR4, UR6, 0x15, URZ ;  /* 0x0000001506047899 */ /* 0x000fe400080006ff */
[----:B------:R0:W-:Y:S01]  /*18d90*/  STL [R1+0x1668], R3 ;  /* 0x0016680301007387 */ /* 0x0001e20000100800 */
[----:B------:R-:W-:Y:S01]  /*18da0*/  LEA.HI.X.SX32 R91, R91, R20, 0x1, P2 ;  /* 0x000000145b5b7211 */ /* 0x000fe200010f0eff */
[----:B------:R-:W-:Y:S01]  /*18db0*/  IMAD R41, R41, 0x2, R42 ;  /* 0x0000000229297824 */ /* 0x000fe200078e022a */
[----:B------:R-:W2:Y:S03]  /*18dc0*/  LDCU UR17, c[0x0][0x39c] ;  /* 0x00007380ff1177ac */ /* 0x000ea60008000800 */
[----:B------:R-:W-:Y:S01]  /*18dd0*/  IMAD R40, R40, 0x2, R41 ;  /* 0x0000000228287824 */ /* 0x000fe200078e0229 */
[----:B0-----:R-:W-:-:S03]  /*18de0*/  IADD3 R3, P6, PT, R21, UR7, RZ ;  /* 0x0000000715037c10 */ /* 0x001fc6000ffde0ff */
[----:B------:R-:W-:Y:S01]  /*18df0*/  IMAD R26, R26, 0x2, R40 ;  /* 0x000000021a1a7824 */ /* 0x000fe200078e0228 */
[----:B------:R-:W-:Y:S01]  /*18e00*/  LEA.HI.X.SX32 R89, R89, R20, 0x1, P6 ;  /* 0x0000001459597211 */ /* 0x000fe200030f0eff */
[----:B------:R0:W-:Y:S02]  /*18e10*/  STL [R1+0x1670], R3 ;  /* 0x0016700301007387 */ /* 0x0001e40000100800 */
[----:B------:R-:W-:Y:S02]  /*18e20*/  IMAD R39, R39, 0x2, R26 ;  /* 0x0000000227277824 */ /* 0x000fe400078e021a */
[----:B------:R3:W-:Y:S02]  /*18e30*/  STL [R1+0x1664], R91 ;  /* 0x0016645b01007387 */ /* 0x0007e40000100800 */
[----:B------:R-:W-:-:S04]  /*18e40*/  IMAD R30, R30, 0x2, R39 ;  /* 0x000000021e1e7824 */ /* 0x000fc800078e0227 */
[----:B------:R-:W-:Y:S01]  /*18e50*/  IMAD R38, R38, 0x2, R30 ;  /* 0x0000000226267824 */ /* 0x000fe200078e021e */
[----:B0-----:R-:W0:Y:S03]  /*18e60*/  LDC R3, c[0x0][0x3a0] ;  /* 0x0000e800ff037b82 */ /* 0x001e260000000800 */
[----:B------:R-:W-:Y:S01]  /*18e70*/  IMAD R25, R25, 0x4, R38 ;  /* 0x0000000419197824 */ /* 0x000fe200078e0226 */
[----:B---3--:R-:W-:Y:S01]  /*18e80*/  IADD3 R91, P2, PT, R21, UR13, RZ ;  /* 0x0000000d155b7c10 */ /* 0x008fe2000ff5e0ff */
[----:B------:R-:W-:Y:S02]  /*18e90*/  ULOP3.LUT UR13, UR4, 0x600000, URZ, 0xc0, !UPT ;  /* 0x00600000040d7892 */ /* 0x000fe4000f8ec0ff */
[----:B------:R-:W-:Y:S01]  /*18ea0*/  IMAD R37, R37, 0x2, R25 ;  /* 0x0000000225257824 */ /* 0x000fe200078e0219 */
[----:B------:R-:W-:Y:S01]  /*18eb0*/  UMOV UR4, 0x1 ;  /* 0x0000000100047882 */ /* 0x000fe20000000000 */
[----:B------:R3:W-:Y:S02]  /*18ec0*/  STL [R1+0x1678], R91 ;  /* 0x0016785b01007387 */ /* 0x0007e40000100800 */
[----:B------:R-:W-:-:S02]  /*18ed0*/  IMAD R29, R29, 0x2, R37 ;  /* 0x000000021d1d7824 */ /* 0x000fc400078e0225 */
[----:B------:R4:W-:Y:S02]  /*18ee0*/  STL [R1+0x166c], R89 ;  /* 0x00166c5901007387 */ /* 0x0009e40000100800 */
[----:B------:R-:W-:Y:S01]  /*18ef0*/  IMAD R36, R36, 0x2, R29 ;  /* 0x0000000224247824 */ /* 0x000fe200078e021d */
[----:B---3--:R-:W-:-:S03]  /*18f00*/  IADD3 R91, P6, PT, R21, UR14, RZ ;  /* 0x0000000e155b7c10 */ /* 0x008fc6000ffde0ff */
[----:B------:R-:W-:Y:S01]  /*18f10*/  IMAD R24, R24, 0x2, R36 ;  /* 0x0000000218187824 */ /* 0x000fe200078e0224 */
[----:B------:R-:W-:Y:S01]  /*18f20*/  UIADD3 UR14, UPT, UPT, UR10, 0x24000, URZ ;  /* 0x000240000a0e7890 */ /* 0x000fe2000fffe0ff */
[-C--:B----4-:R-:W-:Y:S01]  /*18f30*/  LEA.HI.X.SX32 R89, R87, R20.reuse, 0x1, P2 ;  /* 0x0000001457597211 */ /* 0x090fe200010f0eff */
[----:B------:R3:W-:Y:S01]  /*18f40*/  STL [R1+0x1680], R91 ;  /* 0x0016805b01007387 */ /* 0x0007e20000100800 */
[----:B------:R-:W-:Y:S01]  /*18f50*/  IADD3 R87, P2, PT, R21, UR20, RZ ;  /* 0x0000001415577c10 */ /* 0x000fe2000ff5e0ff */
[----:B------:R-:W-:Y:S01]  /*18f60*/  IMAD R35, R35, 0x2, R24 ;  /* 0x0000000223237824 */ /* 0x000fe200078e0218 */
[-C--:B------:R-:W-:Y:S01]  /*18f70*/  LEA.HI.X.SX32 R85, R85, R20.reuse, 0x1, P6 ;  /* 0x0000001455557211 */ /* 0x080fe200030f0eff */
[----:B------:R4:W-:Y:S01]  /*18f80*/  STL [R1+0x1674], R89 ;  /* 0x0016745901007387 */ /* 0x0009e20000100800 */
[----:B------:R-:W-:Y:S01]  /*18f90*/  LEA.HI.X.SX32 R83, R83, R20, 0x1, P2 ;  /* 0x0000001453537211 */ /* 0x000fe200010f0eff */
[----:B------:R-:W-:Y:S02]  /*18fa0*/  IMAD R28, R28, 0x2, R35 ;  /* 0x000000021c1c7824 */ /* 0x000fe400078e0223 */
[----:B------:R5:W-:Y:S01]  /*18fb0*/  STL [R1+0x167c], R85 ;  /* 0x00167c5501007387 */ /* 0x000be20000100800 */
[----:B---3--:R-:W-:Y:S01]  /*18fc0*/  IADD3 R91, P2, PT, R21, UR28, RZ ;  /* 0x0000001c155b7c10 */ /* 0x008fe2000ff5e0ff */
[----:B------:R-:W-:-:S02]  /*18fd0*/  IMAD R34, R34, 0x4, R28 ;  /* 0x0000000422227824 */ /* 0x000fc400078e021c */
[----:B------:R-:W-:Y:S01]  /*18fe0*/  STL [R1+0x1688], R87 ;  /* 0x0016885701007387 */ /* 0x000fe20000100800 */
[----:B----4-:R-:W-:Y:S01]  /*18ff0*/  IADD3 R89, P6, PT, R21, UR21, RZ ;  /* 0x0000001515597c10 */ /* 0x010fe2000ffde0ff */
[----:B------:R-:W-:Y:S01]  /*19000*/  IMAD R23, R23, 0x2, R34 ;  /* 0x0000000217177824 */ /* 0x000fe200078e0222 */
[-C--:B------:R-:W-:Y:S01]  /*19010*/  LEA.HI.X.SX32 R79, R79, R20.reuse, 0x1, P2 ;  /* 0x000000144f4f7211 */ /* 0x080fe200010f0eff */
[----:B------:R-:W3:Y:S01]  /*19020*/  LDCU.64 UR20, c[0x0][0x358] ;  /* 0x00006b00ff1477ac */ /* 0x000ee20008000a00 */
[----:B------:R-:W-:Y:S01]  /*19030*/  LEA.HI.X.SX32 R81, R81, R20, 0x1, P6 ;  /* 0x0000001451517211 */ /* 0x000fe200030f0eff */
[----:B------:R-:W-:Y:S01]  /*19040*/  STL [R1+0x1690], R89 ;  /* 0x0016905901007387 */ /* 0x000fe20000100800 */
[----:B-----5:R-:W-:Y:S01]  /*19050*/  IADD3 R85, P6, PT, R77, R21, RZ ;  /* 0x000000154d557210 */ /* 0x020fe20007fde0ff */
[----:B------:R-:W-:Y:S02]  /*19060*/  IMAD R33, R33, 0x2, R23 ;  /* 0x0000000221217824 */ /* 0x000fe400078e0217 */
[----:B------:R-:W-:Y:S02]  /*19070*/  STL [R1+0x1684], R83 ;  /* 0x0016845301007387 */ /* 0x000fe40000100800 */
[----:B------:R-:W-:-:S02]  /*19080*/  IMAD R27, R27, 0x2, R33 ;  /* 0x000000021b1b7824 */ /* 0x000fc400078e0221 */
[----:B------:R-:W-:Y:S02]  /*19090*/  STL [R1+0x1698], R91 ;  /* 0x0016985b01007387 */ /* 0x000fe40000100800 */
[----:B------:R-:W-:Y:S02]  /*190a0*/  IMAD R32, R32, 0x2, R27 ;  /* 0x0000000220207824 */ /* 0x000fe400078e021b */
[----:B------:R4:W-:Y:S02]  /*190b0*/  STL [R1+0x4a0], R85 ;  /* 0x0004a05501007387 */ /* 0x0009e40000100800 */
[----:B------:R-:W-:Y:S02]  /*190c0*/  IMAD R22, R22, 0x2, R32 ;  /* 0x0000000216167824 */ /* 0x000fe400078e0220 */
[----:B------:R-:W-:Y:S02]  /*190d0*/  STL [R1+0x168c], R81 ;  /* 0x00168c5101007387 */ /* 0x000fe40000100800 */
[----:B------:R-:W-:Y:S01]  /*190e0*/  IMAD R31, R31, 0x2, R22 ;  /* 0x000000021f1f7824 */ /* 0x000fe200078e0216 */
[----:B----4-:R-:W-:-:S05]  /*190f0*/  IADD3 R85, P2, PT, R75, R21, RZ ;  /* 0x000000154b557210 */ /* 0x010fca0007f5e0ff */
[----:B------:R4:W-:Y:S04]  /*19100*/  STL [R1+0x4a8], R85 ;  /* 0x0004a85501007387 */ /* 0x0009e80000100800 */
[----:B------:R-:W-:Y:S01]  /*19110*/  STL [R1+0x1694], R79 ;  /* 0x0016944f01007387 */ /* 0x000fe20000100800 */
[----:B----4-:R-:W-:Y:S02]  /*19120*/  LEA.HI.X.SX32 R85, R77, R20, 0x1, P6 ;  /* 0x000000144d557211 */ /* 0x010fe400030f0eff */
[----:B------:R-:W-:-:S03]  /*19130*/  IADD3 R77, P6, PT, R73, R21, RZ ;  /* 0x00000015494d7210 */ /* 0x000fc60007fde0ff */
[----:B------:R4:W-:Y:S04]  /*19140*/  STL [R1+0x49c], R85 ;  /* 0x00049c5501007387 */ /* 0x0009e80000100800 */
[----:B------:R5:W-:Y:S01]  /*19150*/  STL [R1+0x4b0], R77 ;  /* 0x0004b04d01007387 */ /* 0x000be20000100800 */
[-C--:B----4-:R-:W-:Y:S02]  /*19160*/  LEA.HI.X.SX32 R85, R75, R20.reuse, 0x1, P2 ;  /* 0x000000144b557211 */ /* 0x090fe400010f0eff */
[----:B------:R-:W-:Y:S02]  /*19170*/  LEA.HI.X.SX32 R75, R73, R20, 0x1, P6 ;  /* 0x00000014494b7211 */ /* 0x000fe400030f0eff */
[-C--:B-----5:R-:W-:Y:S01]  /*19180*/  IADD3 R77, P2, PT, R71, R21.reuse, RZ ;  /* 0x00000015474d7210 */ /* 0x0a0fe20007f5e0ff */
[----:B------:R-:W-:Y:S01]  /*19190*/  STL [R1+0x4a4], R85 ;  /* 0x0004a45501007387 */ /* 0x000fe20000100800 */
[----:B------:R-:W-:-:S03]  /*191a0*/  IADD3 R73, P6, PT, R69, R21, RZ ;  /* 0x0000001545497210 */ /* 0x000fc60007fde0ff */
[----:B------:R-:W-:Y:S04]  /*191b0*/  STL [R1+0x4b8], R77 ;  /* 0x0004b84d01007387 */ /* 0x000fe80000100800 */
[----:B------:R4:W-:Y:S04]  /*191c0*/  STL [R1+0x4ac], R75 ;  /* 0x0004ac4b01007387 */ /* 0x0009e80000100800 */
[----:B------:R5:W-:Y:S01]  /*191d0*/  STL [R1+0x4c0], R73 ;  /* 0x0004c04901007387 */ /* 0x000be20000100800 */
[-C--:B----4-:R-:W-:Y:S02]  /*191e0*/  LEA.HI.X.SX32 R75, R71, R20.reuse, 0x1, P2 ;  /* 0x00000014474b7211 */ /* 0x090fe400010f0eff */
[----:B------:R-:W-:-:S02]  /*191f0*/  LEA.HI.X.SX32 R71, R69, R20, 0x1, P6 ;  /* 0x0000001445477211 */ /* 0x000fc400030f0eff */
[-C--:B-----5:R-:W-:Y:S01]  /*19200*/  IADD3 R73, P2, PT, R67, R21.reuse, RZ ;  /* 0x0000001543497210 */ /* 0x0a0fe20007f5e0ff */
[----:B------:R-:W-:Y:S01]  /*19210*/  STL [R1+0x4b4], R75 ;  /* 0x0004b44b01007387 */ /* 0x000fe20000100800 */
[----:B------:R-:W-:Y:S02]  /*19220*/  IADD3 R69, P6, PT, R65, R21, RZ ;  /* 0x0000001541457210 */ /* 0x000fe40007fde0ff */
[-C--:B------:R-:W-:Y:S01]  /*19230*/  LEA.HI.X.SX32 R67, R67, R20.reuse, 0x1, P2 ;  /* 0x0000001443437211 */ /* 0x080fe200010f0eff */
[----:B------:R-:W-:Y:S01]  /*19240*/  STL [R1+0x4c8], R73 ;  /* 0x0004c84901007387 */ /* 0x000fe20000100800 */
[----:B------:R-:W-:-:S03]  /*19250*/  LEA.HI.X.SX32 R65, R65, R20, 0x1, P6 ;  /* 0x0000001441417211 */ /* 0x000fc600030f0eff */
[----:B------:R-:W-:Y:S04]  /*19260*/  STL [R1+0x4bc], R71 ;  /* 0x0004bc4701007387 */ /* 0x000fe80000100800 */
[----:B------:R4:W-:Y:S04]  /*19270*/  STL [R1+0x4d0], R69 ;  /* 0x0004d04501007387 */ /* 0x0009e80000100800 */
[----:B------:R5:W-:Y:S01]  /*19280*/  STL [R1+0x4c4], R67 ;  /* 0x0004c44301007387 */ /* 0x000be20000100800 */
[-C--:B----4-:R-:W-:Y:S02]  /*19290*/  IADD3 R69, P2, PT, R63, R21.reuse, RZ ;  /* 0x000000153f457210 */ /* 0x090fe40007f5e0ff */
[----:B-----5:R-:W-:-:S03]  /*192a0*/  IADD3 R67, P6, PT, R61, R21, RZ ;  /* 0x000000153d437210 */ /* 0x020fc60007fde0ff */
[----:B------:R-:W-:Y:S01]  /*192b0*/  STL [R1+0x4d8], R69 ;  /* 0x0004d84501007387 */ /* 0x000fe20000100800 */
[----:B------:R-:W-:-:S03]  /*192c0*/  LEA.HI.X.SX32 R61, R61, R20, 0x1, P6 ;  /* 0x000000143d3d7211 */ /* 0x000fc600030f0eff */
[----:B------:R4:W-:Y:S04]  /*192d0*/  STL [R1+0x4cc], R65 ;  /* 0x0004cc4101007387 */ /* 0x0009e80000100800 */
[----:B------:R5:W-:Y:S01]  /*192e0*/  STL [R1+0x4e0], R67 ;  /* 0x0004e04301007387 */ /* 0x000be20000100800 */
[-C--:B----4-:R-:W-:Y:S02]  /*192f0*/  LEA.HI.X.SX32 R65, R63, R20.reuse, 0x1, P2 ;  /* 0x000000143f417211 */ /* 0x090fe400010f0eff */
[-C--:B------:R-:W-:Y:S02]  /*19300*/  IADD3 R63, P2, PT, R59, R21.reuse, RZ ;  /* 0x000000153b3f7210 */ /* 0x080fe40007f5e0ff */
[C---:B-----5:R-:W-:Y:S01]  /*19310*/  IADD3 R67, P6, PT, R57.reuse, R21, RZ ;  /* 0x0000001539437210 */ /* 0x060fe20007fde0ff */
[----:B------:R4:W-:Y:S04]  /*19320*/  STL [R1+0x4d4], R65 ;  /* 0x0004d44101007387 */ /* 0x0009e80000100800 */
[----:B------:R-:W-:Y:S04]  /*19330*/  STL [R1+0x4e8], R63 ;  /* 0x0004e83f01007387 */ /* 0x000fe80000100800 */
[----:B------:R5:W-:Y:S01]  /*19340*/  STL [R1+0x4dc], R61 ;  /* 0x0004dc3d01007387 */ /* 0x000be20000100800 */
[----:B----4-:R-:W-:-:S02]  /*19350*/  LEA.HI.X.SX32 R65, R57, R20, 0x1, P6 ;  /* 0x0000001439417211 */ /* 0x010fc400030f0eff */
[-C--:B------:R-:W-:Y:S01]  /*19360*/  IADD3 R57, P6, PT, R53, R21.reuse, RZ ;  /* 0x0000001535397210 */ /* 0x080fe20007fde0ff */
[----:B------:R-:W-:Y:S01]  /*19370*/  STL [R1+0x4f0], R67 ;  /* 0x0004f04301007387 */ /* 0x000fe20000100800 */
[----:B-----5:R-:W-:Y:S02]  /*19380*/  LEA.HI.X.SX32 R61, R59, R20, 0x1, P2 ;  /* 0x000000143b3d7211 */ /* 0x020fe400010f0eff */
[----:B------:R-:W-:-:S03]  /*19390*/  IADD3 R59, P2, PT, R55, R21, RZ ;  /* 0x00000015373b7210 */ /* 0x000fc60007f5e0ff */
[----:B------:R-:W-:Y:S01]  /*193a0*/  STL [R1+0x4e4], R61 ;  /* 0x0004e43d01007387 */ /* 0x000fe20000100800 */
[----:B------:R-:W-:-:S03]  /*193b0*/  LEA.HI.X.SX32 R55, R55, R20, 0x1, P2 ;  /* 0x0000001437377211 */ /* 0x000fc600010f0eff */
[----:B------:R4:W-:Y:S04]  /*193c0*/  STL [R1+0x4f8], R59 ;  /* 0x0004f83b01007387 */ /* 0x0009e80000100800 */
[----:B------:R5:W-:Y:S04]  /*193d0*/  STL [R1+0x500], R57 ;  /* 0x0005003901007387 */ /* 0x000be80000100800 */
[----:B------:R-:W-:Y:S01]  /*193e0*/  STL [R1+0x4ec], R65 ;  /* 0x0004ec4101007387 */ /* 0x000fe20000100800 */
[----:B----4-:R-:W-:-:S03]  /*193f0*/  IMAD.U32 R59, RZ, RZ, UR8 ;  /* 0x00000008ff3b7e24 */ /* 0x010fc6000f8e00ff */
[----:B------:R4:W-:Y:S01]  /*19400*/  STL [R1+0x4f4], R55 ;  /* 0x0004f43701007387 */ /* 0x0009e20000100800 */
[----:B-----5:R-:W-:-:S04]  /*19410*/  IADD3 R57, P2, PT, R51, R21, RZ ;  /* 0x0000001533397210 */ /* 0x020fc80007f5e0ff */
[-C--:B------:R-:W-:Y:S01]  /*19420*/  LEA.HI.X.SX32 R51, R51, R20.reuse, 0x1, P2 ;  /* 0x0000001433337211 */ /* 0x080fe200010f0eff */
[----:B------:R5:W-:Y:S01]  /*19430*/  STL [R1+0x508], R57 ;  /* 0x0005083901007387 */ /* 0x000be20000100800 */
[----:B----4-:R-:W-:Y:S02]  /*19440*/  LEA.HI.X.SX32 R55, R53, R20, 0x1, P6 ;  /* 0x0000001435377211 */ /* 0x010fe400030f0eff */
[----:B------:R-:W-:-:S03]  /*19450*/  IADD3 R53, P6, PT, R49, R21, RZ ;  /* 0x0000001531357210 */ /* 0x000fc60007fde0ff */
[----:B------:R4:W-:Y:S01]  /*19460*/  STL [R1+0x4fc], R55 ;  /* 0x0004fc3701007387 */ /* 0x0009e20000100800 */
[----:B------:R-:W-:Y:S01]  /*19470*/  LEA.HI.X.SX32 R49, R49, R20, 0x1, P6 ;  /* 0x0000001431317211 */ /* 0x000fe200030f0eff */
[----:B-----5:R-:W-:Y:S02]  /*19480*/  IMAD.U32 R57, RZ, RZ, UR8 ;  /* 0x00000008ff397e24 */ /* 0x020fe4000f8e00ff */
[----:B------:R5:W-:Y:S04]  /*19490*/  STL [R1+0x510], R53 ;  /* 0x0005103501007387 */ /* 0x000be80000100800 */
[----:B------:R0:W-:Y:S01]  /*194a0*/  STL [R1+0x504], R51 ;  /* 0x0005043301007387 */ /* 0x0001e20000100800 */
[----:B----4-:R-:W-:Y:S01]  /*194b0*/  IMAD.U32 R55, RZ, RZ, UR8 ;  /* 0x00000008ff377e24 */ /* 0x010fe2000f8e00ff */
[----:B-----5:R-:W-:-:S02]  /*194c0*/  IADD3 R53, P2, PT, R48, R21, RZ ;  /* 0x0000001530357210 */ /* 0x020fc40007f5e0ff */
[----:B0-----:R-:W-:-:S03]  /*194d0*/  IADD3 R51, P6, PT, R47, R21, RZ ;  /* 0x000000152f337210 */ /* 0x001fc60007fde0ff */
[----:B------:R-:W-:Y:S04]  /*194e0*/  STL [R1+0x518], R53 ;  /* 0x0005183501007387 */ /* 0x000fe80000100800 */
[----:B------:R0:W-:Y:S04]  /*194f0*/  STL [R1+0x50c], R49 ;  /* 0x00050c3101007387 */ /* 0x0001e80000100800 */
[----:B------:R-:W-:Y:S01]  /*19500*/  STL [R1+0x520], R51 ;  /* 0x0005203301007387 */ /* 0x000fe20000100800 */
[-C--:B0-----:R-:W-:Y:S02]  /*19510*/  LEA.HI.X.SX32 R49, R48, R20.reuse, 0x1, P2 ;  /* 0x0000001430317211 */ /* 0x081fe400010f0eff */
[----:B------:R-:W-:-:S02]  /*19520*/  LEA.HI.X.SX32 R48, R47, R20, 0x1, P6 ;  /* 0x000000142f307211 */ /* 0x000fc400030f0eff */
[CC--:B------:R-:W-:Y:S01]  /*19530*/  IADD3 R71, P2, PT, R46.reuse, R21.reuse, RZ ;  /* 0x000000152e477210 */ /* 0x0c0fe20007f5e0ff */
[----:B------:R-:W-:Y:S01]  /*19540*/  STL [R1+0x514], R49 ;  /* 0x0005143101007387 */ /* 0x000fe20000100800 */
[CC--:B------:R-:W-:Y:S02]  /*19550*/  IADD3 R47, P6, PT, R45.reuse, R21.reuse, RZ ;  /* 0x000000152d2f7210 */ /* 0x0c0fe40007fde0ff */
[-C--:B------:R-:W-:Y:S01]  /*19560*/  LEA.HI.X.SX32 R69, R46, R20.reuse, 0x1, P2 ;  /* 0x000000142e457211 */ /* 0x080fe200010f0eff */
[----:B------:R-:W-:Y:S01]  /*19570*/  STL [R1+0x51c], R48 ;  /* 0x00051c3001007387 */ /* 0x000fe20000100800 */
[-C--:B------:R-:W-:Y:S02]  /*19580*/  LEA.HI.X.SX32 R46, R45, R20.reuse, 0x1, P6 ;  /* 0x000000142d2e7211 */ /* 0x080fe400030f0eff */
[CC--:B------:R-:W-:Y:S01]  /*19590*/  IADD3 R45, P6, PT, R43.reuse, R21.reuse, RZ ;  /* 0x000000152b2d7210 */ /* 0x0c0fe20007fde0ff */
[----:B------:R-:W-:Y:S03]  /*195a0*/  STL [R1+0x528], R71 ;  /* 0x0005284701007387 */ /* 0x000fe60000100800 */
[----:B------:R-:W-:Y:S01]  /*195b0*/  LEA.HI.X.SX32 R43, R43, R20, 0x1, P6 ;  /* 0x000000142b2b7211 */ /* 0x000fe200030f0eff */
[----:B------:R0:W-:Y:S02]  /*195c0*/  STL [R1+0x530], R47 ;  /* 0x0005302f01007387 */ /* 0x0001e40000100800 */
[----:B0-----:R-:W-:-:S04]  /*195d0*/  IADD3 R47, P2, PT, R44, R21, RZ ;  /* 0x000000152c2f7210 */ /* 0x001fc80007f5e0ff */
[----:B------:R-:W-:Y:S01]  /*195e0*/  LEA.HI.X.SX32 R44, R44, R20, 0x1, P2 ;  /* 0x000000142c2c7211 */ /* 0x000fe200010f0eff */
[----:B------:R-:W-:Y:S04]  /*195f0*/  STL [R1+0x538], R47 ;  /* 0x0005382f01007387 */ /* 0x000fe80000100800 */
[----:B------:R-:W-:Y:S04]  /*19600*/  STL [R1+0x524], R69 ;  /* 0x0005244501007387 */ /* 0x000fe80000100800 */
[----:B------:R-:W-:Y:S04]  /*19610*/  STL [R1+0x52c], R46 ;  /* 0x00052c2e01007387 */ /* 0x000fe80000100800 */
[----:B------:R0:W-:Y:S04]  /*19620*/  STL [R1+0x540], R45 ;  /* 0x0005402d01007387 */ /* 0x0001e80000100800 */
[----:B------:R4:W-:Y:S01]  /*19630*/  STL [R1+0x534], R44 ;  /* 0x0005342c01007387 */ /* 0x0009e20000100800 */
[----:B0-----:R-:W-:-:S02]  /*19640*/  IADD3 R45, P2, PT, R42, R21, RZ ;  /* 0x000000152a2d7210 */ /* 0x001fc40007f5e0ff */
[----:B----4-:R-:W-:-:S03]  /*19650*/  IADD3 R44, P6, PT, R41, R21, RZ ;  /* 0x00000015292c7210 */ /* 0x010fc60007fde0ff */
[----:B------:R-:W-:Y:S01]  /*19660*/  STL [R1+0x548], R45 ;  /* 0x0005482d01007387 */ /* 0x000fe20000100800 */
[----:B------:R-:W-:-:S03]  /*19670*/  LEA.HI.X.SX32 R41, R41, R20, 0x1, P6 ;  /* 0x0000001429297211 */ /* 0x000fc600030f0eff */
[----:B------:R0:W-:Y:S01]  /*19680*/  STL [R1+0x53c], R43 ;  /* 0x00053c2b01007387 */ /* 0x0001e20000100800 */
[----:B------:R-:W-:-:S03]  /*19690*/  IADD3 R75, P6, PT, R26, R21, RZ ;  /* 0x000000151a4b7210 */ /* 0x000fc60007fde0ff */
[----:B------:R-:W-:Y:S01]  /*196a0*/  STL [R1+0x550], R44 ;  /* 0x0005502c01007387 */ /* 0x000fe20000100800 */
[-C--:B------:R-:W-:Y:S01]  /*196b0*/  LEA.HI.X.SX32 R73, R26, R20.reuse, 0x1, P6 ;  /* 0x000000141a497211 */ /* 0x080fe200030f0eff */
[----:B------:R-:W-:Y:S01]  /*196c0*/  IMAD R26, R50, 0x4, R31 ;  /* 0x00000004321a7824 */ /* 0x000fe200078e021f */
[----:B0-----:R-:W-:Y:S02]  /*196d0*/  LEA.HI.X.SX32 R43, R42, R20, 0x1, P2 ;  /* 0x000000142a2b7211 */ /* 0x001fe400010f0eff */
[----:B------:R-:W-:-:S03]  /*196e0*/  IADD3 R42, P2, PT, R40, R21, RZ ;  /* 0x00000015282a7210 */ /* 0x000fc60007f5e0ff */
[----:B------:R-:W-:Y:S04]  /*196f0*/  STL [R1+0x544], R43 ;  /* 0x0005442b01007387 */ /* 0x000fe80000100800 */
[----:B------:R-:W-:Y:S04]  /*19700*/  STL [R1+0x558], R42 ;  /* 0x0005582a01007387 */ /* 0x000fe80000100800 */
[----:B------:R0:W-:Y:S04]  /*19710*/  STL [R1+0x54c], R41 ;  /* 0x00054c2901007387 */ /* 0x0001e80000100800 */
[----:B------:R-:W-:Y:S01]  /*19720*/  STL [R1+0x560], R75 ;  /* 0x0005604b01007387 */ /* 0x000fe20000100800 */
[----:B0-----:R-:W-:-:S02]  /*19730*/  LEA.HI.X.SX32 R41, R40, R20, 0x1, P2 ;  /* 0x0000001428297211 */ /* 0x001fc400010f0eff */
[----:B------:R-:W-:-:S03]  /*19740*/  IADD3 R40, P2, PT, R39, R21, RZ ;  /* 0x0000001527287210 */ /* 0x000fc60007f5e0ff */
[----:B------:R0:W-:Y:S01]  /*19750*/  STL [R1+0x554], R41 ;  /* 0x0005542901007387 */ /* 0x0001e20000100800 */
[----:B------:R-:W-:-:S03]  /*19760*/  LEA.HI.X.SX32 R39, R39, R20, 0x1, P2 ;  /* 0x0000001427277211 */ /* 0x000fc600010f0eff */
[----:B------:R4:W-:Y:S01]  /*19770*/  STL [R1+0x568], R40 ;  /* 0x0005682801007387 */ /* 0x0009e20000100800 */
[-C--:B0-----:R-:W-:Y:S02]  /*19780*/  IADD3 R41, P2, PT, R38, R21.reuse, RZ ;  /* 0x0000001526297210 */ /* 0x081fe40007f5e0ff */
[----:B----4-:R-:W-:-:S05]  /*19790*/  IADD3 R40, P6, PT, R30, R21, RZ ;  /* 0x000000151e287210 */ /* 0x010fca0007fde0ff */
[----:B------:R0:W-:Y:S04]  /*197a0*/  STL [R1+0x570], R40 ;  /* 0x0005702801007387 */ /* 0x0001e80000100800 */
[----:B------:R-:W-:Y:S04]  /*197b0*/  STL [R1+0x55c], R73 ;  /* 0x00055c4901007387 */ /* 0x000fe80000100800 */
[----:B------:R4:W-:Y:S01]  /*197c0*/  STL [R1+0x564], R39 ;  /* 0x0005642701007387 */ /* 0x0009e20000100800 */
[----:B0-----:R-:W-:Y:S01]  /*197d0*/  LEA.HI.X.SX32 R40, R30, R20, 0x1, P6 ;  /* 0x000000141e287211 */ /* 0x001fe200030f0eff */
[----:B------:R-:W-:-:S02]  /*197e0*/  IMAD R30, R52, 0x2, R26 ;  /* 0x00000002341e7824 */ /* 0x000fc400078e021a */
[----:B------:R-:W-:Y:S04]  /*197f0*/  STL [R1+0x578], R41 ;  /* 0x0005782901007387 */ /* 0x000fe80000100800 */
[----:B------:R0:W-:Y:S01]  /*19800*/  STL [R1+0x56c], R40 ;  /* 0x00056c2801007387 */ /* 0x0001e20000100800 */
[----:B----4-:R-:W-:-:S05]  /*19810*/  IADD3 R39, P6, PT, R25, R21, RZ ;  /* 0x0000001519277210 */ /* 0x010fca0007fde0ff */
[----:B------:R4:W-:Y:S01]  /*19820*/  STL [R1+0x1658], R39 ;  /* 0x0016582701007387 */ /* 0x0009e20000100800 */
[-C--:B0-----:R-:W-:Y:S02]  /*19830*/  LEA.HI.X.SX32 R40, R38, R20.reuse, 0x1, P2 ;  /* 0x0000001426287211 */ /* 0x081fe400010f0eff */
[----:B------:R-:W-:Y:S01]  /*19840*/  LEA.HI.X.SX32 R38, R25, R20, 0x1, P6 ;  /* 0x0000001419267211 */ /* 0x000fe200030f0eff */
[----:B------:R-:W-:Y:S01]  /*19850*/  IMAD R25, R56, 0x2, R30 ;  /* 0x0000000238197824 */ /* 0x000fe200078e021e */
[-C--:B------:R-:W-:Y:S01]  /*19860*/  IADD3 R61, P6, PT, R29, R21.reuse, RZ ;  /* 0x000000151d3d7210 */ /* 0x080fe20007fde0ff */
[----:B------:R-:W-:Y:S01]  /*19870*/  STL [R1+0x574], R40 ;  /* 0x0005742801007387 */ /* 0x000fe20000100800 */
[----:B----4-:R-:W-:-:S04]  /*19880*/  IADD3 R39, P2, PT, R37, R21, RZ ;  /* 0x0000001525277210 */ /* 0x010fc80007f5e0ff */
[----:B------:R-:W-:Y:S01]  /*19890*/  LEA.HI.X.SX32 R37, R37, R20, 0x1, P2 ;  /* 0x0000001425257211 */ /* 0x000fe200010f0eff */
[----:B------:R-:W-:Y:S01]  /*198a0*/  STL [R1+0x1654], R39 ;  /* 0x0016542701007387 */ /* 0x000fe20000100800 */
[----:B------:R-:W-:-:S03]  /*198b0*/  IADD3 R85, P2, PT, R36, R21, RZ ;  /* 0x0000001524557210 */ /* 0x000fc60007f5e0ff */
[----:B------:R0:W-:Y:S01]  /*198c0*/  STL [R1+0x164c], R38 ;  /* 0x00164c2601007387 */ /* 0x0001e20000100800 */
[-C--:B------:R-:W-:Y:S02]  /*198d0*/  LEA.HI.X.SX32 R77, R36, R20.reuse, 0x1, P2 ;  /* 0x00000014244d7211 */ /* 0x080fe400010f0eff */
[C---:B------:R-:W-:Y:S01]  /*198e0*/  IADD3 R36, P2, PT, R35.reuse, R21, RZ ;  /* 0x0000001523247210 */ /* 0x040fe20007f5e0ff */
[----:B------:R-:W-:Y:S03]  /*198f0*/  STL [R1+0x1650], R61 ;  /* 0x0016503d01007387 */ /* 0x000fe60000100800 */
[-C--:B------:R-:W-:Y:S01]  /*19900*/  LEA.HI.X.SX32 R35, R35, R20.reuse, 0x1, P2 ;  /* 0x0000001423237211 */ /* 0x080fe200010f0eff */
[----:B------:R4:W-:Y:S01]  /*19910*/  STL [R1+0x57c], R37 ;  /* 0x00057c2501007387 */ /* 0x0009e20000100800 */
[----:B0-----:R-:W-:Y:S01]  /*19920*/  LEA.HI.X.SX32 R38, R29, R20, 0x1, P6 ;  /* 0x000000141d267211 */ /* 0x001fe200030f0eff */
[----:B------:R-:W-:-:S04]  /*19930*/  IMAD R29, R58, 0x2, R25 ;  /* 0x000000023a1d7824 */ /* 0x000fc800078e0219 */
[----:B------:R-:W-:Y:S01]  /*19940*/  STL [R1+0x1640], R38 ;  /* 0x0016402601007387 */ /* 0x000fe20000100800 */
[----:B----4-:R-:W-:-:S03]  /*19950*/  IADD3 R37, P6, PT, R24, R21, RZ ;  /* 0x0000001518257210 */ /* 0x010fc60007fde0ff */
[----:B------:R-:W-:Y:S01]  /*19960*/  STL [R1+0x1648], R85 ;  /* 0x0016485501007387 */ /* 0x000fe20000100800 */
[----:B------:R-:W-:-:S03]  /*19970*/  LEA.HI.X.SX32 R24, R24, R20, 0x1, P6 ;  /* 0x0000001418187211 */ /* 0x000fc600030f0eff */
[----:B------:R-:W-:Y:S01]  /*19980*/  STL [R1+0x1644], R37 ;  /* 0x0016442501007387 */ /* 0x000fe20000100800 */
[----:B------:R-:W-:-:S03]  /*19990*/  IADD3 R63, P6, PT, R28, R21, RZ ;  /* 0x000000151c3f7210 */ /* 0x000fc60007fde0ff */
[----:B------:R0:W-:Y:S04]  /*199a0*/  STL [R1+0x163c], R36 ;  /* 0x00163c2401007387 */ /* 0x0001e80000100800 */
[----:B------:R-:W-:Y:S04]  /*199b0*/  STL [R1+0x580], R77 ;  /* 0x0005804d01007387 */ /* 0x000fe80000100800 */
[----:B------:R4:W-:Y:S01]  /*199c0*/  STL [R1+0x1634], R24 ;  /* 0x0016341801007387 */ /* 0x0009e20000100800 */
[----:B0-----:R-:W-:-:S03]  /*199d0*/  IADD3 R36, P2, PT, R34, R21, RZ ;  /* 0x0000001522247210 */ /* 0x001fc60007f5e0ff */
[----:B------:R-:W-:Y:S01]  /*199e0*/  STL [R1+0x1638], R63 ;  /* 0x0016383f01007387 */ /* 0x000fe20000100800 */
[----:B------:R-:W-:-:S03]  /*199f0*/  LEA.HI.X.SX32 R34, R34, R20, 0x1, P2 ;  /* 0x0000001422227211 */ /* 0x000fc600010f0eff */
[----:B------:R0:W-:Y:S01]  /*19a00*/  STL [R1+0x584], R35 ;  /* 0x0005842301007387 */ /* 0x0001e20000100800 */
[-C--:B------:R-:W-:Y:S01]  /*19a10*/  IADD3 R56, P2, PT, R33, R21.reuse, RZ ;  /* 0x0000001521387210 */ /* 0x080fe20007f5e0ff */
[----:B----4-:R-:W-:Y:S01]  /*19a20*/  IMAD R24, R59, 0x2, R29 ;  /* 0x000000023b187824 */ /* 0x010fe200078e021d */
[----:B------:R-:W-:Y:S01]  /*19a30*/  LEA.HI.X.SX32 R59, R28, R20, 0x1, P6 ;  /* 0x000000141c3b7211 */ /* 0x000fe200030f0eff */
[----:B------:R-:W-:Y:S02]  /*19a40*/  STL [R1+0x1630], R36 ;  /* 0x0016302401007387 */ /* 0x000fe40000100800 */
[----:B------:R-:W-:Y:S01]  /*19a50*/  IMAD R28, R57, 0x2, R24 ;  /* 0x00000002391c7824 */ /* 0x000fe200078e0218 */
[----:B0-----:R-:W-:-:S05]  /*19a60*/  IADD3 R35, P6, PT, R23, R21, RZ ;  /* 0x0000001517237210 */ /* 0x001fca0007fde0ff */
[----:B------:R0:W-:Y:S04]  /*19a70*/  STL [R1+0x162c], R35 ;  /* 0x00162c2301007387 */ /* 0x0001e80000100800 */
[----:B------:R-:W-:Y:S04]  /*19a80*/  STL [R1+0x1628], R59 ;  /* 0x0016283b01007387 */ /* 0x000fe80000100800 */
[----:B------:R4:W-:Y:S01]  /*19a90*/  STL [R1+0x588], R34 ;  /* 0x0005882201007387 */ /* 0x0009e20000100800 */
[----:B0-----:R-:W-:-:S04]  /*19aa0*/  IMAD.MOV.U32 R35, RZ, RZ, R2 ;  /* 0x000000ffff237224 */ /* 0x001fc800078e0002 */
[----:B------:R-:W-:Y:S01]  /*19ab0*/  @!P5 IMAD.MOV R35, RZ, RZ, -R35 ;  /* 0x000000ffff23d224 */ /* 0x000fe200078e0a23 */
[-C--:B----4-:R-:W-:Y:S01]  /*19ac0*/  LEA.HI.X.SX32 R34, R23, R20.reuse, 0x1, P6 ;  /* 0x0000001417227211 */ /* 0x090fe200030f0eff */
[----:B------:R-:W-:Y:S01]  /*19ad0*/  IMAD R23, R57, 0x2, R28 ;  /* 0x0000000239177824 */ /* 0x000fe200078e021c */
[-C--:B------:R-:W-:Y:S02]  /*19ae0*/  IADD3 R38, P6, PT, R27, R21.reuse, RZ ;  /* 0x000000151b267210 */ /* 0x080fe40007fde0ff */
[----:B------:R-:W-:Y:S01]  /*19af0*/  LEA.HI.X.SX32 R57, R33, R20, 0x1, P2 ;  /* 0x0000001421397211 */ /* 0x000fe200010f0eff */
[----:B------:R0:W-:Y:S01]  /*19b00*/  STL [R1+0x161c], R34 ;  /* 0x00161c2201007387 */ /* 0x0001e20000100800 */
[----:B------:R-:W-:-:S03]  /*19b10*/  IADD3 R33, P2, PT, R32, R21, RZ ;  /* 0x0000001520217210 */ /* 0x000fc60007f5e0ff */
[----:B------:R-:W-:Y:S01]  /*19b20*/  STL [R1+0x1624], R56 ;  /* 0x0016243801007387 */ /* 0x000fe20000100800 */
[-C--:B------:R-:W-:Y:S02]  /*19b30*/  LEA.HI.X.SX32 R32, R32, R20.reuse, 0x1, P2 ;  /* 0x0000001420207211 */ /* 0x080fe400010f0eff */
[-C--:B------:R-:W-:Y:S01]  /*19b40*/  IADD3 R52, P2, PT, R31, R21.reuse, RZ ;  /* 0x000000151f347210 */ /* 0x080fe20007f5e0ff */
[----:B------:R-:W-:Y:S01]  /*19b50*/  STL [R1+0x1620], R38 ;  /* 0x0016202601007387 */ /* 0x000fe20000100800 */
[-C--:B0-----:R-:W-:Y:S01]  /*19b60*/  LEA.HI.X.SX32 R34, R27, R20.reuse, 0x1, P6 ;  /* 0x000000141b227211 */ /* 0x081fe200030f0eff */
[----:B------:R-:W-:Y:S02]  /*19b70*/  IMAD R27, R55, 0x4, R23 ;  /* 0x00000004371b7824 */ /* 0x000fe400078e0217 */
[----:B------:R0:W-:Y:S01]  /*19b80*/  STL [R1+0x1618], R33 ;  /* 0x0016182101007387 */ /* 0x0001e20000100800 */
[-C--:B------:R-:W-:Y:S02]  /*19b90*/  LEA.HI.X.SX32 R53, R31, R20.reuse, 0x1, P2 ;  /* 0x000000141f357211 */ /* 0x080fe400010f0eff */
[C---:B------:R-:W-:Y:S01]  /*19ba0*/  IADD3 R31, P2, PT, R30.reuse, R21, RZ ;  /* 0x000000151e1f7210 */ /* 0x040fe20007f5e0ff */
[----:B------:R-:W-:Y:S03]  /*19bb0*/  STL [R1+0x58c], R57 ;  /* 0x00058c3901007387 */ /* 0x000fe60000100800 */
[----:B------:R-:W-:-:S02]  /*19bc0*/  LEA.HI.X.SX32 R30, R30, R20, 0x1, P2 ;  /* 0x000000141e1e7211 */ /* 0x000fc400010f0eff */
[CC--:B------:R-:W-:Y:S02]  /*19bd0*/  IADD3 R36, P2, PT, R29.reuse, R21.reuse, RZ ;  /* 0x000000151d247210 */ /* 0x0c0fe40007f5e0ff */
[-C--:B0-----:R-:W-:Y:S02]  /*19be0*/  IADD3 R33, P6, PT, R22, R21.reuse, RZ ;  /* 0x0000001516217210 */ /* 0x081fe40007fde0ff */
[-C--:B------:R-:W-:Y:S02]  /*19bf0*/  LEA.HI.X.SX32 R37, R29, R20.reuse, 0x1, P2 ;  /* 0x000000141d257211 */ /* 0x080fe400010f0eff */
[C---:B------:R-:W-:Y:S01]  /*19c00*/  IADD3 R29, P2, PT, R28.reuse, R21, RZ ;  /* 0x000000151c1d7210 */ /* 0x040fe20007f5e0ff */
[----:B------:R0:W-:Y:S03]  /*19c10*/  STL [R1+0x1614], R33 ;  /* 0x0016142101007387 */ /* 0x0001e60000100800 */
[-C--:B------:R-:W-:Y:S01]  /*19c20*/  LEA.HI.X.SX32 R28, R28, R20.reuse, 0x1, P2 ;  /* 0x000000141c1c7211 */ /* 0x080fe200010f0eff */
[----:B------:R-:W-:Y:S04]  /*19c30*/  STL [R1+0x1610], R34 ;  /* 0x0016102201007387 */ /* 0x000fe80000100800 */
[----:B------:R4:W-:Y:S01]  /*19c40*/  STL [R1+0x590], R32 ;  /* 0x0005902001007387 */ /* 0x0009e20000100800 */
[----:B0-----:R-:W-:Y:S01]  /*19c50*/  LEA.HI.X.SX32 R33, R22, R20, 0x1, P6 ;  /* 0x0000001416217211 */ /* 0x001fe200030f0eff */
[----:B------:R-:W-:-:S04]  /*19c60*/  IMAD R22, R55, 0x2, R27 ;  /* 0x0000000237167824 */ /* 0x000fc800078e021b */
[----:B------:R0:W-:Y:S01]  /*19c70*/  STL [R1+0x1604], R33 ;  /* 0x0016042101007387 */ /* 0x0001e20000100800 */
[----:B----4-:R-:W-:-:S03]  /*19c80*/  IADD3 R32, P6, PT, R26, R21, RZ ;  /* 0x000000151a207210 */ /* 0x010fc60007fde0ff */
[----:B------:R-:W-:Y:S01]  /*19c90*/  STL [R1+0x160c], R52 ;  /* 0x00160c3401007387 */ /* 0x000fe20000100800 */
[----:B------:R-:W-:-:S03]  /*19ca0*/  LEA.HI.X.SX32 R26, R26, R20, 0x1, P6 ;  /* 0x000000141a1a7211 */ /* 0x000fc600030f0eff */
[----:B------:R4:W-:Y:S01]  /*19cb0*/  STL [R1+0x1608], R32 ;  /* 0x0016082001007387 */ /* 0x0009e20000100800 */
[----:B0-----:R-:W-:-:S03]  /*19cc0*/  IMAD.MOV.U32 R33, RZ, RZ, R6 ;  /* 0x000000ffff217224 */ /* 0x001fc600078e0006 */
[----:B------:R-:W-:Y:S01]  /*19cd0*/  STL [R1+0x1600], R31 ;  /* 0x0016001f01007387 */ /* 0x000fe20000100800 */
[----:B------:R-:W-:-:S03]  /*19ce0*/  @!P1 IMAD.MOV R33, RZ, RZ, -R33 ;  /* 0x000000ffff219224 */ /* 0x000fc600078e0a21 */
[----:B------:R-:W-:Y:S01]  /*19cf0*/  STL [R1+0x594], R53 ;  /* 0x0005943501007387 */ /* 0x000fe20000100800 */
[----:B----4-:R-:W-:-:S03]  /*19d00*/  IADD3 R32, P6, PT, R25, R21, RZ ;  /* 0x0000001519207210 */ /* 0x010fc60007fde0ff */
[----:B------:R0:W-:Y:S01]  /*19d10*/  STL [R1+0x15f8], R26 ;  /* 0x0015f81a01007387 */ /* 0x0001e20000100800 */
[----:B------:R-:W-:-:S03]  /*19d20*/  LEA.HI.X.SX32 R39, R25, R20, 0x1, P6 ;  /* 0x0000001419277211 */ /* 0x000fc600030f0eff */
[----:B------:R4:W-:Y:S04]  /*19d30*/  STL [R1+0x598], R30 ;  /* 0x0005981e01007387 */ /* 0x0009e80000100800 */
[----:B------:R-:W-:Y:S01]  /*19d40*/  STL [R1+0x15fc], R32 ;  /* 0x0015fc2001007387 */ /* 0x000fe20000100800 */
[----:B0-----:R-:W-:-:S03]  /*19d50*/  IMAD R26, R55, 0x2, R22 ;  /* 0x00000002371a7824 */ /* 0x001fc600078e0216 */
[----:B------:R-:W-:Y:S01]  /*19d60*/  STL [R1+0x15f4], R36 ;  /* 0x0015f42401007387 */ /* 0x000fe20000100800 */
[----:B----4-:R-:W-:Y:S01]  /*19d70*/  IADD3 R30, P6, PT, R24, R21, RZ ;  /* 0x00000015181e7210 */ /* 0x010fe20007fde0ff */
[----:B------:R-:W-:-:S03]  /*19d80*/  IMAD R25, R55, 0x2, R26 ;  /* 0x0000000237197824 */ /* 0x000fc600078e021a */
[----:B------:R-:W-:Y:S01]  /*19d90*/  LEA.HI.X.SX32 R24, R24, R20, 0x1, P6 ;  /* 0x0000001418187211 */ /* 0x000fe200030f0eff */
[----:B------:R-:W-:Y:S01]  /*19da0*/  STL [R1+0x15f0], R30 ;  /* 0x0015f01e01007387 */ /* 0x000fe20000100800 */
[----:B------:R-:W-:-:S03]  /*19db0*/  IADD3 R50, P6, PT, R23, R21, RZ ;  /* 0x0000001517327210 */ /* 0x000fc60007fde0ff */
[----:B------:R-:W-:Y:S01]  /*19dc0*/  STL [R1+0x15ec], R39 ;  /* 0x0015ec2701007387 */ /* 0x000fe20000100800 */
[----:B------:R-:W-:-:S03]  /*19dd0*/  LEA.HI.X.SX32 R51, R23, R20, 0x1, P6 ;  /* 0x0000001417337211 */ /* 0x000fc600030f0eff */
[----:B------:R0:W-:Y:S04]  /*19de0*/  STL [R1+0x15e8], R29 ;  /* 0x0015e81d01007387 */ /* 0x0001e80000100800 */
[----:B------:R-:W-:Y:S04]  /*19df0*/  STL [R1+0x59c], R37 ;  /* 0x00059c2501007387 */ /* 0x000fe80000100800 */
[----:B------:R4:W-:Y:S01]  /*19e00*/  STL [R1+0x15e0], R24 ;  /* 0x0015e01801007387 */ /* 0x0009e20000100800 */
[----:B0-----:R-:W-:-:S03]  /*19e10*/  IADD3 R29, P2, PT, R27, R21, RZ ;  /* 0x000000151b1d7210 */ /* 0x001fc60007f5e0ff */
[----:B------:R-:W-:Y:S01]  /*19e20*/  STL [R1+0x15e4], R50 ;  /* 0x0015e43201007387 */ /* 0x000fe20000100800 */
[----:B------:R-:W-:-:S03]  /*19e30*/  LEA.HI.X.SX32 R27, R27, R20, 0x1, P2 ;  /* 0x000000141b1b7211 */ /* 0x000fc600010f0eff */
[----:B------:R0:W-:Y:S01]  /*19e40*/  STL [R1+0x5a0], R28 ;  /* 0x0005a01c01007387 */ /* 0x0001e20000100800 */
[CC--:B------:R-:W-:Y:S01]  /*19e50*/  IADD3 R47, P2, PT, R26.reuse, R21.reuse, RZ ;  /* 0x000000151a2f7210 */ /* 0x0c0fe20007f5e0ff */
[C---:B----4-:R-:W-:Y:S02]  /*19e60*/  IMAD R24, R55.reuse, 0x2, R25 ;  /* 0x0000000237187824 */ /* 0x050fe400078e0219 */
[----:B------:R-:W-:Y:S01]  /*19e70*/  STL [R1+0x15dc], R29 ;  /* 0x0015dc1d01007387 */ /* 0x000fe20000100800 */
[-C--:B------:R-:W-:Y:S01]  /*19e80*/  LEA.HI.X.SX32 R48, R26, R20.reuse, 0x1, P2 ;  /* 0x000000141a307211 */ /* 0x080fe200010f0eff */
[----:B------:R-:W-:Y:S01]  /*19e90*/  IMAD R23, R55, 0x2, R24 ;  /* 0x0000000237177824 */ /* 0x000fe200078e0218 */
[-C--:B------:R-:W-:Y:S02]  /*19ea0*/  IADD3 R26, P2, PT, R24, R21.reuse, RZ ;  /* 0x00000015181a7210 */ /* 0x080fe40007f5e0ff */
[----:B0-----:R-:W-:Y:S02]  /*19eb0*/  IADD3 R28, P6, PT, R22, R21, RZ ;  /* 0x00000015161c7210 */ /* 0x001fe40007fde0ff */
[----:B------:R-:W-:-:S03]  /*19ec0*/  LEA.HI.X.SX32 R24, R24, R20, 0x1, P2 ;  /* 0x0000001418187211 */ /* 0x000fc600010f0eff */
[----:B------:R-:W-:Y:S04]  /*19ed0*/  STL [R1+0x15d8], R28 ;  /* 0x0015d81c01007387 */ /* 0x000fe80000100800 */
[----:B------:R-:W-:Y:S04]  /*19ee0*/  STL [R1+0x15d4], R51 ;  /* 0x0015d43301007387 */ /* 0x000fe80000100800 */
[----:B------:R0:W-:Y:S02]  /*19ef0*/  STL [R1+0x5a4], R27 ;  /* 0x0005a41b01007387 */ /* 0x0001e40000100800 */
[-C--:B0-----:R-:W-:Y:S01]  /*19f00*/  LEA.HI.X.SX32 R27, R22, R20.reuse, 0x1, P6 ;  /* 0x00000014161b7211 */ /* 0x081fe200030f0eff */
[----:B------:R-:W-:Y:S01]  /*19f10*/  IMAD R22, R55, 0x2, R23 ;  /* 0x0000000237167824 */ /* 0x000fe200078e0217 */
[-C--:B------:R-:W-:Y:S01]  /*19f20*/  IADD3 R28, P6, PT, R25, R21.reuse, RZ ;  /* 0x00000015191c7210 */ /* 0x080fe20007fde0ff */
[----:B------:R-:W0:Y:S03]  /*19f30*/  S2R R55, SR_TID.X ;  /* 0x0000000000377919 */ /* 0x000e260000002100 */
[C---:B------:R-:W-:Y:S01]  /*19f40*/  IADD3 R43, P2, PT, R22.reuse, R21, RZ ;  /* 0x00000015162b7210 */ /* 0x040fe20007f5e0ff */
[----:B------:R4:W-:Y:S03]  /*19f50*/  STL [R1+0x15c8], R27 ;  /* 0x0015c81b01007387 */ /* 0x0009e60000100800 */
[----:B------:R-:W-:Y:S01]  /*19f60*/  LEA.HI.X.SX32 R44, R22, R20, 0x1, P2 ;  /* 0x00000014162c7211 */ /* 0x000fe200010f0eff */
[----:B------:R-:W-:Y:S01]  /*19f70*/  STL [R1+0x15d0], R47 ;  /* 0x0015d02f01007387 */ /* 0x000fe20000100800 */
[----:B------:R-:W-:Y:S01]  /*19f80*/  IMAD.MOV.U32 R22, RZ, RZ, R7 ;  /* 0x000000ffff167224 */ /* 0x000fe200078e0007 */
[----:B------:R-:W-:-:S02]  /*19f90*/  ISETP.GE.AND P2, PT, R54, RZ, PT ;  /* 0x000000ff3600720c */ /* 0x000fc40003f46270 */
[----:B------:R-:W-:Y:S01]  /*19fa0*/  STL [R1+0x15cc], R28 ;  /* 0x0015cc1c01007387 */ /* 0x000fe20000100800 */
[----:B------:R-:W-:Y:S01]  /*19fb0*/  @!P0 IMAD.MOV R22, RZ, RZ, -R22 ;  /* 0x000000ffff168224 */ /* 0x000fe200078e0a16 */
[----:B----4-:R-:W-:Y:S01]  /*19fc0*/  LEA.HI.X.SX32 R27, R25, R20, 0x1, P6 ;  /* 0x00000014191b7211 */ /* 0x010fe200030f0eff */
[----:B------:R-:W-:Y:S01]  /*19fd0*/  IMAD.U32 R25, RZ, RZ, UR29 ;  /* 0x0000001dff197e24 */ /* 0x000fe2000f8e00ff */
[----:B------:R4:W-:Y:S04]  /*19fe0*/  STL [R1+0x15c4], R26 ;  /* 0x0015c41a01007387 */ /* 0x0009e80000100800 */
[----:B------:R-:W-:Y:S01]  /*19ff0*/  STL [R1+0x5a8], R48 ;  /* 0x0005a83001007387 */ /* 0x000fe20000100800 */
[----:B----4-:R-:W-:-:S04]  /*1a000*/  IADD3 R26, P6, PT, R23, R21, RZ ;  /* 0x00000015171a7210 */ /* 0x010fc80007fde0ff */
[----:B------:R-:W-:Y:S01]  /*1a010*/  LEA.HI.X.SX32 R23, R23, R20, 0x1, P6 ;  /* 0x0000001417177211 */ /* 0x000fe200030f0eff */
[----:B------:R-:W-:Y:S01]  /*1a020*/  STL [R1+0x15c0], R26 ;  /* 0x0015c01a01007387 */ /* 0x000fe20000100800 */
[----:B------:R-:W-:Y:S02]  /*1a030*/  IADD3 R21, P6, PT, R21, UR29, RZ ;  /* 0x0000001d15157c10 */ /* 0x000fe4000ffde0ff */
[----:B0-----:R-:W-:Y:S01]  /*1a040*/  LOP3.LUT R2, R55, 0x7f, RZ, 0xc0, !PT ;  /* 0x0000007f37027812 */ /* 0x001fe200078ec0ff */
[----:B------:R-:W-:Y:S03]  /*1a050*/  STL [R1+0x5ac], R27 ;  /* 0x0005ac1b01007387 */ /* 0x000fe60000100800 */
[C---:B------:R-:W-:Y:S01]  /*1a060*/  ISETP.NE.U32.AND P1, PT, R2.reuse, RZ, PT ;  /* 0x000000ff0200720c */ /* 0x040fe20003f25070 */
[----:B------:R-:W-:Y:S01]  /*1a070*/  STL [R1+0x5b0], R24 ;  /* 0x0005b01801007387 */ /* 0x000fe20000100800 */
[----:B------:R-:W-:-:S03]  /*1a080*/  IMAD R6, R2, UR9, RZ ;  /* 0x0000000902067c24 */ /* 0x000fc6000f8e02ff */
[----:B------:R-:W-:Y:S04]  /*1a090*/  STL [R1+0x5b4], R23 ;  /* 0x0005b41701007387 */ /* 0x000fe80000100800 */
[----:B------:R-:W-:Y:S04]  /*1a0a0*/  STL [R1+0x15bc], R43 ;  /* 0x0015bc2b01007387 */ /* 0x000fe80000100800 */
[----:B------:R0:W-:Y:S04]  /*1a0b0*/  STL [R1+0x1660], R21 ;  /* 0x0016601501007387 */ /* 0x0001e80000100800 */
[----:B------:R-:W-:Y:S01]  /*1a0c0*/  STL [R1+0x5b8], R44 ;  /* 0x0005b82c01007387 */ /* 0x000fe20000100800 */
[----:B0-----:R-:W-:-:S02]  /*1a0d0*/  LEA.HI.X.SX32 R21, R25, R20, 0x1, P6 ;  /* 0x0000001419157211 */ /* 0x001fc400030f0eff */
[----:B------:R-:W-:-:S03]  /*1a0e0*/  SHF.R.U32.HI R20, RZ, 0x6, R55 ;  /* 0x00000006ff147819 */ /* 0x000fc60000011637 */
[----:B------:R0:W-:Y:S01]  /*1a0f0*/  STL [R1+0x165c], R21 ;  /* 0x00165c1501007387 */ /* 0x0001e20000100800 */
[----:B------:R-:W-:-:S03]  /*1a100*/  SGXT.U32 R7, R20, 0x1 ;  /* 0x000000011407781a */ /* 0x000fc60000000000 */
[----:B------:R4:W-:Y:S01]  /*1a110*/  STL [R1+0x108c], R22 ;  /* 0x00108c1601007387 */ /* 0x0009e20000100800 */
[----:B0-----:R-:W-:-:S05]  /*1a120*/  VIADD R21, R3, 0x7f ;  /* 0x0000007f03157836 */ /* 0x001fca0000000000 */
[----:B------:R-:W-:-:S04]  /*1a130*/  ISETP.GT.AND P0, PT, R21, 0x7f, PT ;  /* 0x0000007f1500780c */ /* 0x000fc80003f04270 */
[----:B------:R-:W-:Y:S02]  /*1a140*/  ISETP.LT.AND P6, PT, R7, R3, P0 ;  /* 0x000000030700720c */ /* 0x000fe400007c1270 */
[----:B------:R-:W-:-:S04]  /*1a150*/  IADD3 R7, P5, PT, R6, UR18, RZ ;  /* 0x0000001206077c10 */ /* 0x000fc8000ffbe0ff */
[----:B------:R-:W-:Y:S01]  /*1a160*/  LEA.HI.X.SX32 R6, R6, UR19, 0x1, P5 ;  /* 0x0000001306067c11 */ /* 0x000fe2000a8f0eff */
[----:B-1234-:R-:W-:Y:S08]  /*1a170*/  BRA.U UP0, `(.L_x_5) ;  /* 0x0000000100187547 */ /* 0x01eff0000b800000 */
[----:B------:R-:W-:Y:S01]  /*1a180*/  ELECT P5, URZ, PT ;  /* 0x0000000000ff782f */ /* 0x000fe200038a0000 */
[----:B------:R-:W-:Y:S01]  /*1a190*/  IMAD.MOV.U32 R20, RZ, RZ, 0x1 ;  /* 0x00000001ff147424 */ /* 0x000fe200078e00ff */
[----:B------:R-:W-:Y:S01]  /*1a1a0*/  UMOV UR7, 0x40 ;  /* 0x0000004000077882 */ /* 0x000fe20000000000 */
[----:B------:R-:W-:Y:S01]  /*1a1b0*/  UVIRTCOUNT.DEALLOC.SMPOOL 0x80 ;  /* 0x000000800000784c */ /* 0x000fe20000000000 */
[----:B------:R-:W-:-:S09]  /*1a1c0*/  ULEA UR7, UR5, UR7, 0x18 ;  /* 0x0000000705077291 */ /* 0x000fd2000f8ec0ff */
[----:B------:R0:W-:Y:S03]  /*1a1d0*/  @P5 STS.U8 [UR7], R20 ;  /* 0x00000014ff005988 */ /* 0x0001e60008000007 */
.L_x_5:
[----:B------:R-:W2:Y:S04]  /*1a1e0*/  LDL R21, [R1+0x49c] ;  /* 0x00049c0001157983 */ /* 0x000ea80000100800 */
[----:B0-----:R-:W2:Y:S01]  /*1a1f0*/  LDL R20, [R1+0x4a0] ;  /* 0x0004a00001147983 */ /* 0x001ea20000100800 */
[----:B------:R-:W-:Y:S01]  /*1a200*/  UIADD3 UR13, UPT, UPT, UR11, UR13, URZ ;  /* 0x0000000d0b0d7290 */ /* 0x000fe2000fffe0ff */
[----:B------:R-:W-:Y:S01]  /*1a210*/  IMAD.MOV.U32 R31, RZ, RZ, R4 ;  /* 0x000000ffff1f7224 */ /* 0x000fe200078e0004 */
[----:B------:R-:W-:Y:S01]  /*1a220*/  VOTEU.ALL UP1, P1 ;  /* 0x0000000000ff7886 */ /* 0x000fe20000820000 */
[----:B------:R-:W-:Y:S01]  /*1a230*/  VOTEU.ALL UP2, P1 ;  /* 0x0000000000ff7886 */ /* 0x000fe20000840000 */
[----:B------:R0:W-:Y:S01]  /*1a240*/  STL [R1+0x1e30], R83 ;  /* 0x001e305301007387 */ /* 0x0001e20000100800 */
[----:B------:R-:W-:Y:S01]  /*1a250*/  @!P3 IMAD.MOV R31, RZ, RZ, -R31 ;  /* 0x000000ffff1fb224 */ /* 0x000fe200078e0a1f */
[----:B------:R-:W-:Y:S01]  /*1a260*/  PRMT R22, RZ, 0x7610, R22 ;  /* 0x00007610ff167816 */ /* 0x000fe20000000016 */
[----:B------:R-:W1:Y:S01]  /*1a270*/  LDCU UR62, c[0x0][0x3b0] ;  /* 0x00007600ff3e77ac */ /* 0x000e620008000800 */
[----:B------:R-:W-:-:S04]  /*1a280*/  @!UP1 UIADD3 UR18, UPT, UPT, -UR4, 0x100000, URZ ;  /* 0x0010000004129890 */ /* 0x000fc8000fffe1ff */
[----:B------:R-:W-:Y:S02]  /*1a290*/  @!UP1 USHF.L.U32 UR19, UR18, 0xb, URZ ;  /* 0x0000000b12139899 */ /* 0x000fe400080006ff */
[----:B------:R-:W-:Y:S01]  /*1a2a0*/  @!UP1 USHF.L.U32 UR18, UR18, 0x1, URZ ;  /* 0x0000000112129899 */ /* 0x000fe200080006ff */
[----:B------:R-:W-:Y:S01]  /*1a2b0*/  STTM.x64 tmem[UR13], RZ ;  /* 0x000000ff000079ed */ /* 0x000fe2000834000d */
[----:B------:R-:W-:Y:S01]  /*1a2c0*/  STTM.x64 tmem[UR13+0x40], RZ ;  /* 0x000040ff000079ed */ /* 0x000fe2000834000d */
[----:B------:R-:W-:Y:S01]  /*1a2d0*/  STTM.x64 tmem[UR13+0x80], RZ ;  /* 0x000080ff000079ed */ /* 0x000fe2000834000d */
[----:B------:R-:W-:Y:S01]  /*1a2e0*/  STTM.x64 tmem[UR13+0xc0], RZ ;  /* 0x0000c0ff000079ed */ /* 0x000fe2000834000d */
[----:B------:R-:W3:Y:S02]  /*1a2f0*/  FENCE.VIEW.ASYNC.T ;  /* 0x00000000000073c6 */ /* 0x000ee40000000200 */
[----:B---3--:R-:W-:Y:S01]  /*1a300*/  BAR.SYNC.DEFER_BLOCKING 0x0 ;  /* 0x0000000000007b1d */ /* 0x008fe20000010000 */
[----:B0-----:R-:W-:-:S02]  /*1a310*/  PRMT R83, RZ, 0x7610, R83 ;  /* 0x00007610ff537816 */ /* 0x001fc40000000053 */
[----:B------:R-:W-:Y:S02]  /*1a320*/  PRMT R45, RZ, 0x7610, R45 ;  /* 0x00007610ff2d7816 */ /* 0x000fe4000000002d */
[----:B------:R-:W-:Y:S01]  /*1a330*/  PRMT R2, RZ, 0x7610, R2 ;  /* 0x00007610ff027816 */ /* 0x000fe20000000002 */
[----:B------:R-:W0:Y:S01]  /*1a340*/  LDCU UR61, c[0x0][0x3b0] ;  /* 0x00007600ff3d77ac */ /* 0x000e220008000800 */
[----:B------:R3:W-:Y:S01]  /*1a350*/  STL [R1+0x1e2c], R38 ;  /* 0x001e2c2601007387 */ /* 0x0007e20000100800 */
[----:B------:R-:W-:Y:S01]  /*1a360*/  PRMT R54, RZ, 0x7610, R54 ;  /* 0x00007610ff367816 */ /* 0x000fe20000000036 */
[----:B------:R-:W4:Y:S02]  /*1a370*/  LDCU UR60, c[0x0][0x3b0] ;  /* 0x00007600ff3c77ac */ /* 0x000f240008000800 */
[----:B------:R5:W-:Y:S01]  /*1a380*/  STL [R1+0x1e28], R34 ;  /* 0x001e282201007387 */ /* 0x000be20000100800 */
[----:B------:R-:W-:Y:S01]  /*1a390*/  PRMT R58, RZ, 0x7610, R58 ;  /* 0x00007610ff3a7816 */ /* 0x000fe2000000003a */
[----:B------:R-:W0:Y:S02]  /*1a3a0*/  LDCU UR59, c[0x0][0x3b0] ;  /* 0x00007600ff3b77ac */ /* 0x000e240008000800 */
[----:B------:R0:W-:Y:S01]  /*1a3b0*/  STL [R1+0x1e24], R16 ;  /* 0x001e241001007387 */ /* 0x0001e20000100800 */
[----:B------:R-:W-:Y:S01]  /*1a3c0*/  PRMT R55, RZ, 0x7610, R55 ;  /* 0x00007610ff377816 */ /* 0x000fe20000000037 */
[----:B------:R-:W0:Y:S02]  /*1a3d0*/  LDCU UR58, c[0x0][0x3b0] ;  /* 0x00007600ff3a77ac */ /* 0x000e240008000800 */
[----:B------:R0:W-:Y:S01]  /*1a3e0*/  STL [R1+0x1e20], R89 ;  /* 0x001e205901007387 */ /* 0x0001e20000100800 */
[----:B------:R-:W-:Y:S01]  /*1a3f0*/  PRMT R49, RZ, 0x7610, R49 ;  /* 0x00007610ff317816 */ /* 0x000fe20000000031 */
[----:B------:R-:W0:Y:S02]  /*1a400*/  LDCU UR57, c[0x0][0x3b0] ;  /* 0x00007600ff3977ac */ /* 0x000e240008000800 */
[----:B------:R-:W0:Y:S02]  /*1a410*/  FENCE.VIEW.ASYNC.S ;  /* 0x00000000000073c6 */ /* 0x000e240000000000 */
[----:B0-----:R0:W0:Y:S02]  /*1a420*/  @!UP2 SYNCS.EXCH.64 URZ, [UR14], UR18 ;  /* 0x000000120effa5b2 */ /* 0x0010240008000100 */
[----:B0-----:R-:W-:Y:S01]  /*1a430*/  BAR.SYNC.DEFER_BLOCKING 0x0 ;  /* 0x0000000000007b1d */ /* 0x001fe20000010000 */
[----:B------:R-:W-:-:S02]  /*1a440*/  PRMT R24, RZ, 0x7610, R24 ;  /* 0x00007610ff187816 */ /* 0x000fc40000000018 */
[----:B------:R-:W-:Y:S01]  /*1a450*/  PRMT R23, RZ, 0x7610, R23 ;  /* 0x00007610ff177816 */ /* 0x000fe20000000017 */
[----:B------:R-:W-:Y:S01]  /*1a460*/  @!P2 IMAD.MOV R5, RZ, RZ, -R5 ;  /* 0x000000ffff05a224 */ /* 0x000fe200078e0a05 */
[----:B------:R-:W-:Y:S01]  /*1a470*/  PRMT R46, RZ, 0x7610, R46 ;  /* 0x00007610ff2e7816 */ /* 0x000fe2000000002e */
[----:B------:R-:W0:Y:S01]  /*1a480*/  LDCU UR56, c[0x0][0x3b0] ;  /* 0x00007600ff3877ac */ /* 0x000e220008000800 */
[----:B------:R-:W-:Y:S01]  /*1a490*/  STL [R1+0x1e1c], R81 ;  /* 0x001e1c5101007387 */ /* 0x000fe20000100800 */
[----:B---3--:R-:W-:Y:S01]  /*1a4a0*/  PRMT R38, RZ, 0x7610, R38 ;  /* 0x00007610ff267816 */ /* 0x008fe20000000026 */
[----:B------:R-:W3:Y:S02]  /*1a4b0*/  LDCU UR55, c[0x0][0x3b0] ;  /* 0x00007600ff3777ac */ /* 0x000ee40008000800 */
[----:B------:R-:W-:Y:S01]  /*1a4c0*/  STL [R1+0x1e18], R36 ;  /* 0x001e182401007387 */ /* 0x000fe20000100800 */
[----:B-----5:R-:W-:Y:S01]  /*1a4d0*/  PRMT R34, RZ, 0x7610, R34 ;  /* 0x00007610ff227816 */ /* 0x020fe20000000022 */
[----:B------:R-:W5:Y:S02]  /*1a4e0*/  LDCU UR54, c[0x0][0x3b0] ;  /* 0x00007600ff3677ac */ /* 0x000f640008000800 */
[----:B------:R-:W-:Y:S01]  /*1a4f0*/  STL [R1+0x1e14], R37 ;  /* 0x001e142501007387 */ /* 0x000fe20000100800 */
[----:B------:R-:W-:Y:S01]  /*1a500*/  PRMT R16, RZ, 0x7610, R16 ;  /* 0x00007610ff107816 */ /* 0x000fe20000000010 */
[----:B------:R-:W0:Y:S02]  /*1a510*/  LDCU UR53, c[0x0][0x3b0] ;  /* 0x00007600ff3577ac */ /* 0x000e240008000800 */
[----:B------:R1:W-:Y:S01]  /*1a520*/  STL [R1+0x1e10], R91 ;  /* 0x001e105b01007387 */ /* 0x0003e20000100800 */
[----:B------:R-:W-:Y:S01]  /*1a530*/  PRMT R89, RZ, 0x7610, R89 ;  /* 0x00007610ff597816 */ /* 0x000fe20000000059 */
[----:B------:R-:W0:Y:S02]  /*1a540*/  LDCU UR52, c[0x0][0x3b0] ;  /* 0x00007600ff3477ac */ /* 0x000e240008000800 */
[----:B------:R-:W-:Y:S01]  /*1a550*/  STL [R1+0x1e0c], R79 ;  /* 0x001e0c4f01007387 */ /* 0x000fe20000100800 */
[----:B------:R-:W-:Y:S01]  /*1a560*/  PRMT R42, RZ, 0x7610, R42 ;  /* 0x00007610ff2a7816 */ /* 0x000fe2000000002a */
[----:B------:R-:W0:Y:S02]  /*1a570*/  LDCU UR51, c[0x0][0x3b0] ;  /* 0x00007600ff3377ac */ /* 0x000e240008000800 */
[----:B------:R-:W-:Y:S01]  /*1a580*/  STL [R1+0x1e08], R28 ;  /* 0x001e081c01007387 */ /* 0x000fe20000100800 */
[C---:B-1----:R-:W-:Y:S01]  /*1a590*/  LOP3.LUT R91, R19.reuse, 0x8, RZ, 0xfc, !PT ;  /* 0x00000008135b7812 */ /* 0x042fe200078efcff */
[----:B------:R-:W1:Y:S01]  /*1a5a0*/  LDCU UR50, c[0x0][0x3b0] ;  /* 0x00007600ff3277ac */ /* 0x000e620008000800 */
[----:B------:R-:W-:Y:S01]  /*1a5b0*/  LOP3.LUT R91, R19, 0x10, RZ, 0xfc, !PT ;  /* 0x00000010135b7812 */ /* 0x000fe200078efcff */
[----:B------:R-:W-:Y:S01]  /*1a5c0*/  STL [R1+0x1e04], R27 ;  /* 0x001e041b01007387 */ /* 0x000fe20000100800 */
[----:B------:R-:W-:Y:S01]  /*1a5d0*/  PRMT R26, RZ, 0x7610, R26 ;  /* 0x00007610ff1a7816 */ /* 0x000fe2000000001a */
[----:B------:R-:W0:Y:S01]  /*1a5e0*/  LDCU UR49, c[0x0][0x3b0] ;  /* 0x00007600ff3177ac */ /* 0x000e220008000800 */
[----:B------:R-:W-:Y:S01]  /*1a5f0*/  ISETP.LT.AND P3, PT, R91, R3, P0 ;  /* 0x000000035b00720c */ /* 0x000fe20000761270 */
[----:B------:R-:W0:Y:S01]  /*1a600*/  S2R R19, SR_TID.X ;  /* 0x0000000000137919 */ /* 0x000e220000002100 */
[----:B------:R-:W-:Y:S01]  /*1a610*/  PRMT R4, RZ, 0x7610, R4 ;  /* 0x00007610ff047816 */ /* 0x000fe20000000004 */
[----:B------:R-:W0:Y:S01]  /*1a620*/  LDCU UR48, c[0x0][0x3b0] ;  /* 0x00007600ff3077ac */ /* 0x000e220008000800 */
[----:B------:R-:W-:Y:S01]  /*1a630*/  STL [R1+0x1e00], R17 ;  /* 0x001e001101007387 */ /* 0x000fe20000100800 */
[----:B------:R-:W-:Y:S01]  /*1a640*/  PRMT R41, RZ, 0x7610, R41 ;  /* 0x00007610ff297816 */ /* 0x000fe20000000029 */
[----:B------:R-:W0:Y:S02]  /*1a650*/  LDCU UR47, c[0x0][0x3b0] ;  /* 0x00007600ff2f77ac */ /* 0x000e240008000800 */
        /* <DEDUP_REMOVED lines=8> */
[----:B------:R-:W1:Y:S02]  /*1a6e0*/  LDCU UR44, c[0x0][0x3b0] ;  /* 0x00007600ff2c77ac */ /* 0x000e640008000800 */
[----:B------:R-:W-:Y:S01]  /*1a6f0*/  STL [R1+0x1df0], R33 ;  /* 0x001df02101007387 */ /* 0x000fe20000100800 */
[----:B------:R-:W-:Y:S01]  /*1a700*/  PRMT R30, RZ, 0x7610, R30 ;  /* 0x00007610ff1e7816 */ /* 0x000fe2000000001e */
[----:B------:R-:W1:Y:S02]  /*1a710*/  LDCU UR43, c[0x0][0x3b0] ;  /* 0x00007600ff2b77ac */ /* 0x000e640008000800 */
[----:B------:R-:W-:Y:S01]  /*1a720*/  STL [R1+0x1dec], R7 ;  /* 0x001dec0701007387 */ /* 0x000fe20000100800 */
[----:B------:R-:W1:Y:S03]  /*1a730*/  LDCU UR42, c[0x0][0x3b0] ;  /* 0x00007600ff2a77ac */ /* 0x000e660008000800 */
[----:B------:R-:W-:Y:S01]  /*1a740*/  STL [R1+0x1de8], R6 ;  /* 0x001de80601007387 */ /* 0x000fe20000100800 */
[----:B------:R-:W1:Y:S01]  /*1a750*/  LDCU UR41, c[0x0][0x3b0] ;  /* 0x00007600ff2977ac */ /* 0x000e620008000800 */
[----:B0-----:R-:W-:-:S02]  /*1a760*/  SHF.R.U32.HI R19, RZ, 0x6, R19 ;  /* 0x00000006ff137819 */ /* 0x001fc40000011613 */
[----:B------:R-:W-:Y:S01]  /*1a770*/  STL [R1+0x1d4c], R0 ;  /* 0x001d4c0001007387 */ /* 0x000fe20000100800 */
[----:B------:R-:W0:Y:S01]  /*1a780*/  LDCU UR40, c[0x0][0x3b0] ;  /* 0x00007600ff2877ac */ /* 0x000e220008000800 */
[----:B------:R-:W-:Y:S02]  /*1a790*/  SGXT.U32 R19, R19, 0x1 ;  /* 0x000000011313781a */ /* 0x000fe40000000000 */
[----:B------:R-:W-:Y:S01]  /*1a7a0*/  STL [R1+0x1d48], R76 ;  /* 0x001d484c01007387 */ /* 0x000fe20000100800 */
[----:B------:R-:W0:Y:S01]  /*1a7b0*/  LDCU UR38, c[0x0][0x3b0] ;  /* 0x00007600ff2677ac */ /* 0x000e220008000800 */
[----:B------:R-:W-:Y:S02]  /*1a7c0*/  LOP3.LUT R19, R19, 0x8, RZ, 0xfc, !PT ;  /* 0x0000000813137812 */ /* 0x000fe400078efcff */
[----:B------:R-:W-:Y:S01]  /*1a7d0*/  STL [R1+0x1d44], R74 ;  /* 0x001d444a01007387 */ /* 0x000fe20000100800 */
[----:B------:R-:W0:Y:S01]  /*1a7e0*/  LDCU UR37, c[0x0][0x3b0] ;  /* 0x00007600ff2577ac */ /* 0x000e220008000800 */
[----:B------:R-:W-:-:S02]  /*1a7f0*/  ISETP.LT.AND P5, PT, R19, R3, P0 ;  /* 0x000000031300720c */ /* 0x000fc400007a1270 */
[----:B------:R-:W-:Y:S01]  /*1a800*/  STL [R1+0x1c78], R9 ;  /* 0x001c780901007387 */ /* 0x000fe20000100800 */
[----:B------:R-:W0:Y:S01]  /*1a810*/  LDCU UR36, c[0x0][0x3b0] ;  /* 0x00007600ff2477ac */ /* 0x000e220008000800 */
[----:B------:R-:W0:Y:S01]  /*1a820*/  S2R R19, SR_TID.X ;  /* 0x0000000000137919 */ /* 0x000e220000002100 */
[----:B------:R-:W0:Y:S01]  /*1a830*/  LDCU UR35, c[0x0][0x3b0] ;  /* 0x00007600ff2377ac */ /* 0x000e220008000800 */
        /* <DEDUP_REMOVED lines=25> */
[----:B--2---:R-:W2:Y:S01]  /*1a9d0*/  @P6 LDG.E.U8 R83, desc[UR20][R20.64] ;  /* 0x0000001414536981 */ /* 0x004ea2000c1e1100 */
[----:B------:R-:W-:-:S02]  /*1a9e0*/  PRMT R3, RZ, 0x7610, R3 ;  /* 0x00007610ff037816 */ /* 0x000fc40000000003 */
[----:B0-----:R-:W-:Y:S01]  /*1a9f0*/  SHF.R.U32.HI R19, RZ, 0x6, R19 ;  /* 0x00000006ff137819 */ /* 0x001fe20000011613 */
[----:B------:R-:W-:Y:S03]  /*1aa00*/  STL [R1+0x1c74], R8 ;  /* 0x001c740801007387 */ /* 0x000fe60000100800 */
[----:B------:R-:W-:Y:S01]  /*1aa10*/  SGXT.U32 R19, R19, 0x1 ;  /* 0x000000011313781a */ /* 0x000fe20000000000 */
[----:B------:R-:W3:Y:S04]  /*1aa20*/  LDL R91, [R1+0x510] ;  /* 0x00051000015b7983 */ /* 0x000ee80000100800 */
[----:B------:R-:W3:Y:S04]  /*1aa30*/  LDL R20, [R1+0x4bc] ;  /* 0x0004bc0001147983 */ /* 0x000ee80000100800 */
[----:B------:R-:W3:Y:S04]  /*1aa40*/  LDL R21, [R1+0x4c0] ;  /* 0x0004c00001157983 */ /* 0x000ee80000100800 */
[----:B--2---:R-:W-:Y:S04]  /*1aa50*/  STL [R1+0x1074], R83 ;  /* 0x0010745301007387 */ /* 0x004fe80000100800 */
[----:B------:R0:W-:Y:S02]  /*1aa60*/  STL.S16 [R1+0x1070], R3 ;  /* 0x0010700301007387 */ /* 0x0001e40000100600 */
[----:B0-----:R-:W0:Y:S01]  /*1aa70*/  LDC R3, c[0x0][0x3a0] ;  /* 0x0000e800ff037b82 */ /* 0x001e220000000800 */
[----:B------:R-:W-:-:S04]  /*1aa80*/  LOP3.LUT R83, R19, 0x18, RZ, 0xfc, !PT ;  /* 0x0000001813537812 */ /* 0x000fc800078efcff */
[----:B0-----:R-:W-:Y:S02]  /*1aa90*/  ISETP.LT.AND P6, PT, R83, R3, P0 ;  /* 0x000000035300720c */ /* 0x001fe400007c1270 */
[----:B------:R-:W2:Y:S04]  /*1aaa0*/  LDL.LU R83, [R1+0x1e30] ;  /* 0x001e300001537983 */ /* 0x000ea80000300800 */
[----:B------:R-:W2:Y:S01]  /*1aab0*/  LDL R3, [R1+0x1070] ;  /* 0x0010700001037983 */ /* 0x000ea20000100800 */
[----:B---3--:R-:W-:-:S04]  /*1aac0*/  @P5 LOP3.LUT R21, R21, R20, RZ, 0x3c, !PT ;  /* 0x0000001415155212 */ /* 0x008fc800078e3cff */
[----:B------:R-:W-:-:S04]  /*1aad0*/  @P5 LOP3.LUT R20, R21, R20, RZ, 0x3c, !PT ;  /* 0x0000001415145212 */ /* 0x000fc800078e3cff */
[----:B------:R-:W-:-:S05]  /*1aae0*/  @P5 LOP3.LUT R21, R21, R20, RZ, 0x3c, !PT ;  /* 0x0000001415155212 */ /* 0x000fca00078e3cff */
[----:B--2---:R-:W2:Y:S04]  /*1aaf0*/  @P5 LDG.E.U8 R3, desc[UR20][R20.64] ;  /* 0x0000001414035981 */ /* 0x004ea8000c1e1100 */
[----:B--2---:R0:W-:Y:S04]  /*1ab00*/  @P5 STL [R1+0x1070], R3 ;  /* 0x0010700301005387 */ /* 0x0041e80000100800 */
[----:B------:R-:W2:Y:S04]  /*1ab10*/  LDL R20, [R1+0x4d4] ;  /* 0x0004d40001147983 */ /* 0x000ea80000100800 */
[----:B------:R-:W2:Y:S01]  /*1ab20*/  LDL R21, [R1+0x4d8] ;  /* 0x0004d80001157983 */ /* 0x000ea20000100800 */
[----:B0-----:R-:W0:Y:S01]  /*1ab30*/  LDC R3, c[0x0][0x3a0] ;  /* 0x0000e800ff037b82 */ /* 0x001e220000000800 */
[----:B------:R-:W-:-:S04]  /*1ab40*/  LOP3.LUT R19, R19, 0x20, RZ, 0xfc, !PT ;  /* 0x0000002013137812 */ /* 0x000fc800078efcff */
[----:B0-----:R-:W-:Y:S02]  /*1ab50*/  ISETP.LT.AND P5, PT, R19, R3, P0 ;  /* 0x000000031300720c */ /* 0x001fe400007a1270 */
[----:B--2---:R-:W-:-:S04]  /*1ab60*/  @P3 LOP3.LUT R21, R21, R20, RZ, 0x3c, !PT ;  /* 0x0000001415153212 */ /* 0x004fc800078e3cff */
[----:B------:R-:W-:-:S04]  /*1ab70*/  @P3 LOP3.LUT R20, R21, R20, RZ, 0x3c, !PT ;  /* 0x0000001415143212 */ /* 0x000fc800078e3cff */
[----:B------:R-:W-:-:S05]  /*1ab80*/  @P3 LOP3.LUT R21, R21, R20, RZ, 0x3c, !PT ;  /* 0x0000001415153212 */ /* 0x000fca00078e3cff */
[----:B------:R-:W2:Y:S01]  /*1ab90*/  @P3 LDG.E.U8 R38, desc[UR20][R20.64] ;  /* 0x0000001414263981 */ /* 0x000ea2000c1e1100 */
[----:B------:R-:W0:Y:S03]  /*1aba0*/  S2R R19, SR_TID.X ;  /* 0x0000000000137919 */ /* 0x000e260000002100 */
[----:B------:R-:W3:Y:S04]  /*1abb0*/  LDL R20, [R1+0x4f4] ;  /* 0x0004f40001147983 */ /* 0x000ee80000100800 */
[----:B------:R-:W3:Y:S01]  /*1abc0*/  LDL R21, [R1+0x4f8] ;  /* 0x0004f80001157983 */ /* 0x000ee20000100800 */
[----:B------:R-:W-:Y:S02]  /*1abd0*/  PRMT R3, RZ, 0x7610, R3 ;  /* 0x00007610ff037816 */ /* 0x000fe40000000003 */
[----:B0-----:R-:W-:-:S04]  /*1abe0*/  SHF.R.U32.HI R19, RZ, 0x6, R19 ;  /* 0x00000006ff137819 */ /* 0x001fc80000011613 */
[----:B------:R-:W-:Y:S01]  /*1abf0*/  SGXT.U32 R19, R19, 0x1 ;  /* 0x000000011313781a */ /* 0x000fe20000000000 */
[----:B--2---:R0:W-:Y:S04]  /*1ac00*/  STL [R1+0x106c], R38 ;  /* 0x00106c2601007387 */ /* 0x0041e80000100800 */
[----:B------:R2:W-:Y:S01]  /*1ac10*/  STL.S16 [R1+0x1068], R3 ;  /* 0x0010680301007387 */ /* 0x0005e20000100600 */
[C---:B0-----:R-:W-:Y:S02]  /*1ac20*/  LOP3.LUT R38, R19.reuse, 0x28, RZ, 0xfc, !PT ;  /* 0x0000002813267812 */ /* 0x041fe400078efcff */
[----:B------:R-:W-:Y:S02]  /*1ac30*/  LOP3.LUT R19, R19, 0x30, RZ, 0xfc, !PT ;  /* 0x0000003013137812 */ /* 0x000fe400078efcff */
[-C--:B---3--:R-:W-:Y:S01]  /*1ac40*/  @P6 LOP3.LUT R21, R21, R20.reuse, RZ, 0x3c, !PT ;  /* 0x0000001415156212 */ /* 0x088fe200078e3cff */
[----:B--2---:R-:W0:Y:S03]  /*1ac50*/  LDC R3, c[0x0][0x3a0] ;  /* 0x0000e800ff037b82 */ /* 0x004e260000000800 */
[----:B------:R-:W2:Y:S01]  /*1ac60*/  LDL R19, [R1+0x1068] ;  /* 0x0010680001137983 */ /* 0x000ea20000100800 */
[----:B------:R-:W-:-:S04]  /*1ac70*/  @P6 LOP3.LUT R20, R21, R20, RZ, 0x3c, !PT ;  /* 0x0000001415146212 */ /* 0x000fc800078e3cff */
[----:B------:R-:W-:-:S05]  /*1ac80*/  @P6 LOP3.LUT R21, R21, R20, RZ, 0x3c, !PT ;  /* 0x0000001415156212 */ /* 0x000fca00078e3cff */
[----:B--2---:R-:W2:Y:S01]  /*1ac90*/  @P6 LDG.E.U8 R19, desc[UR20][R20.64] ;  /* 0x0000001414136981 */ /* 0x004ea2000c1e1100 */
[----:B0-----:R-:W-:-:S03]  /*1aca0*/  ISETP.LT.AND P3, PT, R38, R3, P0 ;  /* 0x000000032600720c */ /* 0x001fc60000761270 */
[----:B------:R-:W3:Y:S04]  /*1acb0*/  LDL.LU R38, [R1+0x1e2c] ;  /* 0x001e2c0001267983 */ /* 0x000ee80000300800 */
[----:B--2---:R0:W-:Y:S04]  /*1acc0*/  @P6 STL [R1+0x1068], R19 ;  /* 0x0010681301006387 */ /* 0x0041e80000100800 */
[----:B------:R-:W2:Y:S01]  /*1acd0*/  LDL R21, [R1+0x50c] ;  /* 0x00050c0001157983 */ /* 0x000ea20000100800 */
[----:B0-----:R-:W0:Y:S02]  /*1ace0*/  S2R R19, SR_TID.X ;  /* 0x0000000000137919 */ /* 0x001e240000002100 */
[----:B0-----:R-:W-:-:S04]  /*1acf0*/  SHF.R.U32.HI R19, RZ, 0x6, R19 ;  /* 0x00000006ff137819 */ /* 0x001fc80000011613 */
[----:B------:R-:W-:-:S04]  /*1ad00*/  SGXT.U32 R19, R19, 0x1 ;  /* 0x000000011313781a */ /* 0x000fc80000000000 */
[----:B------:R-:W-:-:S04]  /*1ad10*/  LOP3.LUT R20, R19, 0x30, RZ, 0xfc, !PT ;  /* 0x0000003013147812 */ /* 0x000fc800078efcff */
[----:B------:R-:W-:Y:S01]  /*1ad20*/  ISETP.LT.AND P6, PT, R20, R3, P0 ;  /* 0x000000031400720c */ /* 0x000fe200007c1270 */
[----:B------:R-:W-:Y:S01]  /*1ad30*/  @P5 IMAD.MOV.U32 R20, RZ, RZ, R91 ;  /* 0x000000ffff145224 */ /* 0x000fe200078e005b */
[----:B------:R-:W-:Y:S01]  /*1ad40*/  PRMT R3, RZ, 0x7610, R3 ;  /* 0x00007610ff037816 */ /* 0x000fe20000000003 */
[----:B------:R-:W3:Y:S04]  /*1ad50*/  LDL R91, [R1+0x1630] ;  /* 0x00163000015b7983 */ /* 0x000ee80000100800 */
[----:B--2---:R-:W2:Y:S04]  /*1ad60*/  @P5 LDG.E.U8 R34, desc[UR20][R20.64] ;  /* 0x0000001414225981 */ /* 0x004ea8000c1e1100 */
        /* <DEDUP_REMOVED lines=17> */
[----:B------:R-:W-:-:S02]  /*1ae80*/  LOP3.LUT R19, R19, 0x40, RZ, 0xfc, !PT ;  /* 0x0000004013137812 */ /* 0x000fc400078efcff */
[----:B--2---:R-:W-:-:S04]  /*1ae90*/  @P6 LOP3.LUT R21, R21, R20, RZ, 0x3c, !PT ;  /* 0x0000001415156212 */ /* 0x004fc800078e3cff */
[----:B------:R-:W-:-:S04]  /*1aea0*/  @P6 LOP3.LUT R20, R21, R20, RZ, 0x3c, !PT ;  /* 0x0000001415146212 */ /* 0x000fc800078e3cff */
[----:B------:R-:W-:-:S05]  /*1aeb0*/  @P6 LOP3.LUT R21, R21, R20, RZ, 0x3c, !PT ;  /* 0x0000001415156212 */ /* 0x000fca00078e3cff */
[----:B------:R-:W2:Y:S01]  /*1aec0*/  @P6 LDG.E.U8 R16, desc[UR20][R20.64] ;  /* 0x0000001414106981 */ /* 0x000ea2000c1e1100 */
[----:B0-----:R-:W-:Y:S02]  /*1aed0*/  ISETP.LT.AND P3, PT, R19, R3, P0 ;  /* 0x000000031300720c */ /* 0x001fe40000761270 */
[----:B------:R-:W0:Y:S01]  /*1aee0*/  S2R R19, SR_TID.X ;  /* 0x0000000000137919 */ /* 0x000e220000002100 */
[----:B------:R-:W-:Y:S01]  /*1aef0*/  PRMT R3, RZ, 0x7610, R3 ;  /* 0x00007610ff037816 */ /* 0x000fe20000000003 */
[----:B------:R-:W3:Y:S04]  /*1af00*/  LDL R20, [R1+0x564] ;  /* 0x0005640001147983 */ /* 0x000ee80000100800 */
[----:B------:R-:W3:Y:S01]  /*1af10*/  LDL R21, [R1+0x568] ;  /* 0x0005680001157983 */ /* 0x000ee20000100800 */
[----:B0-----:R-:W-:-:S04]  /*1af20*/  SHF.R.U32.HI R19, RZ, 0x6, R19 ;  /* 0x00000006ff137819 */ /* 0x001fc80000011613 */
[----:B------:R-:W-:Y:S01]  /*1af30*/  SGXT.U32 R19, R19, 0x1 ;  /* 0x000000011313781a */ /* 0x000fe20000000000 */
        /* <DEDUP_REMOVED lines=38> */
[----:B------:R-:W3:Y:S01]  /*1b1a0*/  LDL.LU R89, [R1+0x1e20] ;  /* 0x001e200001597983 */ /* 0x000ee20000300800 */
[----:B------:R-:W-:-:S03]  /*1b1b0*/  PRMT R81, RZ, 0x7610, R81 ;  /* 0x00007610ff517816 */ /* 0x000fc60000000051 */
        /* <DEDUP_REMOVED lines=27> */
[----:B------:R-:W-:Y:S01]  /*1b370*/  PRMT R36, RZ, 0x7610, R36 ;  /* 0x00007610ff247816 */ /* 0x000fe20000000024 */
        /* <DEDUP_REMOVED lines=61> */
[----:B------:R-:W-:-:S05]  /*1b750*/  @P5 IMAD.MOV.U32 R20, RZ, RZ, R91 ;  /* 0x000000ffff145224 */ /* 0x000fca00078e005b */
[----:B--2---:R-:W2:Y:S01]  /*1b760*/  @P5 LDG.E.U8 R76, desc[UR20][R20.64] ;  /* 0x00000014144c5981 */ /* 0x004ea2000c1e1100 */
[----:B------:R-:W-:-:S03]  /*1b770*/  PRMT R3, RZ, 0x7610, R3 ;  /* 0x00007610ff037816 */ /* 0x000fc60000000003 */
[----:B------:R-:W3:Y:S04]  /*1b780*/  LDL R20, [R1+0x4c4] ;  /* 0x0004c40001147983 */ /* 0x000ee80000100800 */
[----:B------:R-:W3:Y:S01]  /*1b790*/  LDL R21, [R1+0x4c8] ;  /* 0x0004c80001157983 */ /* 0x000ee20000100800 */
[----:B------:R-:W-:-:S03]  /*1b7a0*/  LOP3.LUT R91, R19, 0x1a, RZ, 0xfc, !PT ;  /* 0x0000001a135b7812 */ /* 0x000fc600078efcff */
[----:B--2---:R0:W-:Y:S04]  /*1b7b0*/  STL [R1+0x1038], R76 ;  /* 0x0010384c01007387 */ /* 0x0041e80000100800 */
[----:B0-----:R-:W2:Y:S04]  /*1b7c0*/  LDL R76, [R1+0x550] ;  /* 0x00055000014c7983 */ /* 0x001ea80000100800 */
[----:B------:R0:W-:Y:S02]  /*1b7d0*/  STL.S16 [R1+0x1030], R3 ;  /* 0x0010300301007387 */ /* 0x0001e40000100600 */
[----:B0-----:R-:W0:Y:S02]  /*1b7e0*/  LDC R3, c[0x0][0x3a0] ;  /* 0x0000e800ff037b82 */ /* 0x001e240000000800 */
[----:B0-----:R-:W-:-:S02]  /*1b7f0*/  ISETP.LT.AND P5, PT, R91, R3, P0 ;  /* 0x000000035b00720c */ /* 0x001fc400007a1270 */
        /* <DEDUP_REMOVED lines=226> */
[----:B------:R-:W3:Y:S04]  /*1c620*/  LDL R74, [R1+0x558] ;  /* 0x00055800014a7983 */ /* 0x000ee80000100800 */
        /* <DEDUP_REMOVED lines=18> */
[----:B------:R-:W2:Y:S01]  /*1c750*/  LDL R3, [R1+0xfe8] ;  /* 0x000fe80001037983 */ /* 0x000ea20000100800 */
[----:B---3--:R-:W-:-:S03]  /*1c760*/  @P3 LOP3.LUT R21, R21, R20, RZ, 0x3c, !PT ;  /* 0x0000001415153212 */ /* 0x008fc600078e3cff */
[----:B------:R-:W3:Y:S01]  /*1c770*/  LDL R76, [R1+0x1640] ;  /* 0x00164000014c7983 */ /* 0x000ee20000100800 */
        /* <DEDUP_REMOVED lines=40> */
[----:B--2---:R0:W2:Y:S04]  /*1ca00*/  @P3 LDG.E.U8 R45, desc[UR20][R20.64] ;  /* 0x00000014142d3981 */ /* 0x0040a8000c1e1100 */
[----:B------:R-:W2:Y:S01]  /*1ca10*/  LDL R21, [R1+0x574] ;  /* 0x0005740001157983 */ /* 0x000ea20000100800 */
[----:B0-----:R-:W-:Y:S01]  /*1ca20*/  @P6 IMAD.MOV.U32 R20, RZ, RZ, R22 ;  /* 0x000000ffff146224 */ /* 0x001fe200078e0016 */
[----:B------:R-:W-:-:S04]  /*1ca30*/  LOP3.LUT R74, R19, 0x4c, RZ, 0xfc, !PT ;  /* 0x0000004c134a7812 */ /* 0x000fc800078efcff */
[----:B------:R-:W-:Y:S02]  /*1ca40*/  ISETP.LT.AND P3, PT, R74, R3, P0 ;  /* 0x000000034a00720c */ /* 0x000fe40000761270 */
[----:B------:R-:W-:Y:S01]  /*1ca50*/  LOP3.LUT R74, R19, 0x54, RZ, 0xfc, !PT ;  /* 0x00000054134a7812 */ /* 0x000fe200078efcff */
[----:B--2---:R0:W2:Y:S02]  /*1ca60*/  @P6 LDG.E.U8 R2, desc[UR20][R20.64] ;  /* 0x0000001414026981 */ /* 0x0040a4000c1e1100 */
[----:B0-----:R-:W-:Y:S02]  /*1ca70*/  @P5 IMAD.MOV.U32 R20, RZ, RZ, R61 ;  /* 0x000000ffff145224 */ /* 0x001fe400078e003d */
[----:B------:R-:W-:-:S05]  /*1ca80*/  @P5 IMAD.MOV.U32 R21, RZ, RZ, R76 ;  /* 0x000000ffff155224 */ /* 0x000fca00078e004c */
[----:B------:R0:W3:Y:S01]  /*1ca90*/  @P5 LDG.E.U8 R54, desc[UR20][R20.64] ;  /* 0x0000001414365981 */ /* 0x0000e2000c1e1100 */
[----:B------:R-:W-:Y:S02]  /*1caa0*/  ISETP.LT.AND P6, PT, R74, R3, P0 ;  /* 0x000000034a00720c */ /* 0x000fe400007c1270 */
[----:B------:R-:W-:-:S04]  /*1cab0*/  LOP3.LUT R61, R19, 0x5c, RZ, 0xfc, !PT ;  /* 0x0000005c133d7812 */ /* 0x000fc800078efcff */
[----:B------:R-:W-:Y:S01]  /*1cac0*/  ISETP.LT.AND P5, PT, R61, R3, P0 ;  /* 0x000000033d00720c */ /* 0x000fe200007a1270 */
[----:B0-----:R-:W-:Y:S02]  /*1cad0*/  @P3 IMAD.MOV.U32 R20, RZ, RZ, R63 ;  /* 0x000000ffff143224 */ /* 0x001fe400078e003f */
[----:B------:R-:W-:-:S05]  /*1cae0*/  @P3 IMAD.MOV.U32 R21, RZ, RZ, R59 ;  /* 0x000000ffff153224 */ /* 0x000fca00078e003b */
[----:B------:R0:W4:Y:S02]  /*1caf0*/  @P3 LDG.E.U8 R58, desc[UR20][R20.64] ;  /* 0x00000014143a3981 */ /* 0x000124000c1e1100 */
[----:B0-----:R-:W-:Y:S02]  /*1cb00*/  @P6 IMAD.MOV.U32 R20, RZ, RZ, R56 ;  /* 0x000000ffff146224 */ /* 0x001fe400078e0038 */
[----:B------:R-:W-:-:S05]  /*1cb10*/  @P6 IMAD.MOV.U32 R21, RZ, RZ, R57 ;  /* 0x000000ffff156224 */ /* 0x000fca00078e0039 */
[----:B------:R0:W4:Y:S04]  /*1cb20*/  @P6 LDG.E.U8 R55, desc[UR20][R20.64] ;  /* 0x0000001414376981 */ /* 0x000128000c1e1100 */
[----:B------:R1:W-:Y:S01]  /*1cb30*/  STL [R1+0xfdc], R45 ;  /* 0x000fdc2d01007387 */ /* 0x0003e20000100800 */
[----:B0-----:R-:W-:Y:S02]  /*1cb40*/  @P5 IMAD.MOV.U32 R20, RZ, RZ, R52 ;  /* 0x000000ffff145224 */ /* 0x001fe400078e0034 */
[----:B------:R-:W-:Y:S01]  /*1cb50*/  @P5 IMAD.MOV.U32 R21, RZ, RZ, R53 ;  /* 0x000000ffff155224 */ /* 0x000fe200078e0035 */
[----:B-1----:R-:W4:Y:S04]  /*1cb60*/  LDL.LU R45, [R1+0x10c] ;  /* 0x00010c00012d7983 */ /* 0x002f280000300800 */
[----:B------:R0:W4:Y:S04]  /*1cb70*/  @P5 LDG.E.U8 R49, desc[UR20][R20.64] ;  /* 0x0000001414315981 */ /* 0x000128000c1e1100 */
[----:B------:R-:W5:Y:S04]  /*1cb80*/  LDL.LU R22, [R1+0x118] ;  /* 0x0001180001167983 */ /* 0x000f680000300800 */
[----:B--2---:R-:W-:Y:S04]  /*1cb90*/  STL [R1+0xfd8], R2 ;  /* 0x000fd80201007387 */ /* 0x004fe80000100800 */
[----:B---3--:R1:W-:Y:S02]  /*1cba0*/  STL [R1+0xfd4], R54 ;  /* 0x000fd43601007387 */ /* 0x0083e40000100800 */
[----:B-1----:R-:W-:-:S04]  /*1cbb0*/  LOP3.LUT R54, R19, 0x64, RZ, 0xfc, !PT ;  /* 0x0000006413367812 */ /* 0x002fc800078efcff */
[----:B------:R-:W-:Y:S02]  /*1cbc0*/  ISETP.LT.AND P3, PT, R54, R3, P0 ;  /* 0x000000033600720c */ /* 0x000fe40000761270 */
[----:B------:R-:W-:-:S04]  /*1cbd0*/  LOP3.LUT R54, R19, 0x6c, RZ, 0xfc, !PT ;  /* 0x0000006c13367812 */ /* 0x000fc800078efcff */
[----:B------:R-:W-:-:S07]  /*1cbe0*/  ISETP.LT.AND P6, PT, R54, R3, P0 ;  /* 0x000000033600720c */ /* 0x000fce00007c1270 */
[----:B0-----:R-:W-:Y:S02]  /*1cbf0*/  @P3 IMAD.MOV.U32 R20, RZ, RZ, R32 ;  /* 0x000000ffff143224 */ /* 0x001fe400078e0020 */
[----:B------:R-:W-:-:S05]  /*1cc00*/  @P3 IMAD.MOV.U32 R21, RZ, RZ, R39 ;  /* 0x000000ffff153224 */ /* 0x000fca00078e0027 */
[----:B------:R0:W2:Y:S02]  /*1cc10*/  @P3 LDG.E.U8 R24, desc[UR20][R20.64] ;  /* 0x0000001414183981 */ /* 0x0000a4000c1e1100 */
[----:B0-----:R-:W-:Y:S02]  /*1cc20*/  @P6 IMAD.MOV.U32 R20, RZ, RZ, R50 ;  /* 0x000000ffff146224 */ /* 0x001fe400078e0032 */
[----:B------:R-:W-:-:S05]  /*1cc30*/  @P6 IMAD.MOV.U32 R21, RZ, RZ, R51 ;  /* 0x000000ffff156224 */ /* 0x000fca00078e0033 */
[----:B------:R0:W3:Y:S01]  /*1cc40*/  @P6 LDG.E.U8 R23, desc[UR20][R20.64] ;  /* 0x0000001414176981 */ /* 0x0000e2000c1e1100 */
[----:B----4-:R-:W-:-:S03]  /*1cc50*/  ISETP.GE.AND P5, PT, R45, RZ, PT ;  /* 0x000000ff2d00720c */ /* 0x010fc60003fa6270 */
[----:B------:R1:W-:Y:S04]  /*1cc60*/  STL [R1+0xfc4], R49 ;  /* 0x000fc43101007387 */ /* 0x0003e80000100800 */
[----:B-1----:R-:W4:Y:S04]  /*1cc70*/  LDL.LU R49, [R1+0x120] ;  /* 0x0001200001317983 */ /* 0x002f280000300800 */
[----:B------:R-:W2:Y:S04]  /*1cc80*/  LDL.LU R45, [R1+0xfc] ;  /* 0x0000fc00012d7983 */ /* 0x000ea80000300800 */
[----:B------:R-:W2:Y:S04]  /*1cc90*/  LDL R39, [R1+0x4b4] ;  /* 0x0004b40001277983 */ /* 0x000ea80000100800 */
[----:B------:R-:W2:Y:S01]  /*1cca0*/  LDL R32, [R1+0x4b8] ;  /* 0x0004b80001207983 */ /* 0x000ea20000100800 */
[----:B-----5:R-:W-:-:S02]  /*1ccb0*/  ISETP.GE.AND P3, PT, R22, RZ, PT ;  /* 0x000000ff1600720c */ /* 0x020fc40003f66270 */
[C---:B------:R-:W-:Y:S01]  /*1ccc0*/  LOP3.LUT R22, R19.reuse, 0x74, RZ, 0xfc, !PT ;  /* 0x0000007413167812 */ /* 0x040fe200078efcff */
[----:B------:R-:W-:Y:S03]  /*1ccd0*/  STL [R1+0xfd0], R58 ;  /* 0x000fd03a01007387 */ /* 0x000fe60000100800 */
[-C--:B------:R-:W-:Y:S02]  /*1cce0*/  ISETP.LT.AND P2, PT, R22, R3.reuse, P0 ;  /* 0x000000031600720c */ /* 0x080fe40000741270 */
[C---:B0-----:R-:W-:Y:S01]  /*1ccf0*/  LOP3.LUT R21, R19.reuse, 0x7c, RZ, 0xfc, !PT ;  /* 0x0000007c13157812 */ /* 0x041fe200078efcff */
[----:B------:R-:W-:Y:S01]  /*1cd00*/  @!P5 IMAD.MOV R10, RZ, RZ, -R10 ;  /* 0x000000ffff0ad224 */ /* 0x000fe200078e0a0a */
[----:B------:R-:W-:Y:S02]  /*1cd10*/  LOP3.LUT R20, R19, 0x6, RZ, 0xfc, !PT ;  /* 0x0000000613147812 */ /* 0x000fe400078efcff */
[-C--:B------:R-:W-:Y:S01]  /*1cd20*/  ISETP.LT.AND P5, PT, R21, R3.reuse, P0 ;  /* 0x000000031500720c */ /* 0x080fe200007a1270 */
[----:B------:R-:W-:Y:S01]  /*1cd30*/  @!P3 IMAD.MOV R11, RZ, RZ, -R11 ;  /* 0x000000ffff0bb224 */ /* 0x000fe200078e0a0b */
[----:B------:R-:W-:Y:S01]  /*1cd40*/  ISETP.LT.AND P3, PT, R20, R3, P0 ;  /* 0x000000031400720c */ /* 0x000fe20000761270 */
[----:B---3--:R0:W-:Y:S04]  /*1cd50*/  STL [R1+0xfc0], R23 ;  /* 0x000fc01701007387 */ /* 0x0081e80000100800 */
[----:B------:R-:W3:Y:S04]  /*1cd60*/  LDL R22, [R1+0x1668] ;  /* 0x0016680001167983 */ /* 0x000ee80000100800 */
[----:B0-----:R-:W3:Y:S01]  /*1cd70*/  LDL R23, [R1+0x1664] ;  /* 0x0016640001177983 */ /* 0x001ee20000100800 */
[----:B------:R-:W-:-:S02]  /*1cd80*/  @P2 IMAD.MOV.U32 R20, RZ, RZ, R47 ;  /* 0x000000ffff142224 */ /* 0x000fc400078e002f */
[----:B------:R-:W-:-:S05]  /*1cd90*/  @P2 IMAD.MOV.U32 R21, RZ, RZ, R48 ;  /* 0x000000ffff152224 */ /* 0x000fca00078e0030 */
[----:B------:R0:W5:Y:S02]  /*1cda0*/  @P2 LDG.E.U8 R46, desc[UR20][R20.64] ;  /* 0x00000014142e2981 */ /* 0x000164000c1e1100 */
[----:B0-----:R-:W-:Y:S02]  /*1cdb0*/  @P5 IMAD.MOV.U32 R20, RZ, RZ, R43 ;  /* 0x000000ffff145224 */ /* 0x001fe400078e002b */
[----:B------:R-:W-:-:S05]  /*1cdc0*/  @P5 IMAD.MOV.U32 R21, RZ, RZ, R44 ;  /* 0x000000ffff155224 */ /* 0x000fca00078e002c */
[----:B------:R2:W5:Y:S02]  /*1cdd0*/  @P5 LDG.E.U8 R42, desc[UR20][R20.64] ;  /* 0x00000014142a5981 */ /* 0x000564000c1e1100 */
[----:B--2---:R-:W-:Y:S02]  /*1cde0*/  @P3 IMAD.MOV.U32 R20, RZ, RZ, R32 ;  /* 0x000000ffff143224 */ /* 0x004fe400078e0020 */
[----:B------:R-:W-:-:S05]  /*1cdf0*/  @P3 IMAD.MOV.U32 R21, RZ, RZ, R39 ;  /* 0x000000ffff153224 */ /* 0x000fca00078e0027 */
[----:B------:R0:W2:Y:S01]  /*1ce00*/  @P3 LDG.E.U8 R26, desc[UR20][R20.64] ;  /* 0x00000014141a3981 */ /* 0x0000a2000c1e1100 */
[----:B------:R-:W-:-:S13]  /*1ce10*/  ISETP.GT.AND P5, PT, R3, UR15, P0 ;  /* 0x0000000f03007c0c */ /* 0x000fda00087a4270 */
[----:B---3--:R1:W3:Y:S01]  /*1ce20*/  @P5 LDG.E.U8 R4, desc[UR20][R22.64] ;  /* 0x0000001416045981 */ /* 0x0082e2000c1e1100 */
[----:B----4-:R-:W-:-:S03]  /*1ce30*/  ISETP.GE.AND P6, PT, R49, RZ, PT ;  /* 0x000000ff3100720c */ /* 0x010fc60003fc6270 */
[----:B------:R-:W-:Y:S04]  /*1ce40*/  STL [R1+0xfcc], R55 ;  /* 0x000fcc3701007387 */ /* 0x000fe80000100800 */
[----:B------:R4:W-:Y:S04]  /*1ce50*/  STL [R1+0xfc8], R24 ;  /* 0x000fc81801007387 */ /* 0x0009e80000100800 */
[----:B----4-:R-:W4:Y:S02]  /*1ce60*/  LDL.LU R24, [R1+0x104] ;  /* 0x0001040001187983 */ /* 0x010f240000300800 */
[----:B------:R-:W-:Y:S01]  /*1ce70*/  @!P6 IMAD.MOV R12, RZ, RZ, -R12 ;  /* 0x000000ffff0ce224 */ /* 0x000fe200078e0a0c */
[----:B0-----:R-:W-:Y:S01]  /*1ce80*/  PRMT R21, RZ, 0x7610, R21 ;  /* 0x00007610ff157816 */ /* 0x001fe20000000015 */
[----:B--2---:R0:W-:Y:S02]  /*1ce90*/  STL [R1+0xfb4], R26 ;  /* 0x000fb41a01007387 */ /* 0x0041e40000100800 */
[----:B0-----:R-:W-:-:S04]  /*1cea0*/  LOP3.LUT R26, R19, 0x16, RZ, 0xfc, !PT ;  /* 0x00000016131a7812 */ /* 0x001fc800078efcff */
[----:B------:R-:W-:-:S13]  /*1ceb0*/  ISETP.LT.AND P6, PT, R26, R3, P0 ;  /* 0x000000031a00720c */ /* 0x000fda00007c1270 */
[----:B-1----:R-:W-:Y:S02]  /*1cec0*/  @P6 IMAD.MOV.U32 R22, RZ, RZ, R67 ;  /* 0x000000ffff166224 */ /* 0x002fe400078e0043 */
[----:B------:R-:W-:-:S05]  /*1ced0*/  @P6 IMAD.MOV.U32 R23, RZ, RZ, R65 ;  /* 0x000000ffff176224 */ /* 0x000fca00078e0041 */
[----:B------:R0:W2:Y:S04]  /*1cee0*/  @P6 LDG.E.U8 R21, desc[UR20][R22.64] ;  /* 0x0000001416156981 */ /* 0x0000a8000c1e1100 */
[----:B---3--:R-:W-:Y:S04]  /*1cef0*/  STL [R1+0xfb0], R4 ;  /* 0x000fb00401007387 */ /* 0x008fe80000100800 */
[----:B------:R-:W3:Y:S04]  /*1cf00*/  LDL R43, [R1+0x166c] ;  /* 0x00166c00012b7983 */ /* 0x000ee80000100800 */
[----:B-----5:R1:W-:Y:S04]  /*1cf10*/  STL [R1+0xfb8], R42 ;  /* 0x000fb82a01007387 */ /* 0x0203e80000100800 */
[----:B-1----:R-:W5:Y:S01]  /*1cf20*/  LDL R42, [R1+0x1670] ;  /* 0x00167000012a7983 */ /* 0x002f620000100800 */
[----:B------:R-:W-:-:S02]  /*1cf30*/  ISETP.GE.AND P2, PT, R45, RZ, PT ;  /* 0x000000ff2d00720c */ /* 0x000fc40003f46270 */
[----:B------:R-:W-:Y:S02]  /*1cf40*/  ISETP.NE.AND P3, PT, RZ, UR17, PT ;  /* 0x00000011ff007c0c */ /* 0x000fe4000bf65270 */
[----:B------:R-:W-:Y:S01]  /*1cf50*/  LOP3.LUT R20, RZ, UR17, RZ, 0x33, !PT ;  /* 0x00000011ff147c12 */ /* 0x000fe2000f8e33ff */
[----:B------:R-:W-:Y:S01]  /*1cf60*/  STL [R1+0xfbc], R46 ;  /* 0x000fbc2e01007387 */ /* 0x000fe20000100800 */
[----:B0-----:R-:W-:Y:S01]  /*1cf70*/  LOP3.LUT R22, R19, 0x26, RZ, 0xfc, !PT ;  /* 0x0000002613167812 */ /* 0x001fe200078efcff */
[----:B------:R-:W0:Y:S01]  /*1cf80*/  LDCU UR17, c[0x0][0x3b0] ;  /* 0x00007600ff1177ac */ /* 0x000e220008000800 */
[----:B------:R-:W-:-:S05]  /*1cf90*/  SEL R4, R20, R60, !P3 ;  /* 0x0000003c14047207 */ /* 0x000fca0005800000 */
[----:B------:R-:W-:Y:S02]  /*1cfa0*/  IMAD R4, R4, UR16, RZ ;  /* 0x0000001004047c24 */ /* 0x000fe4000f8e02ff */
[----:B------:R-:W-:Y:S01]  /*1cfb0*/  @!P2 IMAD.MOV R13, RZ, RZ, -R13 ;  /* 0x000000ffff0da224 */ /* 0x000fe200078e0a0d */
[----:B------:R-:W-:Y:S02]  /*1cfc0*/  ISETP.GT.AND P2, PT, R3, UR22, P0 ;  /* 0x0000001603007c0c */ /* 0x000fe40008744270 */
[----:B------:R-:W-:Y:S01]  /*1cfd0*/  PRMT R9, RZ, 0x7610, R9 ;  /* 0x00007610ff097816 */ /* 0x000fe20000000009 */
[----:B------:R1:W-:Y:S01]  /*1cfe0*/  STL [R1+0x19c], R4 ;  /* 0x00019c0401007387 */ /* 0x0003e20000100800 */
[----:B----4-:R-:W-:Y:S01]  /*1cff0*/  ISETP.GE.AND P5, PT, R24, RZ, PT ;  /* 0x000000ff1800720c */ /* 0x010fe20003fa6270 */
[----:B------:R-:W4:Y:S01]  /*1d000*/  LDCU UR16, c[0x0][0x3b0] ;  /* 0x00007600ff1077ac */ /* 0x000f220008000800 */
[----:B------:R-:W-:Y:S02]  /*1d010*/  SEL R24, R20, R62, !P3 ;  /* 0x0000003e14187207 */ /* 0x000fe40005800000 */
[----:B------:R-:W-:-:S03]  /*1d020*/  ISETP.LT.AND P6, PT, R22, R3, P0 ;  /* 0x000000031600720c */ /* 0x000fc600007c1270 */
[----:B-1----:R-:W-:Y:S01]  /*1d030*/  IMAD R4, R24, UR62, RZ ;  /* 0x0000003e18047c24 */ /* 0x002fe2000f8e02ff */
[----:B--2---:R1:W-:Y:S01]  /*1d040*/  STL [R1+0xfac], R21 ;  /* 0x000fac1501007387 */ /* 0x0043e20000100800 */
[----:B---3--:R-:W-:Y:S01]  /*1d050*/  @P2 IMAD.MOV.U32 R23, RZ, RZ, R43 ;  /* 0x000000ffff172224 */ /* 0x008fe200078e002b */
[C---:B-1----:R-:W-:Y:S02]  /*1d060*/  SEL R21, R20.reuse, R64, !P3 ;  /* 0x0000004014157207 */ /* 0x042fe40005800000 */
[----:B------:R1:W-:Y:S01]  /*1d070*/  STL [R1+0x228], R4 ;  /* 0x0002280401007387 */ /* 0x0003e20000100800 */
[----:B-----5:R-:W-:Y:S01]  /*1d080*/  @P2 IMAD.MOV.U32 R22, RZ, RZ, R42 ;  /* 0x000000ffff162224 */ /* 0x020fe200078e002a */
[----:B------:R-:W-:Y:S01]  /*1d090*/  PRMT R24, RZ, 0x7610, R24 ;  /* 0x00007610ff187816 */ /* 0x000fe20000000018 */
[----:B------:R-:W-:Y:S01]  /*1d0a0*/  IMAD R21, R21, UR61, RZ ;  /* 0x0000003d15157c24 */ /* 0x000fe2000f8e02ff */
[----:B-1----:R-:W-:Y:S01]  /*1d0b0*/  SEL R4, R20, R66, !P3 ;  /* 0x0000004214047207 */ /* 0x002fe20005800000 */
[----:B------:R-:W-:Y:S01]  /*1d0c0*/  @!P5 IMAD.MOV R14, RZ, RZ, -R14 ;  /* 0x000000ffff0ed224 */ /* 0x000fe200078e0a0e */
[----:B------:R1:W2:Y:S01]  /*1d0d0*/  @P2 LDG.E.U8 R41, desc[UR20][R22.64] ;  /* 0x0000001416292981 */ /* 0x0002a2000c1e1100 */
[----:B------:R-:W-:Y:S01]  /*1d0e0*/  PRMT R8, RZ, 0x7610, R8 ;  /* 0x00007610ff087816 */ /* 0x000fe20000000008 */
[----:B------:R-:W3:Y:S02]  /*1d0f0*/  LDCU UR62, c[0x0][0x3b0] ;  /* 0x00007600ff3e77ac */ /* 0x000ee40008000800 */
[----:B------:R5:W-:Y:S01]  /*1d100*/  STL [R1+0x198], R21 ;  /* 0x0001981501007387 */ /* 0x000be20000100800 */
[----:B------:R-:W-:Y:S01]  /*1d110*/  PRMT R7, RZ, 0x7610, R7 ;  /* 0x00007610ff077816 */ /* 0x000fe20000000007 */
[----:B------:R-:W0:Y:S02]  /*1d120*/  LDCU UR61, c[0x0][0x3b0] ;  /* 0x00007600ff3d77ac */ /* 0x000e240008000800 */
[----:B------:R-:W2:Y:S01]  /*1d130*/  LDL R26, [R1+0x1678] ;  /* 0x00167800011a7983 */ /* 0x000ea20000100800 */
[----:B-1----:R-:W-:-:S02]  /*1d140*/  @P6 IMAD.MOV.U32 R22, RZ, RZ, R71 ;  /* 0x000000ffff166224 */ /* 0x002fc400078e0047 */
[----:B------:R-:W-:Y:S01]  /*1d150*/  @P6 IMAD.MOV.U32 R23, RZ, RZ, R69 ;  /* 0x000000ffff176224 */ /* 0x000fe200078e0045 */
[----:B------:R-:W3:Y:S04]  /*1d160*/  LDL R39, [R1+0x1674] ;  /* 0x0016740001277983 */ /* 0x000ee80000100800 */
[----:B------:R1:W4:Y:S01]  /*1d170*/  @P6 LDG.E.U8 R40, desc[UR20][R22.64] ;  /* 0x0000001416286981 */ /* 0x000322000c1e1100 */
[----:B-----5:R-:W-:Y:S01]  /*1d180*/  SEL R21, R20, R68, !P3 ;  /* 0x0000004414157207 */ /* 0x020fe20005800000 */
[----:B------:R-:W-:Y:S01]  /*1d190*/  IMAD R4, R4, UR60, RZ ;  /* 0x0000003c04047c24 */ /* 0x000fe2000f8e02ff */
[----:B------:R-:W-:Y:S02]  /*1d1a0*/  ISETP.GT.AND P2, PT, R3, UR23, P0 ;  /* 0x0000001703007c0c */ /* 0x000fe40008744270 */
[----:B------:R-:W-:Y:S01]  /*1d1b0*/  PRMT R6, RZ, 0x7610, R6 ;  /* 0x00007610ff067816 */ /* 0x000fe20000000006 */
[----:B------:R-:W-:Y:S01]  /*1d1c0*/  IMAD R21, R21, UR59, RZ ;  /* 0x0000003b15157c24 */ /* 0x000fe2000f8e02ff */
[----:B------:R5:W-:Y:S01]  /*1d1d0*/  STL [R1+0x224], R4 ;  /* 0x0002240401007387 */ /* 0x000be20000100800 */
[----:B------:R-:W-:Y:S01]  /*1d1e0*/  ISETP.GT.AND P5, PT, R3, UR24, P0 ;  /* 0x0000001803007c0c */ /* 0x000fe200087a4270 */
[----:B------:R-:W0:Y:S02]  /*1d1f0*/  LDCU UR60, c[0x0][0x3b0] ;  /* 0x00007600ff3c77ac */ /* 0x000e240008000800 */
[----:B------:R5:W-:Y:S01]  /*1d200*/  STL [R1+0x194], R21 ;  /* 0x0001941501007387 */ /* 0x000be20000100800 */
[----:B-1----:R-:W-:Y:S01]  /*1d210*/  LOP3.LUT R22, R19, 0x36, RZ, 0xfc, !PT ;  /* 0x0000003613167812 */ /* 0x002fe200078efcff */
[----:B------:R-:W1:Y:S02]  /*1d220*/  LDCU UR59, c[0x0][0x3b0] ;  /* 0x00007600ff3b77ac */ /* 0x000e640008000800 */
[----:B------:R-:W4:Y:S01]  /*1d230*/  LDL.LU R32, [R1+0x11c] ;  /* 0x00011c0001207983 */ /* 0x000f220000300800 */
[----:B-----5:R-:W-:-:S02]  /*1d240*/  SEL R4, R20, R70, !P3 ;  /* 0x0000004614047207 */ /* 0x020fc40005800000 */
[----:B------:R-:W-:-:S03]  /*1d250*/  SEL R21, R20, R72, !P3 ;  /* 0x0000004814157207 */ /* 0x000fc60005800000 */
[----:B------:R-:W-:Y:S01]  /*1d260*/  IMAD R4, R4, UR58, RZ ;  /* 0x0000003a04047c24 */ /* 0x000fe2000f8e02ff */
[----:B------:R-:W-:Y:S02]  /*1d270*/  ISETP.LT.AND P6, PT, R22, R3, P0 ;  /* 0x000000031600720c */ /* 0x000fe400007c1270 */
[----:B------:R-:W-:Y:S01]  /*1d280*/  PRMT R0, RZ, 0x7610, R0 ;  /* 0x00007610ff007816 */ /* 0x000fe20000000000 */
[----:B------:R-:W-:Y:S01]  /*1d290*/  IMAD R21, R21, UR57, RZ ;  /* 0x0000003915157c24 */ /* 0x000fe2000f8e02ff */
[----:B------:R5:W-:Y:S01]  /*1d2a0*/  STL [R1+0x21c], R4 ;  /* 0x00021c0401007387 */ /* 0x000be20000100800 */
[----:B------:R-:W0:Y:S01]  /*1d2b0*/  S2R R2, SR_TID.X ;  /* 0x0000000000027919 */ /* 0x000e220000002100 */
[C---:B------:R-:W-:Y:S01]  /*1d2c0*/  SEL R35, R20.reuse, R35, !P3 ;  /* 0x0000002314237207 */ /* 0x040fe20005800000 */
[----:B------:R-:W0:Y:S01]  /*1d2d0*/  LDCU UR58, c[0x0][0x3b0] ;  /* 0x00007600ff3a77ac */ /* 0x000e220008000800 */
[C---:B-----5:R-:W-:Y:S01]  /*1d2e0*/  SEL R4, R20.reuse, R78, !P3 ;  /* 0x0000004e14047207 */ /* 0x060fe20005800000 */
[----:B------:R5:W-:Y:S01]  /*1d2f0*/  STL [R1+0x120], R21 ;  /* 0x0001201501007387 */ /* 0x000be20000100800 */
[----:B------:R-:W-:Y:S01]  /*1d300*/  SEL R5, R20, R5, !P3 ;  /* 0x0000000514057207 */ /* 0x000fe20005800000 */
[----:B------:R-:W0:Y:S02]  /*1d310*/  LDCU UR57, c[0x0][0x3b0] ;  /* 0x00007600ff3977ac */ /* 0x000e240008000800 */
[----:B------:R-:W-:Y:S01]  /*1d320*/  IMAD R4, R4, UR56, RZ ;  /* 0x0000003804047c24 */ /* 0x000fe2000f8e02ff */
[C---:B------:R-:W-:Y:S01]  /*1d330*/  SEL R10, R20.reuse, R10, !P3 ;  /* 0x0000000a140a7207 */ /* 0x040fe20005800000 */
[----:B------:R-:W0:Y:S01]  /*1d340*/  LDCU UR56, c[0x0][0x3b0] ;  /* 0x00007600ff3877ac */ /* 0x000e220008000800 */
[----:B-----5:R-:W-:-:S02]  /*1d350*/  SEL R21, R20, R80, !P3 ;  /* 0x0000005014157207 */ /* 0x020fc40005800000 */
[----:B------:R5:W-:Y:S03]  /*1d360*/  STL [R1+0x218], R4 ;  /* 0x0002180401007387 */ /* 0x000be60000100800 */
[----:B------:R-:W-:Y:S01]  /*1d370*/  IMAD R21, R21, UR55, RZ ;  /* 0x0000003715157c24 */ /* 0x000fe2000f8e02ff */
[C---:B------:R-:W-:Y:S01]  /*1d380*/  SEL R11, R20.reuse, R11, !P3 ;  /* 0x0000000b140b7207 */ /* 0x040fe20005800000 */
[----:B------:R-:W0:Y:S01]  /*1d390*/  LDCU UR55, c[0x0][0x3b0] ;  /* 0x00007600ff3777ac */ /* 0x000e220008000800 */
[----:B-----5:R-:W-:Y:S02]  /*1d3a0*/  SEL R4, R20, R82, !P3 ;  /* 0x0000005214047207 */ /* 0x020fe40005800000 */
[----:B------:R5:W-:Y:S03]  /*1d3b0*/  STL [R1+0x118], R21 ;  /* 0x0001181501007387 */ /* 0x000be60000100800 */
[----:B-----5:R-:W-:Y:S01]  /*1d3c0*/  IMAD R21, R4, UR54, RZ ;  /* 0x0000003604157c24 */ /* 0x020fe2000f8e02ff */
[----:B------:R-:W-:Y:S01]  /*1d3d0*/  SEL R4, R20, R84, !P3 ;  /* 0x0000005414047207 */ /* 0x000fe20005800000 */
[----:B------:R-:W5:Y:S03]  /*1d3e0*/  LDCU UR54, c[0x0][0x3b0] ;  /* 0x00007600ff3677ac */ /* 0x000f660008000800 */
[----:B------:R0:W-:Y:S01]  /*1d3f0*/  STL [R1+0x210], R21 ;  /* 0x0002101501007387 */ /* 0x0001e20000100800 */
[----:B------:R-:W-:-:S02]  /*1d400*/  IMAD R4, R4, UR53, RZ ;  /* 0x0000003504047c24 */ /* 0x000fc4000f8e02ff */
[----:B--2---:R-:W-:Y:S01]  /*1d410*/  @P2 IMAD.MOV.U32 R22, RZ, RZ, R26 ;  /* 0x000000ffff162224 */ /* 0x004fe200078e001a */
[----:B0-----:R-:W-:Y:S01]  /*1d420*/  SEL R21, R20, R86, !P3 ;  /* 0x0000005614157207 */ /* 0x001fe20005800000 */
[----:B------:R-:W2:Y:S01]  /*1d430*/  LDL.LU R43, [R1] ;  /* 0x00000000012b7983 */ /* 0x000ea20000300800 */
[----:B---3--:R-:W-:-:S03]  /*1d440*/  @P2 IMAD.MOV.U32 R23, RZ, RZ, R39 ;  /* 0x000000ffff172224 */ /* 0x008fc600078e0027 */
[----:B------:R-:W3:Y:S01]  /*1d450*/  LDL.LU R26, [R1+0x4] ;  /* 0x00000400011a7983 */ /* 0x000ee20000300800 */
[----:B------:R-:W-:Y:S01]  /*1d460*/  IMAD R21, R21, UR52, RZ ;  /* 0x0000003415157c24 */ /* 0x000fe2000f8e02ff */
[----:B------:R-:W-:Y:S01]  /*1d470*/  LOP3.LUT R2, R2, 0x7f, RZ, 0xc0, !PT ;  /* 0x0000007f02027812 */ /* 0x000fe200078ec0ff */
[----:B------:R-:W0:Y:S01]  /*1d480*/  LDCU UR53, c[0x0][0x3b0] ;  /* 0x00007600ff3577ac */ /* 0x000e220008000800 */
[----:B------:R1:W-:Y:S01]  /*1d490*/  STL [R1+0xfa8], R41 ;  /* 0x000fa82901007387 */ /* 0x0003e20000100800 */
[C---:B------:R-:W-:Y:S02]  /*1d4a0*/  SEL R12, R20.reuse, R12, !P3 ;  /* 0x0000000c140c7207 */ /* 0x040fe40005800000 */
[C---:B------:R-:W-:Y:S01]  /*1d4b0*/  SEL R13, R20.reuse, R13, !P3 ;  /* 0x0000000d140d7207 */ /* 0x040fe20005800000 */
[----:B------:R-:W-:Y:S01]  /*1d4c0*/  STL [R1+0x10c], R4 ;  /* 0x00010c0401007387 */ /* 0x000fe20000100800 */
[----:B------:R-:W-:Y:S01]  /*1d4d0*/  SEL R14, R20, R14, !P3 ;  /* 0x0000000e140e7207 */ /* 0x000fe20005800000 */
[----:B------:R-:W0:Y:S02]  /*1d4e0*/  LDCU UR52, c[0x0][0x3b0] ;  /* 0x00007600ff3477ac */ /* 0x000e240008000800 */
[----:B------:R0:W2:Y:S04]  /*1d4f0*/  @P2 LDG.E.U8 R24, desc[UR20][R22.64] ;  /* 0x0000001416182981 */ /* 0x0000a8000c1e1100 */
[----:B-1----:R-:W2:Y:S04]  /*1d500*/  LDL.LU R41, [R1+0x8] ;  /* 0x0000080001297983 */ /* 0x002ea80000300800 */
[----:B------:R-:W2:Y:S04]  /*1d510*/  LDL R42, [R1+0x167c] ;  /* 0x00167c00012a7983 */ /* 0x000ea80000100800 */
[----:B------:R-:W-:Y:S04]  /*1d520*/  STL [R1+0x204], R21 ;  /* 0x0002041501007387 */ /* 0x000fe80000100800 */
[----:B----4-:R1:W-:Y:S04]  /*1d530*/  STL [R1+0xfa4], R40 ;  /* 0x000fa42801007387 */ /* 0x0103e80000100800 */
[----:B-1----:R-:W4:Y:S01]  /*1d540*/  LDL R40, [R1+0x1680] ;  /* 0x0016800001287983 */ /* 0x002f220000100800 */
[----:B0-----:R-:W-:-:S02]  /*1d550*/  @P6 IMAD.MOV.U32 R22, RZ, RZ, R75 ;  /* 0x000000ffff166224 */ /* 0x001fc400078e004b */
[----:B------:R-:W-:-:S05]  /*1d560*/  @P6 IMAD.MOV.U32 R23, RZ, RZ, R73 ;  /* 0x000000ffff176224 */ /* 0x000fca00078e0049 */
[----:B------:R0:W3:Y:S02]  /*1d570*/  @P6 LDG.E.U8 R29, desc[UR20][R22.64] ;  /* 0x00000014161d6981 */ /* 0x0000e4000c1e1100 */
[----:B0-----:R-:W-:-:S04]  /*1d580*/  LOP3.LUT R22, R19, 0x46, RZ, 0xfc, !PT ;  /* 0x0000004613167812 */ /* 0x001fc800078efcff */
[----:B------:R-:W-:Y:S02]  /*1d590*/  ISETP.LT.AND P6, PT, R22, R3, P0 ;  /* 0x000000031600720c */ /* 0x000fe400007c1270 */
[----:B------:R-:W-:-:S05]  /*1d5a0*/  SEL R4, R20, R88, !P3 ;  /* 0x0000005814047207 */ /* 0x000fca0005800000 */
[----:B------:R-:W-:Y:S01]  /*1d5b0*/  IMAD R4, R4, UR51, RZ ;  /* 0x0000003304047c24 */ /* 0x000fe2000f8e02ff */
[----:B------:R-:W-:Y:S01]  /*1d5c0*/  ISETP.GE.AND P2, PT, R32, RZ, PT ;  /* 0x000000ff2000720c */ /* 0x000fe20003f46270 */
[----:B------:R-:W0:Y:S01]  /*1d5d0*/  LDCU UR51, c[0x0][0x3b0] ;  /* 0x00007600ff3377ac */ /* 0x000e220008000800 */
[----:B--2---:R-:W-:Y:S02]  /*1d5e0*/  @P5 IMAD.MOV.U32 R23, RZ, RZ, R42 ;  /* 0x000000ffff175224 */ /* 0x004fe400078e002a */
[----:B----4-:R-:W-:-:S05]  /*1d5f0*/  @P5 IMAD.MOV.U32 R22, RZ, RZ, R40 ;  /* 0x000000ffff165224 */ /* 0x010fca00078e0028 */
[----:B------:R1:W2:Y:S04]  /*1d600*/  @P5 LDG.E.U8 R25, desc[UR20][R22.64] ;  /* 0x0000001416195981 */ /* 0x0002a8000c1e1100 */
[----:B------:R4:W-:Y:S04]  /*1d610*/  STL [R1+0xfa0], R24 ;  /* 0x000fa01801007387 */ /* 0x0009e80000100800 */
[----:B------:R0:W-:Y:S04]  /*1d620*/  STL [R1+0x104], R4 ;  /* 0x0001040401007387 */ /* 0x0001e80000100800 */
[----:B------:R-:W5:Y:S04]  /*1d630*/  LDL.LU R39, [R1+0xc] ;  /* 0x00000c0001277983 */ /* 0x000f680000300800 */
[----:B------:R-:W5:Y:S01]  /*1d640*/  LDL.LU R32, [R1+0x10] ;  /* 0x0000100001207983 */ /* 0x000f620000300800 */
[----:B----4-:R-:W-:Y:S01]  /*1d650*/  SEL R24, R20, R90, !P3 ;  /* 0x0000005a14187207 */ /* 0x010fe20005800000 */
[----:B-1----:R-:W-:-:S02]  /*1d660*/  @P6 IMAD.MOV.U32 R22, RZ, RZ, R85 ;  /* 0x000000ffff166224 */ /* 0x002fc400078e0055 */
[----:B------:R-:W-:Y:S02]  /*1d670*/  @P6 IMAD.MOV.U32 R23, RZ, RZ, R77 ;  /* 0x000000ffff176224 */ /* 0x000fe400078e004d */
[----:B0-----:R-:W-:-:S03]  /*1d680*/  IMAD R4, R24, UR50, RZ ;  /* 0x0000003218047c24 */ /* 0x001fc6000f8e02ff */
[----:B------:R0:W4:Y:S01]  /*1d690*/  @P6 LDG.E.U8 R30, desc[UR20][R22.64] ;  /* 0x00000014161e6981 */ /* 0x000122000c1e1100 */
[C---:B------:R-:W-:Y:S01]  /*1d6a0*/  SEL R21, R20.reuse, R92, !P3 ;  /* 0x0000005c14157207 */ /* 0x040fe20005800000 */
[----:B------:R-:W-:Y:S01]  /*1d6b0*/  @!P2 IMAD.MOV R16, RZ, RZ, -R16 ;  /* 0x000000ffff10a224 */ /* 0x000fe200078e0a10 */
[----:B------:R-:W-:Y:S01]  /*1d6c0*/  ISETP.GT.AND P5, PT, R3, UR25, P0 ;  /* 0x0000001903007c0c */ /* 0x000fe200087a4270 */
[----:B------:R-:W-:Y:S01]  /*1d6d0*/  STL [R1+0x1f8], R4 ;  /* 0x0001f80401007387 */ /* 0x000fe20000100800 */
[----:B------:R-:W-:Y:S01]  /*1d6e0*/  PRMT R24, RZ, 0x7610, R24 ;  /* 0x00007610ff187816 */ /* 0x000fe20000000018 */
[----:B------:R-:W1:Y:S02]  /*1d6f0*/  LDCU UR50, c[0x0][0x3b0] ;  /* 0x00007600ff3277ac */ /* 0x000e640008000800 */
[----:B---3--:R3:W-:Y:S04]  /*1d700*/  STL [R1+0xf9c], R29 ;  /* 0x000f9c1d01007387 */ /* 0x0087e80000100800 */
[----:B---3--:R-:W3:Y:S01]  /*1d710*/  LDL.LU R29, [R1+0x14] ;  /* 0x00001400011d7983 */ /* 0x008ee20000300800 */
[C---:B------:R-:W-:Y:S01]  /*1d720*/  SEL R4, R20.reuse, R93, !P3 ;  /* 0x0000005d14047207 */ /* 0x040fe20005800000 */
[----:B------:R-:W-:Y:S01]  /*1d730*/  IMAD R21, R21, UR49, RZ ;  /* 0x0000003115157c24 */ /* 0x000fe2000f8e02ff */
[----:B0-----:R-:W-:Y:S01]  /*1d740*/  LOP3.LUT R22, R19, 0x56, RZ, 0xfc, !PT ;  /* 0x0000005613167812 */ /* 0x001fe200078efcff */
[----:B------:R-:W-:Y:S01]  /*1d750*/  @P5 IMAD.MOV.U32 R23, RZ, RZ, R83 ;  /* 0x000000ffff175224 */ /* 0x000fe200078e0053 */
[----:B------:R-:W-:Y:S01]  /*1d760*/  SEL R16, R20, R16, !P3 ;  /* 0x0000001014107207 */ /* 0x000fe20005800000 */
[----:B------:R-:W-:Y:S01]  /*1d770*/  IMAD R4, R4, UR48, RZ ;  /* 0x0000003004047c24 */ /* 0x000fe2000f8e02ff */
[----:B------:R-:W-:Y:S01]  /*1d780*/  STL [R1+0x100], R21 ;  /* 0x0001001501007387 */ /* 0x000fe20000100800 */
[----:B------:R-:W-:Y:S01]  /*1d790*/  ISETP.LT.AND P6, PT, R22, R3, P0 ;  /* 0x000000031600720c */ /* 0x000fe200007c1270 */
[----:B------:R-:W0:Y:S02]  /*1d7a0*/  LDCU UR49, c[0x0][0x3b0] ;  /* 0x00007600ff3177ac */ /* 0x000e240008000800 */
[----:B------:R1:W-:Y:S01]  /*1d7b0*/  STL [R1+0x1f0], R4 ;  /* 0x0001f00401007387 */ /* 0x0003e20000100800 */
[----:B------:R-:W0:Y:S01]  /*1d7c0*/  LDCU UR48, c[0x0][0x3b0] ;  /* 0x00007600ff3077ac */ /* 0x000e220008000800 */
[----:B-1----:R-:W-:-:S02]  /*1d7d0*/  SEL R4, R20, R26, !P3 ;  /* 0x0000001a14047207 */ /* 0x002fc40005800000 */
[----:B------:R-:W3:Y:S01]  /*1d7e0*/  LDL.LU R26, [R1+0x18] ;  /* 0x00001800011a7983 */ /* 0x000ee20000300800 */
[----:B------:R-:W-:Y:S02]  /*1d7f0*/  SEL R21, R20, R43, !P3 ;  /* 0x0000002b14157207 */ /* 0x000fe40005800000 */
[----:B------:R-:W-:Y:S01]  /*1d800*/  IMAD R4, R4, UR46, RZ ;  /* 0x0000002e04047c24 */ /* 0x000fe2000f8e02ff */
[----:B------:R-:W1:Y:S02]  /*1d810*/  LDCU UR46, c[0x0][0x3b0] ;  /* 0x00007600ff2e77ac */ /* 0x000e640008000800 */
[----:B------:R-:W-:Y:S02]  /*1d820*/  IMAD R21, R21, UR47, RZ ;  /* 0x0000002f15157c24 */ /* 0x000fe4000f8e02ff */
[----:B------:R-:W-:Y:S01]  /*1d830*/  @P5 IMAD.MOV.U32 R22, RZ, RZ, R87 ;  /* 0x000000ffff165224 */ /* 0x000fe200078e0057 */
[----:B------:R-:W0:Y:S02]  /*1d840*/  LDCU UR47, c[0x0][0x3b0] ;  /* 0x00007600ff2f77ac */ /* 0x000e240008000800 */
[----:B------:R1:W-:Y:S04]  /*1d850*/  STL [R1+0xfc], R21 ;  /* 0x0000fc1501007387 */ /* 0x0003e80000100800 */
[----:B------:R0:W3:Y:S01]  /*1d860*/  @P5 LDG.E.U8 R24, desc[UR20][R22.64] ;  /* 0x0000001416185981 */ /* 0x0000e2000c1e1100 */
[----:B-1----:R-:W-:-:S03]  /*1d870*/  SEL R21, R20, R41, !P3 ;  /* 0x0000002914157207 */ /* 0x002fc60005800000 */
[----:B------:R-:W3:Y:S04]  /*1d880*/  LDL.LU R41, [R1+0x1c] ;  /* 0x00001c0001297983 */ /* 0x000ee80000300800 */
[----:B------:R-:W-:Y:S04]  /*1d890*/  STL [R1+0x1ec], R4 ;  /* 0x0001ec0401007387 */ /* 0x000fe80000100800 */
[----:B------:R-:W3:Y:S04]  /*1d8a0*/  LDL.LU R40, [R1+0x130] ;  /* 0x0001300001287983 */ /* 0x000ee80000300800 */
[----:B--2---:R1:W-:Y:S04]  /*1d8b0*/  STL [R1+0xf98], R25 ;  /* 0x000f981901007387 */ /* 0x0043e80000100800 */
[----:B-1----:R-:W2:Y:S01]  /*1d8c0*/  LDL.LU R25, [R1+0x20] ;  /* 0x0000200001197983 */ /* 0x002ea20000300800 */
[----:B-----5:R-:W-:Y:S01]  /*1d8d0*/  SEL R4, R20, R39, !P3 ;  /* 0x0000002714047207 */ /* 0x020fe20005800000 */
[----:B------:R-:W-:-:S02]  /*1d8e0*/  IMAD R21, R21, UR45, RZ ;  /* 0x0000002d15157c24 */ /* 0x000fc4000f8e02ff */
[----:B------:R-:W5:Y:S01]  /*1d8f0*/  LDL.LU R39, [R1+0x24] ;  /* 0x0000240001277983 */ /* 0x000f620000300800 */
[----:B0-----:R-:W-:Y:S01]  /*1d900*/  @P6 IMAD.MOV.U32 R22, RZ, RZ, R38 ;  /* 0x000000ffff166224 */ /* 0x001fe200078e0026 */
[----:B------:R-:W0:Y:S01]  /*1d910*/  LDCU UR45, c[0x0][0x3b0] ;  /* 0x00007600ff2d77ac */ /* 0x000e220008000800 */
[----:B------:R-:W-:Y:S01]  /*1d920*/  IMAD R4, R4, UR44, RZ ;  /* 0x0000002c04047c24 */ /* 0x000fe2000f8e02ff */
[----:B------:R1:W-:Y:S01]  /*1d930*/  STL [R1+0xf4], R21 ;  /* 0x0000f41501007387 */ /* 0x0003e20000100800 */
[----:B------:R-:W-:Y:S01]  /*1d940*/  @P6 IMAD.MOV.U32 R23, RZ, RZ, R34 ;  /* 0x000000ffff176224 */ /* 0x000fe200078e0022 */
[----:B------:R-:W0:Y:S02]  /*1d950*/  LDCU UR44, c[0x0][0x3b0] ;  /* 0x00007600ff2c77ac */ /* 0x000e240008000800 */
[----:B------:R3:W-:Y:S04]  /*1d960*/  STL [R1+0x1e8], R4 ;  /* 0x0001e80401007387 */ /* 0x0007e80000100800 */
[----:B------:R0:W5:Y:S01]  /*1d970*/  @P6 LDG.E.U8 R9, desc[UR20][R22.64] ;  /* 0x0000001416096981 */ /* 0x000162000c1e1100 */
[----:B-1----:R-:W-:-:S03]  /*1d980*/  SEL R21, R20, R32, !P3 ;  /* 0x0000002014157207 */ /* 0x002fc60005800000 */
[----:B------:R-:W5:Y:S02]  /*1d990*/  LDL.LU R32, [R1+0x2c] ;  /* 0x00002c0001207983 */ /* 0x000f640000300800 */
[----:B------:R-:W-:Y:S02]  /*1d9a0*/  IMAD R21, R21, UR43, RZ ;  /* 0x0000002b15157c24 */ /* 0x000fe4000f8e02ff */
[----:B----4-:R1:W-:Y:S01]  /*1d9b0*/  STL [R1+0xf94], R30 ;  /* 0x000f941e01007387 */ /* 0x0103e20000100800 */
[----:B---3--:R-:W-:-:S03]  /*1d9c0*/  SEL R4, R20, R29, !P3 ;  /* 0x0000001d14047207 */ /* 0x008fc60005800000 */
[----:B-1----:R-:W3:Y:S01]  /*1d9d0*/  LDL.LU R30, [R1+0x30] ;  /* 0x00003000011e7983 */ /* 0x002ee20000300800 */
[----:B------:R-:W-:Y:S01]  /*1d9e0*/  ISETP.GT.AND P6, PT, R3, UR26, P0 ;  /* 0x0000001a03007c0c */ /* 0x000fe200087c4270 */
[----:B------:R-:W-:Y:S01]  /*1d9f0*/  IMAD R35, R35, UR50, RZ ;  /* 0x0000003223237c24 */ /* 0x000fe2000f8e02ff */
[----:B------:R-:W1:Y:S01]  /*1da00*/  LDCU UR43, c[0x0][0x3b0] ;  /* 0x00007600ff2b77ac */ /* 0x000e620008000800 */
[----:B------:R4:W-:Y:S01]  /*1da10*/  STL [R1+0xec], R21 ;  /* 0x0000ec1501007387 */ /* 0x0009e20000100800 */
[----:B------:R-:W-:Y:S02]  /*1da20*/  IMAD R10, R10, UR48, RZ ;  /* 0x000000300a0a7c24 */ /* 0x000fe4000f8e02ff */
[----:B------:R-:W-:Y:S01]  /*1da30*/  IMAD R14, R14, UR46, RZ ;  /* 0x0000002e0e0e7c24 */ /* 0x000fe2000f8e02ff */
[----:B------:R-:W1:Y:S01]  /*1da40*/  LDCU UR46, c[0x0][0x3b0] ;  /* 0x00007600ff2e77ac */ /* 0x000e620008000800 */
[----:B------:R-:W-:Y:S01]  /*1da50*/  IMAD R12, R12, UR47, RZ ;  /* 0x0000002f0c0c7c24 */ /* 0x000fe2000f8e02ff */
[----:B------:R-:W1:Y:S01]  /*1da60*/  LDCU UR47, c[0x0][0x3b0] ;  /* 0x00007600ff2f77ac */ /* 0x000e620008000800 */
[----:B----4-:R-:W-:-:S03]  /*1da70*/  IMAD R21, R4, UR42, RZ ;  /* 0x0000002a04157c24 */ /* 0x010fc6000f8e02ff */
[----:B0-----:R-:W-:Y:S01]  /*1da80*/  @P6 IMAD.MOV.U32 R22, RZ, RZ, R89 ;  /* 0x000000ffff166224 */ /* 0x001fe200078e0059 */
[----:B------:R-:W0:Y:S01]  /*1da90*/  LDCU UR42, c[0x0][0x3b0] ;  /* 0x00007600ff2a77ac */ /* 0x000e220008000800 */
[----:B------:R4:W-:Y:S01]  /*1daa0*/  STL [R1+0x1e0], R21 ;  /* 0x0001e01501007387 */ /* 0x0009e20000100800 */
[----:B------:R-:W-:Y:S01]  /*1dab0*/  @P6 IMAD.MOV.U32 R23, RZ, RZ, R81 ;  /* 0x000000ffff176224 */ /* 0x000fe200078e0051 */
[----:B------:R-:W0:Y:S02]  /*1dac0*/  LDCU UR48, c[0x0][0x3b0] ;  /* 0x00007600ff3077ac */ /* 0x000e240008000800 */
[----:B------:R-:W3:Y:S01]  /*1dad0*/  LDL.LU R29, [R1+0x34] ;  /* 0x00003400011d7983 */ /* 0x000ee20000300800 */
[----:B------:R-:W-:Y:S01]  /*1dae0*/  SEL R4, R20, R26, !P3 ;  /* 0x0000001a14047207 */ /* 0x000fe20005800000 */
[----:B------:R-:W0:Y:S02]  /*1daf0*/  LDCU UR50, c[0x0][0x3b0] ;  /* 0x00007600ff3277ac */ /* 0x000e240008000800 */
[----:B------:R-:W3:Y:S02]  /*1db00*/  LDL.LU R26, [R1+0x38] ;  /* 0x00003800011a7983 */ /* 0x000ee40000300800 */
[----:B------:R-:W-:Y:S01]  /*1db10*/  IMAD R4, R4, UR41, RZ ;  /* 0x0000002904047c24 */ /* 0x000fe2000f8e02ff */
[----:B------:R-:W0:Y:S01]  /*1db20*/  LDCU UR41, c[0x0][0x3b0] ;  /* 0x00007600ff2977ac */ /* 0x000e220008000800 */
[----:B------:R0:W3:Y:S04]  /*1db30*/  @P6 LDG.E.U8 R8, desc[UR20][R22.64] ;  /* 0x0000001416086981 */ /* 0x0000e8000c1e1100 */
[----:B------:R2:W-:Y:S01]  /*1db40*/  STL [R1+0xe8], R4 ;  /* 0x0000e80401007387 */ /* 0x0005e20000100800 */
[----:B----4-:R-:W-:-:S05]  /*1db50*/  SEL R21, R20, R41, !P3 ;  /* 0x0000002914157207 */ /* 0x010fca0005800000 */
[----:B------:R-:W-:Y:S01]  /*1db60*/  IMAD R21, R21, UR40, RZ ;  /* 0x0000002815157c24 */ /* 0x000fe2000f8e02ff */
[----:B------:R-:W-:Y:S01]  /*1db70*/  ISETP.GT.AND P6, PT, R3, UR27, P0 ;  /* 0x0000001b03007c0c */ /* 0x000fe200087c4270 */
[----:B------:R-:W4:Y:S01]  /*1db80*/  LDCU UR40, c[0x0][0x3b0] ;  /* 0x00007600ff2877ac */ /* 0x000f220008000800 */
[----:B--2---:R-:W-:Y:S02]  /*1db90*/  SEL R4, R20, R25, !P3 ;  /* 0x0000001914047207 */ /* 0x004fe40005800000 */
[----:B------:R-:W2:Y:S03]  /*1dba0*/  LDL.LU R25, [R1+0x3c] ;  /* 0x00003c0001197983 */ /* 0x000ea60000300800 */
[----:B------:R-:W-:Y:S01]  /*1dbb0*/  IMAD R4, R4, UR38, RZ ;  /* 0x0000002604047c24 */ /* 0x000fe2000f8e02ff */
[----:B------:R-:W-:Y:S01]  /*1dbc0*/  STL [R1+0x1dc], R21 ;  /* 0x0001dc1501007387 */ /* 0x000fe20000100800 */
[----:B------:R-:W-:Y:S01]  /*1dbd0*/  ISETP.GE.AND P5, PT, R40, RZ, PT ;  /* 0x000000ff2800720c */ /* 0x000fe20003fa6270 */
[----:B------:R-:W0:Y:S02]  /*1dbe0*/  LDCU UR38, c[0x0][0x3b0] ;  /* 0x00007600ff2677ac */ /* 0x000e240008000800 */
[----:B------:R5:W-:Y:S04]  /*1dbf0*/  STL [R1+0xf90], R24 ;  /* 0x000f901801007387 */ /* 0x000be80000100800 */
[----:B------:R1:W-:Y:S01]  /*1dc00*/  STL [R1+0xdc], R4 ;  /* 0x0000dc0401007387 */ /* 0x0003e20000100800 */
[----:B-----5:R-:W-:-:S02]  /*1dc10*/  SEL R24, R20, R39, !P3 ;  /* 0x0000002714187207 */ /* 0x020fc40005800000 */
[----:B------:R-:W-:Y:S01]  /*1dc20*/  SEL R21, R20, R32, !P3 ;  /* 0x0000002014157207 */ /* 0x000fe20005800000 */
[----:B------:R-:W5:Y:S02]  /*1dc30*/  LDL.LU R39, [R1+0x40] ;  /* 0x0000400001277983 */ /* 0x000f640000300800 */
[----:B-1----:R-:W-:Y:S01]  /*1dc40*/  IMAD R4, R24, UR37, RZ ;  /* 0x0000002518047c24 */ /* 0x002fe2000f8e02ff */
[----:B------:R-:W1:Y:S01]  /*1dc50*/  LDCU UR37, c[0x0][0x3b0] ;  /* 0x00007600ff2577ac */ /* 0x000e620008000800 */
[----:B------:R-:W4:Y:S04]  /*1dc60*/  LDL.LU R38, [R1+0x44] ;  /* 0x0000440001267983 */ /* 0x000f280000300800 */
[----:B------:R-:W-:Y:S04]  /*1dc70*/  STL [R1+0x1d4], R4 ;  /* 0x0001d40401007387 */ /* 0x000fe80000100800 */
[----:B------:R0:W-:Y:S04]  /*1dc80*/  STL [R1+0xf8c], R9 ;  /* 0x000f8c0901007387 */ /* 0x0001e80000100800 */
[----:B------:R-:W4:Y:S01]  /*1dc90*/  LDL.LU R34, [R1+0x48] ;  /* 0x0000480001227983 */ /* 0x000f220000300800 */
[----:B0-----:R-:W-:Y:S01]  /*1dca0*/  IMAD R9, R21, UR36, RZ ;  /* 0x0000002415097c24 */ /* 0x001fe2000f8e02ff */
[----:B---3--:R-:W-:Y:S01]  /*1dcb0*/  SEL R4, R20, R30, !P3 ;  /* 0x0000001e14047207 */ /* 0x008fe20005800000 */
[----:B------:R-:W-:Y:S01]  /*1dcc0*/  @!P5 IMAD.MOV R17, RZ, RZ, -R17 ;  /* 0x000000ffff11d224 */ /* 0x000fe200078e0a11 */
[----:B------:R-:W0:Y:S02]  /*1dcd0*/  LDCU UR36, c[0x0][0x3b0] ;  /* 0x00007600ff2477ac */ /* 0x000e240008000800 */
[----:B------:R3:W-:Y:S02]  /*1dce0*/  STL [R1+0xd8], R9 ;  /* 0x0000d80901007387 */ /* 0x0007e40000100800 */
[----:B---3--:R-:W-:-:S04]  /*1dcf0*/  LOP3.LUT R9, R19, 0x66, RZ, 0xfc, !PT ;  /* 0x0000006613097812 */ /* 0x008fc800078efcff */
[----:B------:R-:W-:Y:S01]  /*1dd00*/  ISETP.LT.AND P2, PT, R9, R3, P0 ;  /* 0x000000030900720c */ /* 0x000fe20000741270 */
[----:B------:R-:W-:Y:S01]  /*1dd10*/  IMAD R4, R4, UR35, RZ ;  /* 0x0000002304047c24 */ /* 0x000fe2000f8e02ff */
[----:B------:R-:W-:Y:S01]  /*1dd20*/  SEL R21, R20, R29, !P3 ;  /* 0x0000001d14157207 */ /* 0x000fe20005800000 */
[----:B------:R-:W3:Y:S03]  /*1dd30*/  LDCU UR35, c[0x0][0x3b0] ;  /* 0x00007600ff2377ac */ /* 0x000ee60008000800 */
[----:B------:R0:W-:Y:S04]  /*1dd40*/  STL [R1+0x1d0], R4 ;  /* 0x0001d00401007387 */ /* 0x0001e80000100800 */
[----:B------:R-:W3:Y:S03]  /*1dd50*/  LDL.LU R32, [R1+0x4c] ;  /* 0x00004c0001207983 */ /* 0x000ee60000300800 */
[----:B------:R-:W-:Y:S01]  /*1dd60*/  @P2 IMAD.MOV.U32 R22, RZ, RZ, R36 ;  /* 0x000000ffff162224 */ /* 0x000fe200078e0024 */
[----:B------:R-:W3:Y:S01]  /*1dd70*/  LDL.LU R30, [R1+0x50] ;  /* 0x00005000011e7983 */ /* 0x000ee20000300800 */
[----:B------:R-:W-:-:S05]  /*1dd80*/  @P2 IMAD.MOV.U32 R23, RZ, RZ, R37 ;  /* 0x000000ffff172224 */ /* 0x000fca00078e0025 */
[----:B------:R1:W3:Y:S01]  /*1dd90*/  @P2 LDG.E.U8 R7, desc[UR20][R22.64] ;  /* 0x0000001416072981 */ /* 0x0002e2000c1e1100 */
[----:B------:R-:W-:Y:S01]  /*1dda0*/  IMAD R21, R21, UR34, RZ ;  /* 0x0000002215157c24 */ /* 0x000fe2000f8e02ff */
[----:B0-----:R-:W-:Y:S01]  /*1ddb0*/  SEL R4, R20, R26, !P3 ;  /* 0x0000001a14047207 */ /* 0x001fe20005800000 */
[----:B------:R-:W0:Y:S03]  /*1ddc0*/  LDCU UR34, c[0x0][0x3b0] ;  /* 0x00007600ff2277ac */ /* 0x000e260008000800 */
[----:B------:R2:W-:Y:S01]  /*1ddd0*/  STL [R1+0xd4], R21 ;  /* 0x0000d41501007387 */ /* 0x0005e20000100800 */
[----:B-1----:R-:W-:-:S03]  /*1dde0*/  @P6 IMAD.MOV.U32 R22, RZ, RZ, R91 ;  /* 0x000000ffff166224 */ /* 0x002fc600078e005b */
[----:B------:R-:W3:Y:S01]  /*1ddf0*/  LDL.LU R29, [R1+0x13c] ;  /* 0x00013c00011d7983 */ /* 0x000ee20000300800 */
[----:B------:R-:W-:-:S03]  /*1de00*/  @P6 IMAD.MOV.U32 R23, RZ, RZ, R79 ;  /* 0x000000ffff176224 */ /* 0x000fc600078e004f */
[----:B------:R-:W3:Y:S04]  /*1de10*/  LDL.LU R26, [R1+0x54] ;  /* 0x00005400011a7983 */ /* 0x000ee80000300800 */
[----:B------:R-:W3:Y:S01]  /*1de20*/  @P6 LDG.E.U8 R6, desc[UR20][R22.64] ;  /* 0x0000001416066981 */ /* 0x000ee2000c1e1100 */
[----:B------:R-:W-:Y:S01]  /*1de30*/  IMAD R4, R4, UR33, RZ ;  /* 0x0000002104047c24 */ /* 0x000fe2000f8e02ff */
[C---:B------:R-:W-:Y:S01]  /*1de40*/  SEL R17, R20.reuse, R17, !P3 ;  /* 0x0000001114117207 */ /* 0x040fe20005800000 */
[----:B------:R-:W1:Y:S03]  /*1de50*/  LDCU UR33, c[0x0][0x3b0] ;  /* 0x00007600ff2177ac */ /* 0x000e660008000800 */
[----:B------:R-:W-:Y:S01]  /*1de60*/  STL [R1+0x1cc], R4 ;  /* 0x0001cc0401007387 */ /* 0x000fe20000100800 */
[----:B--2---:R-:W-:-:S03]  /*1de70*/  SEL R21, R20, R25, !P3 ;  /* 0x0000001914157207 */ /* 0x004fc60005800000 */
[----:B------:R-:W2:Y:S04]  /*1de80*/  LDL.LU R25, [R1+0x58] ;  /* 0x0000580001197983 */ /* 0x000ea80000300800 */
[----:B------:R0:W-:Y:S02]  /*1de90*/  STL [R1+0xf88], R8 ;  /* 0x000f880801007387 */ /* 0x0001e40000100800 */
[----:B0-----:R-:W-:Y:S01]  /*1dea0*/  IMAD R8, R21, UR32, RZ ;  /* 0x0000002015087c24 */ /* 0x001fe2000f8e02ff */
[----:B------:R-:W0:Y:S01]  /*1deb0*/  LDCU UR32, c[0x0][0x3b0] ;  /* 0x00007600ff2077ac */ /* 0x000e220008000800 */
[----:B-----5:R-:W-:-:S03]  /*1dec0*/  SEL R4, R20, R39, !P3 ;  /* 0x0000002714047207 */ /* 0x020fc60005800000 */
[----:B------:R-:W-:Y:S02]  /*1ded0*/  STL [R1+0xd0], R8 ;  /* 0x0000d00801007387 */ /* 0x000fe40000100800 */
[----:B------:R-:W-:Y:S01]  /*1dee0*/  IMAD R4, R4, UR31, RZ ;  /* 0x0000001f04047c24 */ /* 0x000fe2000f8e02ff */
[C---:B----4-:R-:W-:Y:S02]  /*1def0*/  SEL R21, R20.reuse, R38, !P3 ;  /* 0x0000002614157207 */ /* 0x050fe40005800000 */
[----:B---3--:R-:W-:Y:S02]  /*1df00*/  ISETP.GE.AND P6, PT, R29, RZ, PT ;  /* 0x000000ff1d00720c */ /* 0x008fe40003fc6270 */
[----:B------:R3:W-:Y:S01]  /*1df10*/  STL [R1+0x1c8], R4 ;  /* 0x0001c80401007387 */ /* 0x0007e20000100800 */
[----:B------:R-:W-:Y:S01]  /*1df20*/  IMAD R17, R17, UR45, RZ ;  /* 0x0000002d11117c24 */ /* 0x000fe2000f8e02ff */
[----:B------:R-:W4:Y:S02]  /*1df30*/  LDCU UR31, c[0x0][0x3b0] ;  /* 0x00007600ff1f77ac */ /* 0x000f240008000800 */
[----:B------:R5:W-:Y:S01]  /*1df40*/  STL [R1+0xf84], R7 ;  /* 0x000f840701007387 */ /* 0x000be20000100800 */
[----:B------:R-:W0:Y:S01]  /*1df50*/  LDCU UR45, c[0x0][0x3b0] ;  /* 0x00007600ff2d77ac */ /* 0x000e220008000800 */
[----:B---3--:R-:W-:Y:S01]  /*1df60*/  SEL R4, R20, R34, !P3 ;  /* 0x0000002214047207 */ /* 0x008fe20005800000 */
[----:B-----5:R-:W-:Y:S01]  /*1df70*/  IMAD R7, R21, UR30, RZ ;  /* 0x0000001e15077c24 */ /* 0x020fe2000f8e02ff */
[----:B------:R-:W3:Y:S03]  /*1df80*/  LDCU UR30, c[0x0][0x3b0] ;  /* 0x00007600ff1e77ac */ /* 0x000ee60008000800 */
[----:B------:R-:W-:Y:S01]  /*1df90*/  IMAD R8, R4, UR29, RZ ;  /* 0x0000001d04087c24 */ /* 0x000fe2000f8e02ff */
[----:B------:R-:W-:Y:S01]  /*1dfa0*/  SEL R4, R20, R32, !P3 ;  /* 0x0000002014047207 */ /* 0x000fe20005800000 */
[----:B------:R5:W-:Y:S01]  /*1dfb0*/  STL [R1+0xa0], R7 ;  /* 0x0000a00701007387 */ /* 0x000be20000100800 */
[----:B------:R-:W-:Y:S01]  /*1dfc0*/  @!P6 IMAD.MOV R18, RZ, RZ, -R18 ;  /* 0x000000ffff12e224 */ /* 0x000fe200078e0a12 */
[----:B------:R-:W0:Y:S02]  /*1dfd0*/  LDCU UR29, c[0x0][0x3b0] ;  /* 0x00007600ff1d77ac */ /* 0x000e240008000800 */
[----:B------:R-:W-:Y:S01]  /*1dfe0*/  IMAD R4, R4, UR28, RZ ;  /* 0x0000001c04047c24 */ /* 0x000fe2000f8e02ff */
[----:B------:R-:W-:Y:S01]  /*1dff0*/  STL [R1+0x1c4], R8 ;  /* 0x0001c40801007387 */ /* 0x000fe20000100800 */
[----:B-----5:R-:W-:-:S03]  /*1e000*/  LOP3.LUT R7, R19, 0x76, RZ, 0xfc, !PT ;  /* 0x0000007613077812 */ /* 0x020fc600078efcff */
[----:B------:R5:W-:Y:S01]  /*1e010*/  STL [R1+0x50], R4 ;  /* 0x0000500401007387 */ /* 0x000be20000100800 */
[C---:B------:R-:W-:Y:S01]  /*1e020*/  SEL R19, R20.reuse, R30, !P3 ;  /* 0x0000001e14137207 */ /* 0x040fe20005800000 */
[----:B------:R-:W0:Y:S01]  /*1e030*/  LDCU UR28, c[0x0][0x3b0] ;  /* 0x00007600ff1c77ac */ /* 0x000e220008000800 */
[----:B------:R-:W-:Y:S01]  /*1e040*/  ISETP.LT.AND P2, PT, R7, R3, P0 ;  /* 0x000000030700720c */ /* 0x000fe20000741270 */
[----:B------:R1:W-:Y:S01]  /*1e050*/  STL [R1+0xf80], R6 ;  /* 0x000f800601007387 */ /* 0x0003e20000100800 */
[C---:B-----5:R-:W-:Y:S01]  /*1e060*/  SEL R4, R20.reuse, R26, !P3 ;  /* 0x0000001a14047207 */ /* 0x060fe20005800000 */
[----:B-1----:R-:W-:Y:S01]  /*1e070*/  IMAD R6, R19, UR19, RZ ;  /* 0x0000001313067c24 */ /* 0x002fe2000f8e02ff */
[----:B------:R-:W-:-:S03]  /*1e080*/  SEL R18, R20, R18, !P3 ;  /* 0x0000001214127207 */ /* 0x000fc60005800000 */
[----:B------:R-:W-:Y:S01]  /*1e090*/  IMAD R4, R4, UR18, RZ ;  /* 0x0000001204047c24 */ /* 0x000fe2000f8e02ff */
[----:B------:R-:W1:Y:S01]  /*1e0a0*/  LDCU UR19, c[0x0][0x3b0] ;  /* 0x00007600ff1377ac */ /* 0x000e620008000800 */
[----:B------:R-:W-:Y:S04]  /*1e0b0*/  STL [R1+0x130], R6 ;  /* 0x0001300601007387 */ /* 0x000fe80000100800 */
[----:B------:R-:W-:Y:S01]  /*1e0c0*/  @P2 IMAD.MOV.U32 R22, RZ, RZ, R28 ;  /* 0x000000ffff162224 */ /* 0x000fe200078e001c */
[----:B------:R-:W5:Y:S01]  /*1e0d0*/  LDCU UR18, c[0x0][0x3b0] ;  /* 0x00007600ff1277ac */ /* 0x000f620008000800 */
[----:B------:R-:W-:Y:S01]  /*1e0e0*/  STL [R1+0x4c], R4 ;  /* 0x00004c0401007387 */ /* 0x000fe20000100800 */
[----:B------:R-:W-:-:S03]  /*1e0f0*/  @P2 IMAD.MOV.U32 R23, RZ, RZ, R27 ;  /* 0x000000ffff172224 */ /* 0x000fc600078e001b */
[----:B------:R-:W3:Y:S04]  /*1e100*/  LDL.LU R50, [R1+0x7c] ;  /* 0x00007c0001327983 */ /* 0x000ee80000300800 */
[----:B------:R-:W3:Y:S04]  /*1e110*/  LDL.LU R49, [R1+0x78] ;  /* 0x0000780001317983 */ /* 0x000ee80000300800 */
[----:B------:R-:W3:Y:S04]  /*1e120*/  LDL.LU R48, [R1+0x74] ;  /* 0x0000740001307983 */ /* 0x000ee80000300800 */
[----:B------:R-:W3:Y:S04]  /*1e130*/  LDL.LU R47, [R1+0x70] ;  /* 0x00007000012f7983 */ /* 0x000ee80000300800 */
[----:B------:R-:W3:Y:S04]  /*1e140*/  LDL.LU R46, [R1+0x6c] ;  /* 0x00006c00012e7983 */ /* 0x000ee80000300800 */
[----:B------:R-:W3:Y:S04]  /*1e150*/  LDL.LU R45, [R1+0x68] ;  /* 0x00006800012d7983 */ /* 0x000ee80000300800 */
[----:B------:R-:W3:Y:S04]  /*1e160*/  @P2 LDG.E.U8 R0, desc[UR20][R22.64] ;  /* 0x0000001416002981 */ /* 0x000ee8000c1e1100 */
[----:B------:R-:W4:Y:S04]  /*1e170*/  LDL.LU R44, [R1+0x64] ;  /* 0x00006400012c7983 */ /* 0x000f280000300800 */
[----:B------:R-:W4:Y:S04]  /*1e180*/  LDL.LU R43, [R1+0x60] ;  /* 0x00006000012b7983 */ /* 0x000f280000300800 */
[----:B------:R-:W4:Y:S04]  /*1e190*/  LDL.LU R37, [R1+0x5c] ;  /* 0x00005c0001257983 */ /* 0x000f280000300800 */
[----:B------:R-:W4:Y:S04]  /*1e1a0*/  LDL.LU R36, [R1+0x80] ;  /* 0x0000800001247983 */ /* 0x000f280000300800 */
[----:B------:R-:W4:Y:S04]  /*1e1b0*/  LDL.LU R34, [R1+0x84] ;  /* 0x0000840001227983 */ /* 0x000f280000300800 */
[----:B------:R-:W4:Y:S04]  /*1e1c0*/  LDL.LU R32, [R1+0x88] ;  /* 0x0000880001207983 */ /* 0x000f280000300800 */
[----:B------:R-:W4:Y:S04]  /*1e1d0*/  LDL.LU R30, [R1+0x8c] ;  /* 0x00008c00011e7983 */ /* 0x000f280000300800 */
[----:B------:R-:W4:Y:S04]  /*1e1e0*/  LDL.LU R29, [R1+0x90] ;  /* 0x00009000011d7983 */ /* 0x000f280000300800 */
[----:B------:R-:W5:Y:S04]  /*1e1f0*/  LDL.LU R28, [R1+0x94] ;  /* 0x00009400011c7983 */ /* 0x000f680000300800 */
[----:B------:R-:W5:Y:S04]  /*1e200*/  LDL.LU R27, [R1+0x98] ;  /* 0x00009800011b7983 */ /* 0x000f680000300800 */
[----:B------:R-:W5:Y:S01]  /*1e210*/  LDL.LU R26, [R1+0x9c] ;  /* 0x00009c00011a7983 */ /* 0x000f620000300800 */
[----:B--2---:R-:W-:-:S03]  /*1e220*/  SEL R19, R20, R25, !P3 ;  /* 0x0000001914137207 */ /* 0x004fc60005800000 */
[----:B------:R-:W2:Y:S04]  /*1e230*/  LDL.LU R25, [R1+0xa4] ;  /* 0x0000a40001197983 */ /* 0x000ea80000300800 */
[----:B------:R-:W2:Y:S04]  /*1e240*/  LDL.LU R42, [R1+0xa8] ;  /* 0x0000a800012a7983 */ /* 0x000ea80000300800 */
[----:B------:R-:W5:Y:S04]  /*1e250*/  LDL.LU R41, [R1+0xac] ;  /* 0x0000ac0001297983 */ /* 0x000f680000300800 */
[----:B------:R-:W5:Y:S04]  /*1e260*/  LDL.LU R40, [R1+0xb0] ;  /* 0x0000b00001287983 */ /* 0x000f680000300800 */
[----:B------:R-:W5:Y:S04]  /*1e270*/  LDL.LU R39, [R1+0xb4] ;  /* 0x0000b40001277983 */ /* 0x000f680000300800 */
[----:B------:R-:W5:Y:S01]  /*1e280*/  LDL.LU R38, [R1+0xb8] ;  /* 0x0000b80001267983 */ /* 0x000f620000300800 */
[----:B------:R-:W-:-:S03]  /*1e290*/  ISETP.LT.AND P2, PT, R2, R3, P0 ;  /* 0x000000030200720c */ /* 0x000fc60000741270 */
[----:B---3--:R3:W-:Y:S02]  /*1e2a0*/  STL [R1+0xf7c], R0 ;  /* 0x000f7c0001007387 */ /* 0x0087e40000100800 */
[----:B---3--:R-:W-:Y:S01]  /*1e2b0*/  IMAD R0, R19, UR7, RZ ;  /* 0x0000000713007c24 */ /* 0x008fe2000f8e02ff */
[----:B------:R-:W-:Y:S01]  /*1e2c0*/  SEL R3, R20, R45, !P3 ;  /* 0x0000002d14037207 */ /* 0x000fe20005800000 */
[----:B------:R-:W3:Y:S03]  /*1e2d0*/  LDCU UR7, c[0x0][0x3b0] ;  /* 0x00007600ff0777ac */ /* 0x000ee60008000800 */
[----:B------:R0:W-:Y:S02]  /*1e2e0*/  STL [R1+0x11c], R0 ;  /* 0x00011c0001007387 */ /* 0x0001e40000100800 */
[----:B0-----:R-:W-:-:S04]  /*1e2f0*/  IMAD.MOV.U32 R0, RZ, RZ, R15 ;  /* 0x000000ffff007224 */ /* 0x001fc800078e000f */
[----:B------:R-:W-:-:S05]  /*1e300*/  @!P4 IMAD.MOV R0, RZ, RZ, -R0 ;  /* 0x000000ffff00c224 */ /* 0x000fca00078e0a00 */
[----:B------:R0:W-:Y:S01]  /*1e310*/  STL [R1+0x54], R0 ;  /* 0x0000540001007387 */ /* 0x0001e20000100800 */
[C---:B----4-:R-:W-:Y:S02]  /*1e320*/  SEL R2, R20.reuse, R44, !P3 ;  /* 0x0000002c14027207 */ /* 0x050fe40005800000 */
[C---:B------:R-:W-:Y:S02]  /*1e330*/  SEL R9, R20.reuse, R47, !P3 ;  /* 0x0000002f14097207 */ /* 0x040fe40005800000 */
[C---:B------:R-:W-:Y:S02]  /*1e340*/  SEL R8, R20.reuse, R46, !P3 ;  /* 0x0000002e14087207 */ /* 0x040fe40005800000 */
[C---:B0-----:R-:W-:Y:S02]  /*1e350*/  SEL R0, R20.reuse, R43, !P3 ;  /* 0x0000002b14007207 */ /* 0x041fe40005800000 */
[C---:B------:R-:W-:Y:S02]  /*1e360*/  SEL R76, R20.reuse, R49, !P3 ;  /* 0x00000031144c7207 */ /* 0x040fe40005800000 */
[----:B------:R-:W-:-:S02]  /*1e370*/  SEL R74, R20, R48, !P3 ;  /* 0x00000030144a7207 */ /* 0x000fc40005800000 */
[C---:B------:R-:W-:Y:S02]  /*1e380*/  SEL R4, R20.reuse, R50, !P3 ;  /* 0x0000003214047207 */ /* 0x040fe40005800000 */
[C---:B--2---:R-:W-:Y:S02]  /*1e390*/  SEL R24, R20.reuse, R42, !P3 ;  /* 0x0000002a14187207 */ /* 0x044fe40005800000 */
[C---:B-----5:R-:W-:Y:S02]  /*1e3a0*/  SEL R23, R20.reuse, R41, !P3 ;  /* 0x0000002914177207 */ /* 0x060fe40005800000 */
[C---:B------:R-:W-:Y:S02]  /*1e3b0*/  SEL R22, R20.reuse, R40, !P3 ;  /* 0x0000002814167207 */ /* 0x040fe40005800000 */
[C---:B------:R-:W-:Y:S02]  /*1e3c0*/  SEL R21, R20.reuse, R39, !P3 ;  /* 0x0000002714157207 */ /* 0x040fe40005800000 */
[----:B------:R-:W-:-:S02]  /*1e3d0*/  SEL R39, R20, R38, !P3 ;  /* 0x0000002614277207 */ /* 0x000fc40005800000 */
[----:B------:R-:W2:Y:S04]  /*1e3e0*/  LDL.LU R38, [R1+0xbc] ;  /* 0x0000bc0001267983 */ /* 0x000ea80000300800 */
[----:B------:R-:W4:Y:S04]  /*1e3f0*/  LDL.LU R41, [R1+0xc0] ;  /* 0x0000c00001297983 */ /* 0x000f280000300800 */
[----:B------:R-:W5:Y:S04]  /*1e400*/  LDL.LU R40, [R1+0xc4] ;  /* 0x0000c40001287983 */ /* 0x000f680000300800 */
[----:B------:R-:W2:Y:S04]  /*1e410*/  LDL.LU R43, [R1+0xc8] ;  /* 0x0000c800012b7983 */ /* 0x000ea80000300800 */
        /* <DEDUP_REMOVED lines=16> */
[----:B------:R-:W3:Y:S04]  /*1e520*/  LDL.LU R77, [R1+0x22c] ;  /* 0x00022c00014d7983 */ /* 0x000ee80000300800 */
[----:B------:R-:W4:Y:S04]  /*1e530*/  LDL.LU R75, [R1+0x230] ;  /* 0x00023000014b7983 */ /* 0x000f280000300800 */
[----:B------:R-:W5:Y:S04]  /*1e540*/  LDL.LU R73, [R1+0x1fc] ;  /* 0x0001fc0001497983 */ /* 0x000f680000300800 */
[----:B------:R-:W5:Y:S04]  /*1e550*/  LDL.LU R71, [R1+0x214] ;  /* 0x0002140001477983 */ /* 0x000f680000300800 */
[----:B------:R-:W5:Y:S04]  /*1e560*/  LDL.LU R69, [R1+0x220] ;  /* 0x0002200001457983 */ /* 0x000f680000300800 */
[----:B------:R-:W5:Y:S04]  /*1e570*/  LDL.LU R67, [R1+0x200] ;  /* 0x0002000001437983 */ /* 0x000f680000300800 */
[----:B------:R-:W5:Y:S04]  /*1e580*/  LDL.LU R65, [R1+0x190] ;  /* 0x0001900001417983 */ /* 0x000f680000300800 */
[----:B------:R-:W5:Y:S04]  /*1e590*/  LDL.LU R63, [R1+0x1a0] ;  /* 0x0001a000013f7983 */ /* 0x000f680000300800 */
[----:B------:R-:W5:Y:S04]  /*1e5a0*/  LDL.LU R61, [R1+0x1a4] ;  /* 0x0001a400013d7983 */ /* 0x000f680000300800 */
[----:B------:R-:W5:Y:S04]  /*1e5b0*/  LDL.LU R59, [R1+0x1c0] ;  /* 0x0001c000013b7983 */ /* 0x000f680000300800 */
[----:B------:R-:W5:Y:S01]  /*1e5c0*/  LDL.LU R58, [R1+0x1a8] ;  /* 0x0001a800013a7983 */ /* 0x000f620000300800 */
[----:B--2---:R-:W-:-:S02]  /*1e5d0*/  SEL R15, R20, R79, !P3 ;  /* 0x0000004f140f7207 */ /* 0x004fc40005800000 */
[----:B---3--:R-:W-:-:S03]  /*1e5e0*/  SEL R7, R20, R77, !P3 ;  /* 0x0000004d14077207 */ /* 0x008fc60005800000 */
[----:B------:R5:W-:Y:S01]  /*1e5f0*/  STL [R1+0x20], R15 ;  /* 0x0000200f01007387 */ /* 0x000be20000100800 */
[----:B----4-:R-:W-:-:S03]  /*1e600*/  SEL R6, R20, R75, !P3 ;  /* 0x0000004b14067207 */ /* 0x010fc60005800000 */
[----:B------:R0:W-:Y:S01]  /*1e610*/  STL [R1+0x1c], R7 ;  /* 0x00001c0701007387 */ /* 0x0001e20000100800 */
[----:B-----5:R-:W-:-:S03]  /*1e620*/  SEL R15, R20, R73, !P3 ;  /* 0x00000049140f7207 */ /* 0x020fc60005800000 */
[----:B------:R2:W-:Y:S01]  /*1e630*/  STL [R1+0x18], R6 ;  /* 0x0000180601007387 */ /* 0x0005e20000100800 */
[----:B0-----:R-:W-:-:S03]  /*1e640*/  SEL R7, R20, R71, !P3 ;  /* 0x0000004714077207 */ /* 0x001fc60005800000 */
[----:B------:R0:W-:Y:S01]  /*1e650*/  STL [R1+0x14], R15 ;  /* 0x0000140f01007387 */ /* 0x0001e20000100800 */
[----:B--2---:R-:W-:-:S03]  /*1e660*/  SEL R6, R20, R69, !P3 ;  /* 0x0000004514067207 */ /* 0x004fc60005800000 */
[----:B------:R2:W-:Y:S01]  /*1e670*/  STL [R1+0x10], R7 ;  /* 0x0000100701007387 */ /* 0x0005e20000100800 */
[----:B0-----:R-:W-:-:S03]  /*1e680*/  SEL R15, R20, R67, !P3 ;  /* 0x00000043140f7207 */ /* 0x001fc60005800000 */
[----:B------:R0:W-:Y:S04]  /*1e690*/  STL [R1+0xc], R6 ;  /* 0x00000c0601007387 */ /* 0x0001e80000100800 */
[----:B------:R3:W-:Y:S04]  /*1e6a0*/  STL [R1+0x8], R15 ;  /* 0x0000080f01007387 */ /* 0x0007e80000100800 */
        /* <DEDUP_REMOVED lines=19> */
[----:B--2---:R-:W-:-:S03]  /*1e7e0*/  SEL R7, R20, R65, !P3 ;  /* 0x0000004114077207 */ /* 0x004fc60005800000 */
[----:B------:R-:W2:Y:S04]  /*1e7f0*/  LDL.LU R69, [R1+0x144] ;  /* 0x0001440001457983 */ /* 0x000ea80000300800 */
[----:B------:R-:W2:Y:S01]  /*1e800*/  LDL.LU R68, [R1+0x148] ;  /* 0x0001480001447983 */ /* 0x000ea20000300800 */
[----:B0-----:R-:W-:-:S03]  /*1e810*/  SEL R6, R20, R63, !P3 ;  /* 0x0000003f14067207 */ /* 0x001fc60005800000 */
[----:B------:R-:W2:Y:S04]  /*1e820*/  LDL.LU R67, [R1+0x14c] ;  /* 0x00014c0001437983 */ /* 0x000ea80000300800 */
[----:B------:R-:W2:Y:S01]  /*1e830*/  LDL.LU R66, [R1+0x154] ;  /* 0x0001540001427983 */ /* 0x000ea20000300800 */
[----:B------:R-:W-:-:S03]  /*1e840*/  SEL R93, R20, R61, !P3 ;  /* 0x0000003d145d7207 */ /* 0x000fc60005800000 */
[----:B------:R-:W2:Y:S04]  /*1e850*/  LDL.LU R65, [R1+0x158] ;  /* 0x0001580001417983 */ /* 0x000ea80000300800 */
[----:B------:R-:W2:Y:S01]  /*1e860*/  LDL.LU R64, [R1+0x15c] ;  /* 0x00015c0001407983 */ /* 0x000ea20000300800 */
[----:B------:R-:W-:-:S03]  /*1e870*/  SEL R92, R20, R59, !P3 ;  /* 0x0000003b145c7207 */ /* 0x000fc60005800000 */
[----:B------:R-:W2:Y:S01]  /*1e880*/  LDL.LU R63, [R1+0x150] ;  /* 0x00015000013f7983 */ /* 0x000ea20000300800 */
[----:B------:R-:W-:-:S03]  /*1e890*/  SEL R91, R20, R58, !P3 ;  /* 0x0000003a145b7207 */ /* 0x000fc60005800000 */
[----:B------:R-:W2:Y:S04]  /*1e8a0*/  LDL.LU R62, [R1+0x140] ;  /* 0x00014000013e7983 */ /* 0x000ea80000300800 */
[----:B------:R-:W2:Y:S04]  /*1e8b0*/  LDL.LU R61, [R1+0x128] ;  /* 0x00012800013d7983 */ /* 0x000ea80000300800 */
[----:B------:R-:W2:Y:S04]  /*1e8c0*/  LDL.LU R60, [R1+0x12c] ;  /* 0x00012c00013c7983 */ /* 0x000ea80000300800 */
[----:B------:R-:W2:Y:S04]  /*1e8d0*/  LDL.LU R59, [R1+0x110] ;  /* 0x00011000013b7983 */ /* 0x000ea80000300800 */
[----:B------:R-:W2:Y:S01]  /*1e8e0*/  LDL.LU R58, [R1+0x108] ;  /* 0x00010800013a7983 */ /* 0x000ea20000300800 */
[----:B---3--:R-:W-:Y:S01]  /*1e8f0*/  SEL R15, R20, R31, !P3 ;  /* 0x0000001f140f7207 */ /* 0x008fe20005800000 */
[----:B------:R-:W-:Y:S01]  /*1e900*/  IMAD R31, R76, UR39, RZ ;  /* 0x000000274c1f7c24 */ /* 0x000fe2000f8e02ff */
[C---:B------:R-:W-:Y:S01]  /*1e910*/  SEL R37, R20.reuse, R37, !P3 ;  /* 0x0000002514257207 */ /* 0x040fe20005800000 */
[----:B------:R0:W-:Y:S01]  /*1e920*/  STL [R1+0x1d94], R20 ;  /* 0x001d941401007387 */ /* 0x0001e20000100800 */
[----:B------:R-:W-:-:S02]  /*1e930*/  SEL R36, R20, R36, !P3 ;  /* 0x0000002414247207 */ /* 0x000fc40005800000 */
[C---:B------:R-:W-:Y:S02]  /*1e940*/  SEL R34, R20.reuse, R34, !P3 ;  /* 0x0000002214227207 */ /* 0x040fe40005800000 */
[C---:B------:R-:W-:Y:S02]  /*1e950*/  SEL R32, R20.reuse, R32, !P3 ;  /* 0x0000002014207207 */ /* 0x040fe40005800000 */
[C---:B------:R-:W-:Y:S02]  /*1e960*/  SEL R30, R20.reuse, R30, !P3 ;  /* 0x0000001e141e7207 */ /* 0x040fe40005800000 */
[C---:B------:R-:W-:Y:S02]  /*1e970*/  SEL R29, R20.reuse, R29, !P3 ;  /* 0x0000001d141d7207 */ /* 0x040fe40005800000 */
[C---:B------:R-:W-:Y:S02]  /*1e980*/  SEL R28, R20.reuse, R28, !P3 ;  /* 0x0000001c141c7207 */ /* 0x040fe40005800000 */
        /* <DEDUP_REMOVED lines=22> */
[----:B------:R-:W-:Y:S01]  /*1eaf0*/  SEL R19, R20, R33, !P3 ;  /* 0x0000002114137207 */ /* 0x000fe20005800000 */
[----:B------:R-:W-:Y:S01]  /*1eb00*/  STL [R1+0x48], R31 ;  /* 0x0000481f01007387 */ /* 0x000fe20000100800 */
[----:B------:R-:W-:Y:S02]  /*1eb10*/  IMAD R8, R8, UR39, RZ ;  /* 0x0000002708087c24 */ /* 0x000fe4000f8e02ff */
[----:B------:R-:W-:-:S02]  /*1eb20*/  IMAD R3, R3, UR39, RZ ;  /* 0x0000002703037c24 */ /* 0x000fc4000f8e02ff */
[----:B------:R-:W-:Y:S02]  /*1eb30*/  IMAD R76, R22, UR39, RZ ;  /* 0x00000027164c7c24 */ /* 0x000fe4000f8e02ff */
[----:B------:R-:W-:Y:S01]  /*1eb40*/  IMAD R22, R38, UR39, RZ ;  /* 0x0000002726167c24 */ /* 0x000fe2000f8e02ff */
[C---:B----4-:R-:W-:Y:S02]  /*1eb50*/  SEL R90, R20.reuse, R90, !P3 ;  /* 0x0000005a145a7207 */ /* 0x050fe40005800000 */
[C---:B-----5:R-:W-:Y:S02]  /*1eb60*/  SEL R89, R20.reuse, R89, !P3 ;  /* 0x0000005914597207 */ /* 0x060fe40005800000 */
        /* <DEDUP_REMOVED lines=17> */
[C---:B--2---:R-:W-:Y:S02]  /*1ec80*/  SEL R69, R20.reuse, R69, !P3 ;  /* 0x0000004514457207 */ /* 0x044fe40005800000 */
        /* <DEDUP_REMOVED lines=10> */
[----:B------:R-:W-:Y:S01]  /*1ed30*/  SEL R58, R20, R58, !P3 ;  /* 0x0000003a143a7207 */ /* 0x000fe20005800000 */
[----:B0-----:R-:W-:-:S05]  /*1ed40*/  IMAD R20, R74, UR39, RZ ;  /* 0x000000274a147c24 */ /* 0x001fca000f8e02ff */
[----:B------:R0:W-:Y:S04]  /*1ed50*/  STL [R1+0x70], R20 ;  /* 0x0000701401007387 */ /* 0x0001e80000100800 */
[----:B------:R-:W-:Y:S01]  /*1ed60*/  STL [R1+0x44], R8 ;  /* 0x0000440801007387 */ /* 0x000fe20000100800 */
[----:B0-----:R-:W-:Y:S02]  /*1ed70*/  IMAD R20, R2, UR39, RZ ;  /* 0x0000002702147c24 */ /* 0x001fe4000f8e02ff */
[----:B------:R-:W-:Y:S02]  /*1ed80*/  IMAD R2, R0, UR39, RZ ;  /* 0x0000002700027c24 */ /* 0x000fe4000f8e02ff */
[----:B------:R-:W-:Y:S01]  /*1ed90*/  IMAD R0, R37, UR39, RZ ;  /* 0x0000002725007c24 */ /* 0x000fe2000f8e02ff */
[----:B------:R-:W-:Y:S04]  /*1eda0*/  STL [R1+0x6c], R3 ;  /* 0x00006c0301007387 */ /* 0x000fe80000100800 */
[----:B------:R0:W-:Y:S04]  /*1edb0*/  STL [R1+0x1dc4], R0 ;  /* 0x001dc40001007387 */ /* 0x0001e80000100800 */
[----:B------:R2:W-:Y:S01]  /*1edc0*/  STL [R1+0x40], R2 ;  /* 0x0000400201007387 */ /* 0x0005e20000100800 */
[----:B------:R-:W-:-:S02]  /*1edd0*/  IMAD R74, R28, UR39, RZ ;  /* 0x000000271c4a7c24 */ /* 0x000fc4000f8e02ff */
[----:B0-----:R-:W-:Y:S02]  /*1ede0*/  IMAD R0, R32, UR39, RZ ;  /* 0x0000002720007c24 */ /* 0x001fe4000f8e02ff */
[----:B--2---:R-:W-:-:S05]  /*1edf0*/  IMAD R2, R34, UR39, RZ ;  /* 0x0000002722027c24 */ /* 0x004fca000f8e02ff */
[----:B------:R-:W-:Y:S04]  /*1ee00*/  STL [R1+0x3c], R2 ;  /* 0x00003c0201007387 */ /* 0x000fe80000100800 */
[----:B------:R0:W-:Y:S04]  /*1ee10*/  STL [R1+0x64], R0 ;  /* 0x0000640001007387 */ /* 0x0001e80000100800 */
[----:B------:R2:W-:Y:S01]  /*1ee20*/  STL [R1+0x1dbc], R74 ;  /* 0x001dbc4a01007387 */ /* 0x0005e20000100800 */
[----:B0-----:R-:W-:-:S03]  /*1ee30*/  IMAD R0, R25, UR39, RZ ;  /* 0x0000002719007c24 */ /* 0x001fc6000f8e02ff */
[----:B--2---:R-:W2:Y:S01]  /*1ee40*/  LDL.LU R74, [R1+0xc] ;  /* 0x00000c00014a7983 */ /* 0x004ea20000300800 */
[----:B------:R-:W-:-:S03]  /*1ee50*/  IMAD R2, R39, UR39, RZ ;  /* 0x0000002727027c24 */ /* 0x000fc6000f8e02ff */
[----:B------:R-:W3:Y:S04]  /*1ee60*/  LDL.LU R37, [R1+0x8] ;  /* 0x0000080001257983 */ /* 0x000ee80000300800 */
[----:B------:R-:W-:Y:S04]  /*1ee70*/  STL [R1+0x5c], R0 ;  /* 0x00005c0001007387 */ /* 0x000fe80000100800 */
[----:B------:R0:W-:Y:S04]  /*1ee80*/  STL [R1+0x1db4], R76 ;  /* 0x001db44c01007387 */ /* 0x0001e80000100800 */
[----:B0-----:R-:W4:Y:S04]  /*1ee90*/  LDL.LU R76, [R1+0x10] ;  /* 0x00001000014c7983 */ /* 0x001f280000300800 */
[----:B------:R-:W5:Y:S04]  /*1eea0*/  LDL.LU R39, [R1+0x14] ;  /* 0x0000140001277983 */ /* 0x000f680000300800 */
[----:B------:R-:W2:Y:S01]  /*1eeb0*/  LDL.LU R38, [R1+0x18] ;  /* 0x0000180001267983 */ /* 0x000ea20000300800 */
[----:B------:R-:W-:-:S02]  /*1eec0*/  IMAD R33, R9, UR39, RZ ;  /* 0x0000002709217c24 */ /* 0x000fc4000f8e02ff */
[----:B------:R-:W-:Y:S02]  /*1eed0*/  IMAD R32, R27, UR39, RZ ;  /* 0x000000271b207c24 */ /* 0x000fe4000f8e02ff */
[----:B------:R-:W-:Y:S02]  /*1eee0*/  IMAD R9, R26, UR39, RZ ;  /* 0x000000271a097c24 */ /* 0x000fe4000f8e02ff */
[----:B------:R-:W-:Y:S02]  /*1eef0*/  IMAD R27, R48, UR39, RZ ;  /* 0x00000027301b7c24 */ /* 0x000fe4000f8e02ff */
[----:B------:R-:W-:Y:S02]  /*1ef00*/  IMAD R26, R46, UR39, RZ ;  /* 0x000000272e1a7c24 */ /* 0x000fe4000f8e02ff */
[----:B------:R-:W-:Y:S02]  /*1ef10*/  IMAD R25, R44, UR39, RZ ;  /* 0x000000272c197c24 */ /* 0x000fe4000f8e02ff */
[----:B------:R-:W-:-:S02]  /*1ef20*/  IMAD R3, R23, UR39, RZ ;  /* 0x0000002717037c24 */ /* 0x000fc4000f8e02ff */
[----:B------:R-:W-:Y:S02]  /*1ef30*/  IMAD R0, R41, UR39, RZ ;  /* 0x0000002729007c24 */ /* 0x000fe4000f8e02ff */
[----:B------:R-:W5:Y:S01]  /*1ef40*/  LDL.LU R41, [R1+0x20] ;  /* 0x0000200001297983 */ /* 0x000f620000300800 */
[----:B------:R-:W-:-:S03]  /*1ef50*/  IMAD R23, R40, UR39, RZ ;  /* 0x0000002728177c24 */ /* 0x000fc6000f8e02ff */
[----:B------:R-:W5:Y:S01]  /*1ef60*/  LDL.LU R40, [R1+0x1c] ;  /* 0x00001c0001287983 */ /* 0x000f620000300800 */
[----:B------:R-:W-:Y:S02]  /*1ef70*/  IMAD R31, R24, UR39, RZ ;  /* 0x00000027181f7c24 */ /* 0x000fe4000f8e02ff */
[----:B------:R-:W-:Y:S02]  /*1ef80*/  IMAD R24, R42, UR39, RZ ;  /* 0x000000272a187c24 */ /* 0x000fe4000f8e02ff */
[----:B------:R-:W-:Y:S01]  /*1ef90*/  IMAD R42, R6, UR69, RZ ;  /* 0x00000045062a7c24 */ /* 0x000fe2000f8e02ff */
[----:B------:R-:W0:Y:S01]  /*1efa0*/  LDCU UR69, c[0x0][0x3b0] ;  /* 0x00007600ff4577ac */ /* 0x000e220008000800 */
[----:B---3--:R-:W-:Y:S01]  /*1efb0*/  IMAD R44, R37, UR71, RZ ;  /* 0x00000047252c7c24 */ /* 0x008fe2000f8e02ff */
[----:B------:R-:W3:Y:S01]  /*1efc0*/  LDCU UR71, c[0x0][0x3b0] ;  /* 0x00007600ff4777ac */ /* 0x000ee20008000800 */
[----:B------:R-:W-:Y:S02]  /*1efd0*/  IMAD R37, R7, UR70, RZ ;  /* 0x0000004607257c24 */ /* 0x000fe4000f8e02ff */
[----:B------:R-:W-:Y:S01]  /*1efe0*/  IMAD R4, R4, UR39, RZ ;  /* 0x0000002704047c24 */ /* 0x000fe2000f8e02ff */
[----:B------:R-:W0:Y:S01]  /*1eff0*/  LDCU UR70, c[0x0][0x3b0] ;  /* 0x00007600ff4677ac */ /* 0x000e220008000800 */
[----:B----4-:R-:W-:Y:S01]  /*1f000*/  IMAD R46, R76, UR73, RZ ;  /* 0x000000494c2e7c24 */ /* 0x010fe2000f8e02ff */
[----:B------:R-:W4:Y:S01]  /*1f010*/  LDCU UR73, c[0x0][0x3b0] ;  /* 0x00007600ff4977ac */ /* 0x000f220008000800 */
[----:B--2---:R-:W-:Y:S01]  /*1f020*/  IMAD R48, R38, UR75, RZ ;  /* 0x0000004b26307c24 */ /* 0x004fe2000f8e02ff */
[----:B------:R-:W2:Y:S04]  /*1f030*/  LDCU UR75, c[0x0][0x3b0] ;  /* 0x00007600ff4b77ac */ /* 0x000ea80008000800 */
[----:B------:R-:W-:Y:S04]  /*1f040*/  STL [R1+0x1dc8], R48 ;  /* 0x001dc83001007387 */ /* 0x000fe80000100800 */
[----:B------:R-:W-:Y:S04]  /*1f050*/  STL [R1+0x1dcc], R46 ;  /* 0x001dcc2e01007387 */ /* 0x000fe80000100800 */
[----:B------:R-:W-:Y:S04]  /*1f060*/  STL [R1+0x1dd0], R44 ;  /* 0x001dd02c01007387 */ /* 0x000fe80000100800 */
[----:B------:R-:W2:Y:S04]  /*1f070*/  LDL.LU R7, [R1+0x1dec] ;  /* 0x001dec0001077983 */ /* 0x000ea80000300800 */
[----:B------:R-:W3:Y:S01]  /*1f080*/  LDL.LU R6, [R1+0x1de8] ;  /* 0x001de80001067983 */ /* 0x000ee20000300800 */
[----:B------:R-:W-:Y:S01]  /*1f090*/  IMAD R92, R92, UR67, RZ ;  /* 0x000000435c5c7c24 */ /* 0x000fe2000f8e02ff */
[----:B------:R-:W0:Y:S01]  /*1f0a0*/  LDCU UR67, c[0x0][0x3b0] ;  /* 0x00007600ff4377ac */ /* 0x000e220008000800 */
[----:B------:R-:W-:Y:S01]  /*1f0b0*/  IMAD R90, R90, UR65, RZ ;  /* 0x000000415a5a7c24 */ /* 0x000fe2000f8e02ff */
[----:B------:R2:W-:Y:S01]  /*1f0c0*/  STL [R1+0x1dd4], R42 ;  /* 0x001dd42a01007387 */ /* 0x0005e20000100800 */
[----:B------:R-:W-:Y:S01]  /*1f0d0*/  IMAD R88, R88, UR63, RZ ;  /* 0x0000003f58587c24 */ /* 0x000fe2000f8e02ff */
[----:B------:R-:W0:Y:S01]  /*1f0e0*/  LDCU UR63, c[0x0][0x3b0] ;  /* 0x00007600ff3f77ac */ /* 0x000e220008000800 */
[----:B------:R-:W-:Y:S01]  /*1f0f0*/  IMAD R86, R86, UR17, RZ ;  /* 0x0000001156567c24 */ /* 0x000fe2000f8e02ff */
[----:B------:R-:W-:Y:S01]  /*1f100*/  STL [R1+0x1dd8], R92 ;  /* 0x001dd85c01007387 */ /* 0x000fe20000100800 */
[----:B------:R-:W-:Y:S01]  /*1f110*/  IMAD R36, R36, UR39, RZ ;  /* 0x0000002724247c24 */ /* 0x000fe2000f8e02ff */
[----:B------:R-:W0:Y:S02]  /*1f120*/  LDCU UR65, c[0x0][0x3b0] ;  /* 0x00007600ff4177ac */ /* 0x000e240008000800 */
[----:B------:R-:W-:Y:S01]  /*1f130*/  STL [R1+0x1ddc], R90 ;  /* 0x001ddc5a01007387 */ /* 0x000fe20000100800 */
[----:B------:R-:W-:Y:S01]  /*1f140*/  IMAD R34, R30, UR39, RZ ;  /* 0x000000271e227c24 */ /* 0x000fe2000f8e02ff */
[----:B------:R-:W0:Y:S02]  /*1f150*/  LDCU UR17, c[0x0][0x3b0] ;  /* 0x00007600ff1177ac */ /* 0x000e240008000800 */
[----:B------:R-:W-:Y:S04]  /*1f160*/  STL [R1+0x1de0], R88 ;  /* 0x001de05801007387 */ /* 0x000fe80000100800 */
[----:B------:R-:W-:Y:S01]  /*1f170*/  STL [R1+0x1de4], R86 ;  /* 0x001de45601007387 */ /* 0x000fe20000100800 */
[----:B------:R-:W-:Y:S01]  /*1f180*/  IMAD R21, R21, UR39, RZ ;  /* 0x0000002715157c24 */ /* 0x000fe2000f8e02ff */
[----:B--2---:R-:W-:-:S05]  /*1f190*/  IADD3 R42, P4, PT, R4, R7, RZ ;  /* 0x00000007042a7210 */ /* 0x004fca0007f9e0ff */
[----:B------:R2:W-:Y:S01]  /*1f1a0*/  STL [R1+0x5c0], R42 ;  /* 0x0005c02a01007387 */ /* 0x0005e20000100800 */
[----:B---3--:R-:W-:Y:S02]  /*1f1b0*/  LEA.HI.X.SX32 R44, R4, R6, 0x1, P4 ;  /* 0x00000006042c7211 */ /* 0x008fe400020f0eff */
[-C--:B------:R-:W-:Y:S02]  /*1f1c0*/  IADD3 R4, P6, PT, R20, R7.reuse, RZ ;  /* 0x0000000714047210 */ /* 0x080fe40007fde0ff */
[----:B--2---:R-:W-:-:S05]  /*1f1d0*/  IADD3 R42, P5, PT, R33, R7, RZ ;  /* 0x00000007212a7210 */ /* 0x004fca0007fbe0ff */
[----:B------:R2:W-:Y:S01]  /*1f1e0*/  STL [R1+0x620], R42 ;  /* 0x0006202a01007387 */ /* 0x0005e20000100800 */
[----:B------:R-:W-:-:S03]  /*1f1f0*/  LEA.HI.X.SX32 R33, R33, R6, 0x1, P5 ;  /* 0x0000000621217211 */ /* 0x000fc600028f0eff */
[----:B------:R-:W-:Y:S01]  /*1f200*/  STL [R1+0x5bc], R44 ;  /* 0x0005bc2c01007387 */ /* 0x000fe20000100800 */
[----:B------:R-:W-:-:S03]  /*1f210*/  LEA.HI.X.SX32 R20, R20, R6, 0x1, P6 ;  /* 0x0000000614147211 */ /* 0x000fc600030f0eff */
[----:B------:R3:W-:Y:S01]  /*1f220*/  STL [R1+0x660], R4 ;  /* 0x0006600401007387 */ /* 0x0007e20000100800 */
[----:B--2---:R-:W-:-:S05]  /*1f230*/  IADD3 R42, P4, PT, R36, R7, RZ ;  /* 0x00000007242a7210 */ /* 0x004fca0007f9e0ff */
[----:B------:R-:W-:Y:S01]  /*1f240*/  STL [R1+0x11d0], R42 ;  /* 0x0011d02a01007387 */ /* 0x000fe20000100800 */
[----:B---3--:R-:W-:-:S03]  /*1f250*/  IADD3 R4, P5, PT, R34, R7, RZ ;  /* 0x0000000722047210 */ /* 0x008fc60007fbe0ff */
[----:B------:R2:W-:Y:S04]  /*1f260*/  STL [R1+0x61c], R33 ;  /* 0x00061c2101007387 */ /* 0x0005e80000100800 */
[----:B------:R3:W-:Y:S04]  /*1f270*/  STL [R1+0x11e8], R4 ;  /* 0x0011e80401007387 */ /* 0x0007e80000100800 */
[----:B------:R0:W-:Y:S01]  /*1f280*/  STL [R1+0x65c], R20 ;  /* 0x00065c1401007387 */ /* 0x0001e20000100800 */
[----:B--2---:R-:W-:Y:S02]  /*1f290*/  IADD3 R33, P6, PT, R32, R7, RZ ;  /* 0x0000000720217210 */ /* 0x004fe40007fde0ff */
[----:B---3--:R-:W-:-:S03]  /*1f2a0*/  LEA.HI.X.SX32 R4, R36, R6, 0x1, P4 ;  /* 0x0000000624047211 */ /* 0x008fc600020f0eff */
[----:B------:R2:W-:Y:S01]  /*1f2b0*/  STL [R1+0x1200], R33 ;  /* 0x0012002101007387 */ /* 0x0005e20000100800 */
[----:B0-----:R-:W-:-:S03]  /*1f2c0*/  IADD3 R20, P4, PT, R31, R7, RZ ;  /* 0x000000071f147210 */ /* 0x001fc60007f9e0ff */
[----:B------:R0:W-:Y:S04]  /*1f2d0*/  STL [R1+0x11cc], R4 ;  /* 0x0011cc0401007387 */ /* 0x0001e80000100800 */
[----:B------:R3:W-:Y:S01]  /*1f2e0*/  STL [R1+0x1218], R20 ;  /* 0x0012181401007387 */ /* 0x0007e20000100800 */
[----:B--2---:R-:W-:Y:S02]  /*1f2f0*/  LEA.HI.X.SX32 R33, R34, R6, 0x1, P5 ;  /* 0x0000000622217211 */ /* 0x004fe400028f0eff */
[----:B0-----:R-:W-:-:S03]  /*1f300*/  IADD3 R4, P5, PT, R21, R7, RZ ;  /* 0x0000000715047210 */ /* 0x001fc60007fbe0ff */
[----:B------:R-:W-:Y:S01]  /*1f310*/  STL [R1+0x11e4], R33 ;  /* 0x0011e42101007387 */ /* 0x000fe20000100800 */
[----:B---3--:R-:W-:-:S03]  /*1f320*/  LEA.HI.X.SX32 R20, R32, R6, 0x1, P6 ;  /* 0x0000000620147211 */ /* 0x008fc600030f0eff */
[----:B------:R0:W-:Y:S01]  /*1f330*/  STL [R1+0x1230], R4 ;  /* 0x0012300401007387 */ /* 0x0001e20000100800 */
[----:B------:R-:W-:-:S03]  /*1f340*/  IADD3 R32, P6, PT, R22, R7, RZ ;  /* 0x0000000716207210 */ /* 0x000fc60007fde0ff */
[----:B------:R2:W-:Y:S01]  /*1f350*/  STL [R1+0x11fc], R20 ;  /* 0x0011fc1401007387 */ /* 0x0005e20000100800 */
[-C--:B0-----:R-:W-:Y:S02]  /*1f360*/  LEA.HI.X.SX32 R4, R31, R6.reuse, 0x1, P4 ;  /* 0x000000061f047211 */ /* 0x081fe400020f0eff */
[----:B------:R-:W-:Y:S01]  /*1f370*/  IADD3 R31, P4, PT, R23, R7, RZ ;  /* 0x00000007171f7210 */ /* 0x000fe20007f9e0ff */
[----:B--2---:R-:W2:Y:S01]  /*1f380*/  LDL.LU R20, [R1+0x19c] ;  /* 0x00019c0001147983 */ /* 0x004ea20000300800 */
[----:B------:R-:W-:-:S03]  /*1f390*/  LEA.HI.X.SX32 R21, R21, R6, 0x1, P5 ;  /* 0x0000000615157211 */ /* 0x000fc600028f0eff */
[----:B------:R-:W-:Y:S01]  /*1f3a0*/  STL [R1+0x1240], R32 ;  /* 0x0012402001007387 */ /* 0x000fe20000100800 */
[----:B------:R-:W-:-:S03]  /*1f3b0*/  LEA.HI.X.SX32 R22, R22, R6, 0x1, P6 ;  /* 0x0000000616167211 */ /* 0x000fc600030f0eff */
[----:B------:R0:W-:Y:S04]  /*1f3c0*/  STL [R1+0x1214], R4 ;  /* 0x0012140401007387 */ /* 0x0001e80000100800 */
[----:B------:R-:W-:Y:S04]  /*1f3d0*/  STL [R1+0x1250], R31 ;  /* 0x0012501f01007387 */ /* 0x000fe80000100800 */
[----:B------:R-:W3:Y:S01]  /*1f3e0*/  LDL.LU R34, [R1+0x198] ;  /* 0x0001980001227983 */ /* 0x000ee20000300800 */
[----:B0-----:R-:W-:-:S03]  /*1f3f0*/  IADD3 R4, P5, PT, R24, R7, RZ ;  /* 0x0000000718047210 */ /* 0x001fc60007fbe0ff */
[----:B------:R0:W-:Y:S04]  /*1f400*/  STL [R1+0x122c], R21 ;  /* 0x00122c1501007387 */ /* 0x0001e80000100800 */
[----:B------:R1:W-:Y:S04]  /*1f410*/  STL [R1+0x1260], R4 ;  /* 0x0012600401007387 */ /* 0x0003e80000100800 */
[----:B------:R4:W-:Y:S04]  /*1f420*/  STL [R1+0x123c], R22 ;  /* 0x00123c1601007387 */ /* 0x0009e80000100800 */
[----:B------:R-:W5:Y:S01]  /*1f430*/  LDL.LU R36, [R1+0x194] ;  /* 0x0001940001247983 */ /* 0x000f620000300800 */
[----:B0-----:R-:W-:-:S02]  /*1f440*/  IADD3 R21, P6, PT, R25, R7, RZ ;  /* 0x0000000719157210 */ /* 0x001fc40007fde0ff */
[----:B-1----:R-:W-:Y:S02]  /*1f450*/  LEA.HI.X.SX32 R4, R23, R6, 0x1, P4 ;  /* 0x0000000617047211 */ /* 0x002fe400020f0eff */
[----:B----4-:R-:W-:Y:S01]  /*1f460*/  IADD3 R22, P4, PT, R26, R7, RZ ;  /* 0x000000071a167210 */ /* 0x010fe20007f9e0ff */
[----:B------:R0:W-:Y:S01]  /*1f470*/  STL [R1+0x1270], R21 ;  /* 0x0012701501007387 */ /* 0x0001e20000100800 */
[----:B------:R-:W-:-:S03]  /*1f480*/  IMAD R28, R50, UR39, RZ ;  /* 0x00000027321c7c24 */ /* 0x000fc6000f8e02ff */
[----:B------:R1:W-:Y:S04]  /*1f490*/  STL [R1+0x124c], R4 ;  /* 0x00124c0401007387 */ /* 0x0003e80000100800 */
[----:B------:R4:W-:Y:S01]  /*1f4a0*/  STL [R1+0x1280], R22 ;  /* 0x0012801601007387 */ /* 0x0009e20000100800 */
[----:B0-----:R-:W-:-:S03]  /*1f4b0*/  LEA.HI.X.SX32 R21, R24, R6, 0x1, P5 ;  /* 0x0000000618157211 */ /* 0x001fc600028f0eff */
[----:B------:R-:W5:Y:S01]  /*1f4c0*/  LDL.LU R33, [R1+0x120] ;  /* 0x0001200001217983 */ /* 0x000f620000300800 */
[----:B-1----:R-:W-:-:S03]  /*1f4d0*/  IADD3 R4, P5, PT, R27, R7, RZ ;  /* 0x000000071b047210 */ /* 0x002fc60007fbe0ff */
[----:B------:R0:W-:Y:S01]  /*1f4e0*/  STL [R1+0x125c], R21 ;  /* 0x00125c1501007387 */ /* 0x0001e20000100800 */
[----:B----4-:R-:W-:-:S03]  /*1f4f0*/  LEA.HI.X.SX32 R22, R25, R6, 0x1, P6 ;  /* 0x0000000619167211 */ /* 0x010fc600030f0eff */
[----:B------:R1:W-:Y:S01]  /*1f500*/  STL [R1+0x1290], R4 ;  /* 0x0012900401007387 */ /* 0x0003e20000100800 */
[----:B------:R-:W-:Y:S01]  /*1f510*/  IMAD R8, R29, UR39, RZ ;  /* 0x000000271d087c24 */ /* 0x000fe2000f8e02ff */
[----:B0-----:R-:W-:Y:S02]  /*1f520*/  IADD3 R21, P6, PT, R28, R7, RZ ;  /* 0x000000071c157210 */ /* 0x001fe40007fde0ff */
[----:B-1----:R-:W4:Y:S01]  /*1f530*/  LDL.LU R4, [R1+0x118] ;  /* 0x0001180001047983 */ /* 0x002f220000300800 */
[----:B------:R-:W-:-:S03]  /*1f540*/  IMAD R29, R52, UR39, RZ ;  /* 0x00000027341d7c24 */ /* 0x000fc6000f8e02ff */
[----:B------:R0:W-:Y:S04]  /*1f550*/  STL [R1+0x126c], R22 ;  /* 0x00126c1601007387 */ /* 0x0001e80000100800 */
[----:B------:R-:W4:Y:S04]  /*1f560*/  LDL.LU R86, [R1+0x10c] ;  /* 0x00010c0001567983 */ /* 0x000f280000300800 */
[----:B------:R1:W-:Y:S01]  /*1f570*/  STL [R1+0x12a0], R21 ;  /* 0x0012a01501007387 */ /* 0x0003e20000100800 */
[----:B0-----:R-:W-:-:S03]  /*1f580*/  LEA.HI.X.SX32 R22, R26, R6, 0x1, P4 ;  /* 0x000000061a167211 */ /* 0x001fc600020f0eff */
[----:B------:R-:W4:Y:S01]  /*1f590*/  LDL.LU R88, [R1+0x104] ;  /* 0x0001040001587983 */ /* 0x000f220000300800 */
[----:B------:R-:W-:-:S03]  /*1f5a0*/  IMAD R54, R54, UR39, RZ ;  /* 0x0000002736367c24 */ /* 0x000fc6000f8e02ff */
[----:B------:R0:W-:Y:S01]  /*1f5b0*/  STL [R1+0x127c], R22 ;  /* 0x00127c1601007387 */ /* 0x0001e20000100800 */
[----:B-1----:R-:W-:-:S03]  /*1f5c0*/  IADD3 R21, P4, PT, R29, R7, RZ ;  /* 0x000000071d157210 */ /* 0x002fc60007f9e0ff */
[----:B------:R-:W4:Y:S01]  /*1f5d0*/  LDL.LU R90, [R1+0x100] ;  /* 0x00010000015a7983 */ /* 0x000f220000300800 */
[----:B0-----:R-:W-:-:S03]  /*1f5e0*/  LEA.HI.X.SX32 R22, R27, R6, 0x1, P5 ;  /* 0x000000061b167211 */ /* 0x001fc600028f0eff */
[----:B------:R0:W-:Y:S01]  /*1f5f0*/  STL [R1+0x12b0], R21 ;  /* 0x0012b01501007387 */ /* 0x0001e20000100800 */
[----:B------:R-:W-:-:S03]  /*1f600*/  IMAD R30, R56, UR39, RZ ;  /* 0x00000027381e7c24 */ /* 0x000fc6000f8e02ff */
[----:B------:R-:W4:Y:S04]  /*1f610*/  LDL.LU R92, [R1+0xfc] ;  /* 0x0000fc00015c7983 */ /* 0x000f280000300800 */
[----:B------:R1:W-:Y:S01]  /*1f620*/  STL [R1+0x128c], R22 ;  /* 0x00128c1601007387 */ /* 0x0003e20000100800 */
[----:B0-----:R-:W-:-:S03]  /*1f630*/  IADD3 R21, P5, PT, R54, R7, RZ ;  /* 0x0000000736157210 */ /* 0x001fc60007fbe0ff */
[----:B------:R-:W4:Y:S04]  /*1f640*/  LDL.LU R42, [R1+0xf4] ;  /* 0x0000f400012a7983 */ /* 0x000f280000300800 */
[----:B------:R0:W-:Y:S01]  /*1f650*/  STL [R1+0x12c0], R21 ;  /* 0x0012c01501007387 */ /* 0x0001e20000100800 */
[----:B-1----:R-:W-:-:S03]  /*1f660*/  LEA.HI.X.SX32 R22, R28, R6, 0x1, P6 ;  /* 0x000000061c167211 */ /* 0x002fc600030f0eff */
[----:B------:R-:W4:Y:S01]  /*1f670*/  LDL.LU R44, [R1+0xec] ;  /* 0x0000ec00012c7983 */ /* 0x000f220000300800 */
[----:B0-----:R-:W-:-:S03]  /*1f680*/  IADD3 R21, P6, PT, R30, R7, RZ ;  /* 0x000000071e157210 */ /* 0x001fc60007fde0ff */
[----:B------:R0:W-:Y:S04]  /*1f690*/  STL [R1+0x129c], R22 ;  /* 0x00129c1601007387 */ /* 0x0001e80000100800 */
[----:B------:R-:W4:Y:S04]  /*1f6a0*/  LDL.LU R46, [R1+0xe8] ;  /* 0x0000e800012e7983 */ /* 0x000f280000300800 */
[----:B------:R-:W-:Y:S01]  /*1f6b0*/  STL [R1+0x12d0], R21 ;  /* 0x0012d01501007387 */ /* 0x000fe20000100800 */
[----:B0-----:R-:W-:-:S03]  /*1f6c0*/  LEA.HI.X.SX32 R22, R29, R6, 0x1, P4 ;  /* 0x000000061d167211 */ /* 0x001fc600020f0eff */
[----:B------:R-:W4:Y:S04]  /*1f6d0*/  LDL.LU R48, [R1+0xdc] ;  /* 0x0000dc0001307983 */ /* 0x000f280000300800 */
[----:B------:R0:W-:Y:S04]  /*1f6e0*/  STL [R1+0x12ac], R22 ;  /* 0x0012ac1601007387 */ /* 0x0001e80000100800 */
[----:B------:R-:W4:Y:S01]  /*1f6f0*/  LDL.LU R56, [R1+0xd8] ;  /* 0x0000d80001387983 */ /* 0x000f220000300800 */
[----:B0-----:R-:W-:Y:S01]  /*1f700*/  LEA.HI.X.SX32 R22, R54, R6, 0x1, P5 ;  /* 0x0000000636167211 */ /* 0x001fe200028f0eff */
[----:B------:R-:W-:Y:S01]  /*1f710*/  IMAD R38, R74, UR72, RZ ;  /* 0x000000484a267c24 */ /* 0x000fe2000f8e02ff */
[----:B------:R-:W0:Y:S01]  /*1f720*/  LDCU UR72, c[0x0][0x3b0] ;  /* 0x00007600ff4877ac */ /* 0x000e220008000800 */
[----:B--2---:R-:W-:-:S05]  /*1f730*/  IADD3 R21, P4, PT, R20, R7, RZ ;  /* 0x0000000714157210 */ /* 0x004fca0007f9e0ff */
[----:B------:R3:W-:Y:S04]  /*1f740*/  STL [R1+0x12e0], R21 ;  /* 0x0012e01501007387 */ /* 0x0007e80000100800 */
[----:B------:R-:W2:Y:S04]  /*1f750*/  LDL.LU R52, [R1+0xd4] ;  /* 0x0000d40001347983 */ /* 0x000ea80000300800 */
[----:B------:R1:W-:Y:S01]  /*1f760*/  STL [R1+0x12bc], R22 ;  /* 0x0012bc1601007387 */ /* 0x0003e20000100800 */
[----:B---3--:R-:W-:-:S03]  /*1f770*/  IADD3 R21, P5, PT, R34, R7, RZ ;  /* 0x0000000722157210 */ /* 0x008fc60007fbe0ff */
[----:B------:R-:W3:Y:S04]  /*1f780*/  LDL.LU R50, [R1+0xd0] ;  /* 0x0000d00001327983 */ /* 0x000ee80000300800 */
[----:B------:R5:W-:Y:S01]  /*1f790*/  STL [R1+0x12f0], R21 ;  /* 0x0012f01501007387 */ /* 0x000be20000100800 */
[----:B-1----:R-:W-:-:S03]  /*1f7a0*/  LEA.HI.X.SX32 R22, R30, R6, 0x1, P6 ;  /* 0x000000061e167211 */ /* 0x002fc600030f0eff */
[----:B------:R-:W3:Y:S04]  /*1f7b0*/  LDL.LU R76, [R1+0xa0] ;  /* 0x0000a000014c7983 */ /* 0x000ee80000300800 */
[----:B------:R1:W-:Y:S01]  /*1f7c0*/  STL [R1+0x12cc], R22 ;  /* 0x0012cc1601007387 */ /* 0x0003e20000100800 */
[----:B-----5:R-:W-:-:S03]  /*1f7d0*/  IADD3 R21, P6, PT, R36, R7, RZ ;  /* 0x0000000724157210 */ /* 0x020fc60007fde0ff */
[----:B------:R-:W5:Y:S04]  /*1f7e0*/  LDL.LU R74, [R1+0x50] ;  /* 0x00005000014a7983 */ /* 0x000f680000300800 */
[----:B------:R0:W-:Y:S01]  /*1f7f0*/  STL [R1+0x1300], R21 ;  /* 0x0013001501007387 */ /* 0x0001e20000100800 */
[----:B-1----:R-:W-:-:S03]  /*1f800*/  LEA.HI.X.SX32 R22, R20, R6, 0x1, P4 ;  /* 0x0000000614167211 */ /* 0x002fc600020f0eff */
[----:B------:R-:W5:Y:S01]  /*1f810*/  LDL.LU R20, [R1+0x4c] ;  /* 0x00004c0001147983 */ /* 0x000f620000300800 */
[----:B------:R-:W-:-:S03]  /*1f820*/  LEA.HI.X.SX32 R23, R34, R6, 0x1, P5 ;  /* 0x0000000622177211 */ /* 0x000fc600028f0eff */
[----:B------:R-:W-:Y:S01]  /*1f830*/  STL [R1+0x12dc], R22 ;  /* 0x0012dc1601007387 */ /* 0x000fe20000100800 */
[----:B0-----:R-:W-:-:S05]  /*1f840*/  IADD3 R21, P4, PT, R33, R7, RZ ;  /* 0x0000000721157210 */ /* 0x001fca0007f9e0ff */
[----:B------:R0:W-:Y:S04]  /*1f850*/  STL [R1+0x1310], R21 ;  /* 0x0013101501007387 */ /* 0x0001e80000100800 */
[----:B------:R1:W-:Y:S01]  /*1f860*/  STL [R1+0x12ec], R23 ;  /* 0x0012ec1701007387 */ /* 0x0003e20000100800 */
[----:B0-----:R-:W-:Y:S02]  /*1f870*/  LEA.HI.X.SX32 R21, R36, R6, 0x1, P6 ;  /* 0x0000000624157211 */ /* 0x001fe400030f0eff */
[----:B----4-:R-:W-:-:S05]  /*1f880*/  IADD3 R22, P5, PT, R4, R7, RZ ;  /* 0x0000000704167210 */ /* 0x010fca0007fbe0ff */
[----:B------:R0:W-:Y:S01]  /*1f890*/  STL [R1+0x1320], R22 ;  /* 0x0013201601007387 */ /* 0x0001e20000100800 */
[----:B-1----:R-:W-:-:S03]  /*1f8a0*/  IADD3 R23, P6, PT, R86, R7, RZ ;  /* 0x0000000756177210 */ /* 0x002fc60007fde0ff */
[----:B------:R1:W-:Y:S01]  /*1f8b0*/  STL [R1+0x12fc], R21 ;  /* 0x0012fc1501007387 */ /* 0x0003e20000100800 */
[-C--:B------:R-:W-:Y:S02]  /*1f8c0*/  LEA.HI.X.SX32 R4, R4, R6.reuse, 0x1, P5 ;  /* 0x0000000604047211 */ /* 0x080fe400028f0eff */
[----:B0-----:R-:W-:Y:S01]  /*1f8d0*/  LEA.HI.X.SX32 R22, R33, R6, 0x1, P4 ;  /* 0x0000000621167211 */ /* 0x001fe200020f0eff */
[----:B------:R-:W-:Y:S01]  /*1f8e0*/  STL [R1+0x1330], R23 ;  /* 0x0013301701007387 */ /* 0x000fe20000100800 */
[----:B-1----:R-:W-:-:S03]  /*1f8f0*/  IADD3 R21, P4, PT, R88, R7, RZ ;  /* 0x0000000758157210 */ /* 0x002fc60007f9e0ff */
[----:B------:R0:W-:Y:S04]  /*1f900*/  STL [R1+0x130c], R22 ;  /* 0x00130c1601007387 */ /* 0x0001e80000100800 */
[----:B------:R1:W-:Y:S01]  /*1f910*/  STL [R1+0x1340], R21 ;  /* 0x0013401501007387 */ /* 0x0003e20000100800 */
[----:B0-----:R-:W-:-:S03]  /*1f920*/  IADD3 R22, P5, PT, R90, R7, RZ ;  /* 0x000000075a167210 */ /* 0x001fc60007fbe0ff */
[----:B------:R0:W-:Y:S01]  /*1f930*/  STL [R1+0x131c], R4 ;  /* 0x00131c0401007387 */ /* 0x0001e20000100800 */
[----:B-1----:R-:W-:-:S03]  /*1f940*/  LEA.HI.X.SX32 R21, R86, R6, 0x1, P6 ;  /* 0x0000000656157211 */ /* 0x002fc600030f0eff */
[----:B------:R1:W-:Y:S04]  /*1f950*/  STL [R1+0x1350], R22 ;  /* 0x0013501601007387 */ /* 0x0003e80000100800 */
[----:B------:R4:W-:Y:S01]  /*1f960*/  STL [R1+0x132c], R21 ;  /* 0x00132c1501007387 */ /* 0x0009e20000100800 */
[----:B0-----:R-:W-:Y:S02]  /*1f970*/  IADD3 R4, P6, PT, R92, R7, RZ ;  /* 0x000000075c047210 */ /* 0x001fe40007fde0ff */
[----:B-1----:R-:W-:-:S03]  /*1f980*/  LEA.HI.X.SX32 R22, R88, R6, 0x1, P4 ;  /* 0x0000000658167211 */ /* 0x002fc600020f0eff */
[----:B------:R0:W-:Y:S01]  /*1f990*/  STL [R1+0x1360], R4 ;  /* 0x0013600401007387 */ /* 0x0001e20000100800 */
[----:B----4-:R-:W-:-:S03]  /*1f9a0*/  IADD3 R21, P4, PT, R42, R7, RZ ;  /* 0x000000072a157210 */ /* 0x010fc60007f9e0ff */
[----:B------:R1:W-:Y:S04]  /*1f9b0*/  STL [R1+0x133c], R22 ;  /* 0x00133c1601007387 */ /* 0x0003e80000100800 */
[----:B------:R4:W-:Y:S01]  /*1f9c0*/  STL [R1+0x1370], R21 ;  /* 0x0013701501007387 */ /* 0x0009e20000100800 */
[----:B0-----:R-:W-:Y:S02]  /*1f9d0*/  LEA.HI.X.SX32 R4, R90, R6, 0x1, P5 ;  /* 0x000000065a047211 */ /* 0x001fe400028f0eff */
[----:B-1----:R-:W-:-:S03]  /*1f9e0*/  IADD3 R22, P5, PT, R44, R7, RZ ;  /* 0x000000072c167210 */ /* 0x002fc60007fbe0ff */
[----:B------:R0:W-:Y:S01]  /*1f9f0*/  STL [R1+0x134c], R4 ;  /* 0x00134c0401007387 */ /* 0x0001e20000100800 */
[----:B----4-:R-:W-:-:S03]  /*1fa00*/  LEA.HI.X.SX32 R21, R92, R6, 0x1, P6 ;  /* 0x000000065c157211 */ /* 0x010fc600030f0eff */
        /* <DEDUP_REMOVED lines=10> */
[----:B------:R-:W-:Y:S01]  /*1fab0*/  STL [R1+0x137c], R4 ;  /* 0x00137c0401007387 */ /* 0x000fe20000100800 */
[----:B----4-:R-:W-:-:S03]  /*1fac0*/  LEA.HI.X.SX32 R21, R46, R6, 0x1, P6 ;  /* 0x000000062e157211 */ /* 0x010fc600030f0eff */
[----:B------:R0:W-:Y:S04]  /*1fad0*/  STL [R1+0x13b0], R22 ;  /* 0x0013b01601007387 */ /* 0x0001e80000100800 */
[----:B------:R3:W-:Y:S01]  /*1fae0*/  STL [R1+0x138c], R21 ;  /* 0x00138c1501007387 */ /* 0x0007e20000100800 */
[----:B0-----:R-:W-:Y:S01]  /*1faf0*/  LEA.HI.X.SX32 R22, R48, R6, 0x1, P4 ;  /* 0x0000000630167211 */ /* 0x001fe200020f0eff */
[----:B------:R-:W-:Y:S01]  /*1fb00*/  IMAD R40, R40, UR5, RZ ;  /* 0x0000000528287c24 */ /* 0x000fe2000f8e02ff */
[----:B------:R-:W0:Y:S01]  /*1fb10*/  LDCU UR5, c[0x0][0x3b0] ;  /* 0x00007600ff0577ac */ /* 0x000e220008000800 */
[----:B------:R-:W-:Y:S02]  /*1fb20*/  IMAD R39, R39, UR74, RZ ;  /* 0x0000004a27277c24 */ /* 0x000fe4000f8e02ff */
[----:B------:R-:W-:Y:S01]  /*1fb30*/  IMAD R93, R93, UR68, RZ ;  /* 0x000000445d5d7c24 */ /* 0x000fe2000f8e02ff */
[----:B------:R-:W1:Y:S01]  /*1fb40*/  LDCU UR68, c[0x0][0x3b0] ;  /* 0x00007600ff4477ac */ /* 0x000e620008000800 */
[----:B------:R-:W-:-:S02]  /*1fb50*/  IMAD R91, R91, UR66, RZ ;  /* 0x000000425b5b7c24 */ /* 0x000fc4000f8e02ff */
[----:B------:R-:W-:Y:S01]  /*1fb60*/  IMAD R89, R89, UR64, RZ ;  /* 0x0000004059597c24 */ /* 0x000fe2000f8e02ff */
[----:B------:R-:W4:Y:S01]  /*1fb70*/  LDCU UR64, c[0x0][0x3b0] ;  /* 0x00007600ff4077ac */ /* 0x000f220008000800 */
[----:B------:R-:W-:Y:S02]  /*1fb80*/  IMAD R87, R87, UR76, RZ ;  /* 0x0000004c57577c24 */ /* 0x000fe4000f8e02ff */
[----:B------:R-:W-:Y:S01]  /*1fb90*/  IMAD R85, R85, UR16, RZ ;  /* 0x0000001055557c24 */ /* 0x000fe2000f8e02ff */
[----:B------:R-:W0:Y:S01]  /*1fba0*/  LDCU UR66, c[0x0][0x3b0] ;  /* 0x00007600ff4277ac */ /* 0x000e220008000800 */
[----:B------:R-:W-:Y:S02]  /*1fbb0*/  IMAD R83, R83, UR62, RZ ;  /* 0x0000003e53537c24 */ /* 0x000fe4000f8e02ff */
[----:B------:R-:W-:Y:S01]  /*1fbc0*/  IMAD R81, R81, UR61, RZ ;  /* 0x0000003d51517c24 */ /* 0x000fe2000f8e02ff */
[----:B------:R-:W0:Y:S01]  /*1fbd0*/  LDCU UR61, c[0x0][0x3b0] ;  /* 0x00007600ff3d77ac */ /* 0x000e220008000800 */
[----:B------:R-:W-:-:S02]  /*1fbe0*/  IMAD R79, R79, UR60, RZ ;  /* 0x0000003c4f4f7c24 */ /* 0x000fc4000f8e02ff */
[----:B------:R-:W-:Y:S01]  /*1fbf0*/  IMAD R77, R77, UR59, RZ ;  /* 0x0000003b4d4d7c24 */ /* 0x000fe2000f8e02ff */
[----:B------:R-:W0:Y:S01]  /*1fc00*/  LDCU UR59, c[0x0][0x3b0] ;  /* 0x00007600ff3b77ac */ /* 0x000e220008000800 */
        /* <DEDUP_REMOVED lines=54> */
[----:B------:R-:W-:Y:S01]  /*1ff70*/  IMAD R18, R18, UR7, RZ ;  /* 0x0000000712127c24 */ /* 0x000fe2000f8e02ff */
        /* <DEDUP_REMOVED lines=10> */
[-C--:B--2---:R-:W-:Y:S01]  /*20020*/  IADD3 R4, P6, PT, R52, R7.reuse, RZ ;  /* 0x0000000734047210 */ /* 0x084fe20007fde0ff */
[----:B------:R-:W2:Y:S04]  /*20030*/  LDCU UR33, c[0x0][0x3b0] ;  /* 0x00007600ff2177ac */ /* 0x000ea80008000800 */
[----:B------:R0:W-:Y:S01]  /*20040*/  STL [R1+0x13c0], R4 ;  /* 0x0013c00401007387 */ /* 0x0001e20000100800 */
[----:B------:R-:W1:Y:S01]  /*20050*/  LDCU UR35, c[0x0][0x3b0] ;  /* 0x00007600ff2377ac */ /* 0x000e620008000800 */
[----:B---3--:R-:W-:-:S02]  /*20060*/  IADD3 R21, P4, PT, R50, R7, RZ ;  /* 0x0000000732157210 */ /* 0x008fc40007f9e0ff */
[----:B------:R3:W-:Y:S01]  /*20070*/  STL [R1+0x139c], R22 ;  /* 0x00139c1601007387 */ /* 0x0007e20000100800 */
[----:B------:R-:W1:Y:S03]  /*20080*/  LDCU UR36, c[0x0][0x3b0] ;  /* 0x00007600ff2477ac */ /* 0x000e660008000800 */
[----:B------:R2:W-:Y:S01]  /*20090*/  STL [R1+0x13d0], R21 ;  /* 0x0013d01501007387 */ /* 0x0005e20000100800 */
[----:B0-----:R-:W-:Y:S01]  /*200a0*/  LEA.HI.X.SX32 R4, R56, R6, 0x1, P5 ;  /* 0x0000000638047211 */ /* 0x001fe200028f0eff */
[----:B------:R-:W0:Y:S01]  /*200b0*/  LDCU UR37, c[0x0][0x3b0] ;  /* 0x00007600ff2577ac */ /* 0x000e220008000800 */
[----:B---3--:R-:W-:-:S03]  /*200c0*/  IADD3 R22, P5, PT, R76, R7, RZ ;  /* 0x000000074c167210 */ /* 0x008fc60007fbe0ff */
[----:B------:R5:W-:Y:S01]  /*200d0*/  STL [R1+0x13ac], R4 ;  /* 0x0013ac0401007387 */ /* 0x000be20000100800 */
[----:B------:R-:W3:Y:S01]  /*200e0*/  LDCU UR38, c[0x0][0x3b0] ;  /* 0x00007600ff2677ac */ /* 0x000ee20008000800 */
[-C--:B--2---:R-:W-:Y:S02]  /*200f0*/  LEA.HI.X.SX32 R21, R52, R6.reuse, 0x1, P6 ;  /* 0x0000000634157211 */ /* 0x084fe400030f0eff */
[----:B------:R2:W-:Y:S04]  /*20100*/  STL [R1+0x13e0], R22 ;  /* 0x0013e01601007387 */ /* 0x0005e80000100800 */
[----:B------:R0:W-:Y:S01]  /*20110*/  STL [R1+0x13bc], R21 ;  /* 0x0013bc1501007387 */ /* 0x0001e20000100800 */
[----:B-----5:R-:W-:Y:S02]  /*20120*/  IADD3 R4, P6, PT, R74, R7, RZ ;  /* 0x000000074a047210 */ /* 0x020fe40007fde0ff */
[----:B--2---:R-:W-:-:S03]  /*20130*/  LEA.HI.X.SX32 R22, R50, R6, 0x1, P4 ;  /* 0x0000000632167211 */ /* 0x004fc600020f0eff */
[----:B------:R2:W-:Y:S01]  /*20140*/  STL [R1+0x13f0], R4 ;  /* 0x0013f00401007387 */ /* 0x0005e20000100800 */
[----:B0-----:R-:W-:-:S03]  /*20150*/  IADD3 R21, P4, PT, R20, R7, RZ ;  /* 0x0000000714157210 */ /* 0x001fc60007f9e0ff */
[----:B------:R0:W-:Y:S04]  /*20160*/  STL [R1+0x13cc], R22 ;  /* 0x0013cc1601007387 */ /* 0x0001e80000100800 */
[----:B------:R5:W-:Y:S01]  /*20170*/  STL [R1+0x1400], R21 ;  /* 0x0014001501007387 */ /* 0x000be20000100800 */
[----:B--2---:R-:W-:Y:S02]  /*20180*/  LEA.HI.X.SX32 R4, R76, R6, 0x1, P5 ;  /* 0x000000064c047211 */ /* 0x004fe400028f0eff */
[----:B0-----:R-:W-:-:S03]  /*20190*/  IADD3 R22, P5, PT, R40, R7, RZ ;  /* 0x0000000728167210 */ /* 0x001fc60007fbe0ff */
[----:B------:R0:W-:Y:S01]  /*201a0*/  STL [R1+0x13dc], R4 ;  /* 0x0013dc0401007387 */ /* 0x0001e20000100800 */
[----:B-----5:R-:W-:-:S03]  /*201b0*/  LEA.HI.X.SX32 R21, R74, R6, 0x1, P6 ;  /* 0x000000064a157211 */ /* 0x020fc600030f0eff */
[----:B------:R-:W-:Y:S01]  /*201c0*/  STL [R1+0x1410], R22 ;  /* 0x0014101601007387 */ /* 0x000fe20000100800 */
[----:B------:R-:W-:-:S03]  /*201d0*/  LEA.HI.X.SX32 R20, R20, R6, 0x1, P4 ;  /* 0x0000000614147211 */ /* 0x000fc600020f0eff */
[----:B------:R2:W-:Y:S01]  /*201e0*/  STL [R1+0x13ec], R21 ;  /* 0x0013ec1501007387 */ /* 0x0005e20000100800 */
[----:B0-----:R-:W-:-:S05]  /*201f0*/  IADD3 R4, P6, PT, R39, R7, RZ ;  /* 0x0000000727047210 */ /* 0x001fca0007fde0ff */
[----:B------:R0:W-:Y:S01]  /*20200*/  STL [R1+0x1420], R4 ;  /* 0x0014200401007387 */ /* 0x0001e20000100800 */
[----:B--2---:R-:W-:-:S03]  /*20210*/  IADD3 R21, P4, PT, R38, R7, RZ ;  /* 0x0000000726157210 */ /* 0x004fc60007f9e0ff */
[----:B------:R2:W-:Y:S04]  /*20220*/  STL [R1+0x13fc], R20 ;  /* 0x0013fc1401007387 */ /* 0x0005e80000100800 */
[----:B------:R5:W-:Y:S01]  /*20230*/  STL [R1+0x1430], R21 ;  /* 0x0014301501007387 */ /* 0x000be20000100800 */
[----:B0-----:R-:W-:Y:S02]  /*20240*/  LEA.HI.X.SX32 R4, R40, R6, 0x1, P5 ;  /* 0x0000000628047211 */ /* 0x001fe400028f0eff */
[----:B--2---:R-:W-:-:S03]  /*20250*/  IADD3 R20, P5, PT, R37, R7, RZ ;  /* 0x0000000725147210 */ /* 0x004fc60007fbe0ff */
[----:B------:R0:W-:Y:S01]  /*20260*/  STL [R1+0x140c], R4 ;  /* 0x00140c0401007387 */ /* 0x0001e20000100800 */
[----:B-----5:R-:W-:-:S03]  /*20270*/  LEA.HI.X.SX32 R21, R39, R6, 0x1, P6 ;  /* 0x0000000627157211 */ /* 0x020fc600030f0eff */
[----:B------:R2:W-:Y:S04]  /*20280*/  STL [R1+0x1440], R20 ;  /* 0x0014401401007387 */ /* 0x0005e80000100800 */
[----:B------:R5:W-:Y:S01]  /*20290*/  STL [R1+0x141c], R21 ;  /* 0x00141c1501007387 */ /* 0x000be20000100800 */
[----:B0-----:R-:W-:Y:S02]  /*202a0*/  IADD3 R4, P6, PT, R93, R7, RZ ;  /* 0x000000075d047210 */ /* 0x001fe40007fde0ff */
[----:B--2---:R-:W-:-:S03]  /*202b0*/  LEA.HI.X.SX32 R20, R38, R6, 0x1, P4 ;  /* 0x0000000626147211 */ /* 0x004fc600020f0eff */
[----:B------:R0:W-:Y:S01]  /*202c0*/  STL [R1+0x1450], R4 ;  /* 0x0014500401007387 */ /* 0x0001e20000100800 */
[----:B-----5:R-:W-:-:S03]  /*202d0*/  IADD3 R21, P4, PT, R91, R7, RZ ;  /* 0x000000075b157210 */ /* 0x020fc60007f9e0ff */
        /* <DEDUP_REMOVED lines=12> */
[----:B------:R-:W-:Y:S04]  /*203a0*/  STL [R1+0x145c], R20 ;  /* 0x00145c1401007387 */ /* 0x000fe80000100800 */
[----:B------:R2:W-:Y:S01]  /*203b0*/  STL [R1+0x1490], R21 ;  /* 0x0014901501007387 */ /* 0x0005e20000100800 */
[-C--:B0-----:R-:W-:Y:S02]  /*203c0*/  LEA.HI.X.SX32 R4, R89, R6.reuse, 0x1, P5 ;  /* 0x0000000659047211 */ /* 0x081fe400028f0eff */
[----:B--2---:R-:W-:-:S03]  /*203d0*/  LEA.HI.X.SX32 R21, R87, R6, 0x1, P6 ;  /* 0x0000000657157211 */ /* 0x004fc600030f0eff */
[----:B------:R0:W-:Y:S04]  /*203e0*/  STL [R1+0x146c], R4 ;  /* 0x00146c0401007387 */ /* 0x0001e80000100800 */
[----:B------:R2:W-:Y:S04]  /*203f0*/  STL [R1+0x147c], R21 ;  /* 0x00147c1501007387 */ /* 0x0005e80000100800 */
[----:B------:R-:W5:Y:S01]  /*20400*/  LDL.LU R46, [R1+0x48] ;  /* 0x00004800012e7983 */ /* 0x000f620000300800 */
[----:B0-----:R-:W-:-:S03]  /*20410*/  LEA.HI.X.SX32 R4, R85, R6, 0x1, P4 ;  /* 0x0000000655047211 */ /* 0x001fc600020f0eff */
[----:B------:R-:W3:Y:S04]  /*20420*/  LDL.LU R48, [R1+0x44] ;  /* 0x0000440001307983 */ /* 0x000ee80000300800 */
[----:B------:R0:W-:Y:S04]  /*20430*/  STL [R1+0x148c], R4 ;  /* 0x00148c0401007387 */ /* 0x0001e80000100800 */
[----:B------:R-:W4:Y:S04]  /*20440*/  LDL.LU R76, [R1+0x40] ;  /* 0x00004000014c7983 */ /* 0x000f280000300800 */
[----:B------:R-:W4:Y:S01]  /*20450*/  LDL.LU R74, [R1+0x3c] ;  /* 0x00003c00014a7983 */ /* 0x000f220000300800 */
[----:B------:R-:W-:-:S03]  /*20460*/  IADD3 R20, P5, PT, R83, R7, RZ ;  /* 0x0000000753147210 */ /* 0x000fc60007fbe0ff */
[----:B------:R-:W-:Y:S01]  /*20470*/  STL [R1+0x1d98], R85 ;  /* 0x001d985501007387 */ /* 0x000fe20000100800 */
[----:B------:R-:W-:-:S03]  /*20480*/  IADD3 R87, P6, PT, R81, R7, RZ ;  /* 0x0000000751577210 */ /* 0x000fc60007fde0ff */
[----:B------:R-:W-:Y:S01]  /*20490*/  STL [R1+0x1d9c], R85 ;  /* 0x001d9c5501007387 */ /* 0x000fe20000100800 */
[----:B------:R-:W-:-:S03]  /*204a0*/  LEA.HI.X.SX32 R83, R83, R6, 0x1, P5 ;  /* 0x0000000653537211 */ /* 0x000fc600028f0eff */
[----:B------:R-:W-:Y:S01]  /*204b0*/  STL [R1+0x1da4], R85 ;  /* 0x001da45501007387 */ /* 0x000fe20000100800 */
[----:B------:R-:W-:-:S03]  /*204c0*/  IADD3 R91, P4, PT, R79, R7, RZ ;  /* 0x000000074f5b7210 */ /* 0x000fc60007f9e0ff */
[----:B------:R-:W-:Y:S04]  /*204d0*/  STL [R1+0x1dac], R85 ;  /* 0x001dac5501007387 */ /* 0x000fe80000100800 */
[----:B------:R-:W-:Y:S01]  /*204e0*/  STL [R1+0x14a0], R20 ;  /* 0x0014a01401007387 */ /* 0x000fe20000100800 */
[----:B------:R-:W-:-:S03]  /*204f0*/  IADD3 R37, P5, PT, R77, R7, RZ ;  /* 0x000000074d257210 */ /* 0x000fc60007fbe0ff */
[----:B------:R-:W-:Y:S01]  /*20500*/  STL [R1+0x1da0], R20 ;  /* 0x001da01401007387 */ /* 0x000fe20000100800 */
[----:B------:R-:W-:-:S03]  /*20510*/  LEA.HI.X.SX32 R81, R81, R6, 0x1, P6 ;  /* 0x0000000651517211 */ /* 0x000fc600030f0eff */
[----:B------:R-:W-:Y:S01]  /*20520*/  STL [R1+0x1da8], R20 ;  /* 0x001da81401007387 */ /* 0x000fe20000100800 */
[----:B------:R-:W-:-:S03]  /*20530*/  IADD3 R39, P6, PT, R73, R7, RZ ;  /* 0x0000000749277210 */ /* 0x000fc60007fde0ff */
[----:B------:R0:W-:Y:S01]  /*20540*/  STL [R1+0x1db0], R20 ;  /* 0x001db01401007387 */ /* 0x0001e20000100800 */
[----:B------:R-:W-:-:S03]  /*20550*/  LEA.HI.X.SX32 R89, R79, R6, 0x1, P4 ;  /* 0x000000064f597211 */ /* 0x000fc600020f0eff */
[----:B------:R-:W-:Y:S01]  /*20560*/  STL [R1+0x14b0], R87 ;  /* 0x0014b05701007387 */ /* 0x000fe20000100800 */
[----:B------:R-:W-:-:S03]  /*20570*/  IADD3 R56, P4, PT, R71, R7, RZ ;  /* 0x0000000747387210 */ /* 0x000fc60007f9e0ff */
[----:B------:R-:W-:Y:S01]  /*20580*/  STL [R1+0x1db8], R87 ;  /* 0x001db85701007387 */ /* 0x000fe20000100800 */
        /* <DEDUP_REMOVED lines=22> */
[----:B--2---:R-:W-:-:S03]  /*206f0*/  IADD3 R21, P4, PT, R59, R7, RZ ;  /* 0x000000073b157210 */ /* 0x004fc60007f9e0ff */
        /* <DEDUP_REMOVED lines=11> */
[----:B------:R-:W-:-:S03]  /*207b0*/  LEA.HI.X.SX32 R33, R35, R6, 0x1, P5 ;  /* 0x0000000623217211 */ /* 0x000fc600028f0eff */
[----:B------:R-:W-:Y:S01]  /*207c0*/  STL [R1+0x151c], R28 ;  /* 0x00151c1c01007387 */ /* 0x000fe20000100800 */
[----:B------:R-:W-:-:S03]  /*207d0*/  IADD3 R30, P4, PT, R10, R7, RZ ;  /* 0x000000070a1e7210 */ /* 0x000fc60007f9e0ff */
[----:B------:R-:W-:Y:S01]  /*207e0*/  STL [R1+0x1540], R23 ;  /* 0x0015401701007387 */ /* 0x000fe20000100800 */
[----:B------:R-:W-:-:S03]  /*207f0*/  LEA.HI.X.SX32 R52, R15, R6, 0x1, P6 ;  /* 0x000000060f347211 */ /* 0x000fc600030f0eff */
[----:B------:R-:W-:Y:S01]  /*20800*/  STL [R1+0x152c], R26 ;  /* 0x00152c1a01007387 */ /* 0x000fe20000100800 */
[----:B0-----:R-:W-:-:S03]  /*20810*/  IADD3 R4, P6, PT, R14, R7, RZ ;  /* 0x000000070e047210 */ /* 0x001fc60007fde0ff */
[----:B------:R-:W-:Y:S04]  /*20820*/  STL [R1+0x1550], R21 ;  /* 0x0015501501007387 */ /* 0x000fe80000100800 */
[----:B------:R-:W-:Y:S04]  /*20830*/  STL [R1+0x153c], R24 ;  /* 0x00153c1801007387 */ /* 0x000fe80000100800 */
[----:B------:R-:W-:Y:S04]  /*20840*/  STL [R1+0x1560], R32 ;  /* 0x0015602001007387 */ /* 0x000fe80000100800 */
[----:B------:R-:W-:Y:S01]  /*20850*/  STL [R1+0x154c], R22 ;  /* 0x00154c1601007387 */ /* 0x000fe20000100800 */
[----:B------:R-:W-:-:S03]  /*20860*/  IADD3 R29, P5, PT, R12, R7, RZ ;  /* 0x000000070c1d7210 */ /* 0x000fc60007fbe0ff */
[----:B------:R-:W-:Y:S01]  /*20870*/  STL [R1+0x1570], R50 ;  /* 0x0015703201007387 */ /* 0x000fe20000100800 */
[----:B------:R-:W-:-:S03]  /*20880*/  LEA.HI.X.SX32 R15, R10, R6, 0x1, P4 ;  /* 0x000000060a0f7211 */ /* 0x000fc600020f0eff */
[----:B------:R-:W-:Y:S04]  /*20890*/  STL [R1+0x155c], R33 ;  /* 0x00155c2101007387 */ /* 0x000fe80000100800 */
[----:B------:R-:W-:Y:S04]  /*208a0*/  STL [R1+0x1580], R30 ;  /* 0x0015801e01007387 */ /* 0x000fe80000100800 */
[----:B------:R-:W-:Y:S01]  /*208b0*/  STL [R1+0x156c], R52 ;  /* 0x00156c3401007387 */ /* 0x000fe20000100800 */
[----:B------:R-:W-:-:S03]  /*208c0*/  LEA.HI.X.SX32 R10, R12, R6, 0x1, P5 ;  /* 0x000000060c0a7211 */ /* 0x000fc600028f0eff */
[----:B------:R0:W-:Y:S01]  /*208d0*/  STL [R1+0x15a0], R4 ;  /* 0x0015a00401007387 */ /* 0x0001e20000100800 */
[----:B------:R-:W-:-:S03]  /*208e0*/  LEA.HI.X.SX32 R20, R14, R6, 0x1, P6 ;  /* 0x000000060e147211 */ /* 0x000fc600030f0eff */
[----:B------:R-:W-:Y:S01]  /*208f0*/  STL [R1+0x1590], R29 ;  /* 0x0015901d01007387 */ /* 0x000fe20000100800 */
[----:B0-----:R-:W-:-:S03]  /*20900*/  IADD3 R4, P4, PT, R17, R7, RZ ;  /* 0x0000000711047210 */ /* 0x001fc60007f9e0ff */
[----:B------:R-:W-:Y:S04]  /*20910*/  STL [R1+0x157c], R15 ;  /* 0x00157c0f01007387 */ /* 0x000fe80000100800 */
[----:B------:R3:W-:Y:S01]  /*20920*/  STL [R1+0x15b0], R4 ;  /* 0x0015b00401007387 */ /* 0x0007e20000100800 */
[-C--:B-----5:R-:W-:Y:S02]  /*20930*/  IADD3 R42, P5, PT, R46, R7.reuse, RZ ;  /* 0x000000072e2a7210 */ /* 0x0a0fe40007fbe0ff */
[----:B---3--:R-:W-:-:S03]  /*20940*/  IADD3 R4, P6, PT, R48, R7, RZ ;  /* 0x0000000730047210 */ /* 0x008fc60007fde0ff */
[----:B------:R0:W-:Y:S04]  /*20950*/  STL [R1+0x5c8], R42 ;  /* 0x0005c82a01007387 */ /* 0x0001e80000100800 */
[----:B------:R-:W-:Y:S04]  /*20960*/  STL [R1+0x158c], R10 ;  /* 0x00158c0a01007387 */ /* 0x000fe80000100800 */
[----:B------:R2:W-:Y:S04]  /*20970*/  STL [R1+0x159c], R20 ;  /* 0x00159c1401007387 */ /* 0x0005e80000100800 */
[----:B------:R4:W-:Y:S01]  /*20980*/  STL [R1+0x628], R4 ;  /* 0x0006280401007387 */ /* 0x0009e20000100800 */
[----:B0-----:R-:W-:-:S02]  /*20990*/  LEA.HI.X.SX32 R42, R46, R6, 0x1, P5 ;  /* 0x000000062e2a7211 */ /* 0x001fc400028f0eff */
[----:B--2---:R-:W-:Y:S02]  /*209a0*/  LEA.HI.X.SX32 R20, R17, R6, 0x1, P4 ;  /* 0x0000000611147211 */ /* 0x004fe400020f0eff */
[----:B----4-:R-:W-:-:S03]  /*209b0*/  IADD3 R4, P4, PT, R76, R7, RZ ;  /* 0x000000074c047210 */ /* 0x010fc60007f9e0ff */
[----:B------:R0:W-:Y:S04]  /*209c0*/  STL [R1+0x15ac], R20 ;  /* 0x0015ac1401007387 */ /* 0x0001e80000100800 */
[----:B------:R2:W-:Y:S01]  /*209d0*/  STL [R1+0x11c0], R4 ;  /* 0x0011c00401007387 */ /* 0x0005e20000100800 */
[----:B0-----:R-:W-:-:S03]  /*209e0*/  IADD3 R20, P5, PT, R74, R7, RZ ;  /* 0x000000074a147210 */ /* 0x001fc60007fbe0ff */
[----:B------:R0:W-:Y:S01]  /*209f0*/  STL [R1+0x5c4], R42 ;  /* 0x0005c42a01007387 */ /* 0x0001e20000100800 */
[----:B--2---:R-:W-:-:S03]  /*20a00*/  LEA.HI.X.SX32 R4, R48, R6, 0x1, P6 ;  /* 0x0000000630047211 */ /* 0x004fc600030f0eff */
[----:B------:R2:W-:Y:S04]  /*20a10*/  STL [R1+0x11d8], R20 ;  /* 0x0011d81401007387 */ /* 0x0005e80000100800 */
[----:B------:R3:W-:Y:S01]  /*20a20*/  STL [R1+0x624], R4 ;  /* 0x0006240401007387 */ /* 0x0007e20000100800 */
[----:B0-----:R-:W-:Y:S02]  /*20a30*/  IADD3 R42, P6, PT, R8, R7, RZ ;  /* 0x00000007082a7210 */ /* 0x001fe40007fde0ff */
[----:B--2---:R-:W-:-:S03]  /*20a40*/  LEA.HI.X.SX32 R20, R76, R6, 0x1, P4 ;  /* 0x000000064c147211 */ /* 0x004fc600020f0eff */
[----:B------:R0:W-:Y:S01]  /*20a50*/  STL [R1+0x11f0], R42 ;  /* 0x0011f02a01007387 */ /* 0x0001e20000100800 */
[----:B---3--:R-:W-:-:S03]  /*20a60*/  IADD3 R4, P4, PT, R9, R7, RZ ;  /* 0x0000000709047210 */ /* 0x008fc60007f9e0ff */
[----:B------:R2:W-:Y:S04]  /*20a70*/  STL [R1+0x11bc], R20 ;  /* 0x0011bc1401007387 */ /* 0x0005e80000100800 */
[----:B------:R3:W-:Y:S01]  /*20a80*/  STL [R1+0x1208], R4 ;  /* 0x0012080401007387 */ /* 0x0007e20000100800 */
[-C--:B0-----:R-:W-:Y:S02]  /*20a90*/  LEA.HI.X.SX32 R42, R74, R6.reuse, 0x1, P5 ;  /* 0x000000064a2a7211 */ /* 0x081fe400028f0eff */
[-C--:B------:R-:W-:Y:S02]  /*20aa0*/  LEA.HI.X.SX32 R9, R9, R6.reuse, 0x1, P4 ;  /* 0x0000000609097211 */ /* 0x080fe400020f0eff */
[----:B--2---:R-:W-:Y:S01]  /*20ab0*/  IADD3 R20, P5, PT, R3, R7, RZ ;  /* 0x0000000703147210 */ /* 0x004fe20007fbe0ff */
[----:B------:R-:W-:Y:S01]  /*20ac0*/  STL [R1+0x11d4], R42 ;  /* 0x0011d42a01007387 */ /* 0x000fe20000100800 */
[----:B---3--:R-:W-:-:S03]  /*20ad0*/  LEA.HI.X.SX32 R4, R8, R6, 0x1, P6 ;  /* 0x0000000608047211 */ /* 0x008fc600030f0eff */
[----:B------:R-:W-:Y:S04]  /*20ae0*/  STL [R1+0x1220], R20 ;  /* 0x0012201401007387 */ /* 0x000fe80000100800 */
[----:B------:R0:W-:Y:S04]  /*20af0*/  STL [R1+0x11ec], R4 ;  /* 0x0011ec0401007387 */ /* 0x0001e80000100800 */
[----:B------:R2:W-:Y:S04]  /*20b00*/  STL [R1+0x1204], R9 ;  /* 0x0012040901007387 */ /* 0x0005e80000100800 */
[----:B------:R-:W3:Y:S01]  /*20b10*/  LDL.LU R74, [R1+0x228] ;  /* 0x00022800014a7983 */ /* 0x000ee20000300800 */
[----:B------:R-:W-:-:S02]  /*20b20*/  IADD3 R8, P6, PT, R2, R7, RZ ;  /* 0x0000000702087210 */ /* 0x000fc40007fde0ff */
[----:B0-----:R-:W-:Y:S02]  /*20b30*/  IADD3 R4, P4, PT, R0, R7, RZ ;  /* 0x0000000700047210 */ /* 0x001fe40007f9e0ff */
[----:B------:R-:W-:-:S03]  /*20b40*/  LEA.HI.X.SX32 R3, R3, R6, 0x1, P5 ;  /* 0x0000000603037211 */ /* 0x000fc600028f0eff */
[----:B------:R0:W-:Y:S04]  /*20b50*/  STL [R1+0x1248], R4 ;  /* 0x0012480401007387 */ /* 0x0001e80000100800 */
[----:B------:R-:W-:Y:S01]  /*20b60*/  STL [R1+0x1238], R8 ;  /* 0x0012380801007387 */ /* 0x000fe20000100800 */
[----:B--2---:R-:W-:-:S03]  /*20b70*/  IADD3 R9, P5, PT, R43, R7, RZ ;  /* 0x000000072b097210 */ /* 0x004fc60007fbe0ff */
[----:B------:R2:W-:Y:S01]  /*20b80*/  STL [R1+0x121c], R3 ;  /* 0x00121c0301007387 */ /* 0x0005e20000100800 */
[-C--:B0-----:R-:W-:Y:S02]  /*20b90*/  LEA.HI.X.SX32 R4, R2, R6.reuse, 0x1, P6 ;  /* 0x0000000602047211 */ /* 0x081fe400030f0eff */
[----:B------:R-:W-:Y:S01]  /*20ba0*/  IADD3 R2, P6, PT, R45, R7, RZ ;  /* 0x000000072d027210 */ /* 0x000fe20007fde0ff */
[----:B------:R-:W-:Y:S01]  /*20bb0*/  STL [R1+0x1d50], R8 ;  /* 0x001d500801007387 */ /* 0x000fe20000100800 */
[----:B------:R-:W-:-:S03]  /*20bc0*/  LEA.HI.X.SX32 R0, R0, R6, 0x1, P4 ;  /* 0x0000000600007211 */ /* 0x000fc600020f0eff */
[----:B--2---:R-:W2:Y:S04]  /*20bd0*/  LDL.LU R3, [R1+0x224] ;  /* 0x0002240001037983 */ /* 0x004ea80000300800 */
[----:B------:R-:W-:Y:S04]  /*20be0*/  STL [R1+0x1234], R4 ;  /* 0x0012340401007387 */ /* 0x000fe80000100800 */
[----:B------:R0:W-:Y:S04]  /*20bf0*/  STL [R1+0x1268], R2 ;  /* 0x0012680201007387 */ /* 0x0001e80000100800 */
[----:B------:R-:W4:Y:S04]  /*20c00*/  LDL.LU R88, [R1+0x21c] ;  /* 0x00021c0001587983 */ /* 0x000f280000300800 */
[----:B------:R-:W-:Y:S01]  /*20c10*/  STL [R1+0x1258], R9 ;  /* 0x0012580901007387 */ /* 0x000fe20000100800 */
[----:B0-----:R-:W-:-:S03]  /*20c20*/  IADD3 R2, P4, PT, R47, R7, RZ ;  /* 0x000000072f027210 */ /* 0x001fc60007f9e0ff */
[----:B------:R0:W-:Y:S04]  /*20c30*/  STL [R1+0x1244], R0 ;  /* 0x0012440001007387 */ /* 0x0001e80000100800 */
[----:B------:R-:W-:Y:S04]  /*20c40*/  STL [R1+0x1d54], R9 ;  /* 0x001d540901007387 */ /* 0x000fe80000100800 */
[----:B------:R5:W-:Y:S01]  /*20c50*/  STL [R1+0x1278], R2 ;  /* 0x0012780201007387 */ /* 0x000be20000100800 */
[-C--:B------:R-:W-:Y:S02]  /*20c60*/  LEA.HI.X.SX32 R4, R43, R6.reuse, 0x1, P5 ;  /* 0x000000062b047211 */ /* 0x080fe400028f0eff */
[----:B0-----:R-:W-:Y:S01]  /*20c70*/  IADD3 R0, P5, PT, R49, R7, RZ ;  /* 0x0000000731007210 */ /* 0x001fe20007fbe0ff */
[----:B-----5:R-:W5:Y:S01]  /*20c80*/  LDL.LU R2, [R1+0x218] ;  /* 0x0002180001027983 */ /* 0x020f620000300800 */
[----:B------:R-:W-:-:S03]  /*20c90*/  LEA.HI.X.SX32 R20, R45, R6, 0x1, P6 ;  /* 0x000000062d147211 */ /* 0x000fc600030f0eff */
[----:B------:R0:W-:Y:S04]  /*20ca0*/  STL [R1+0x1254], R4 ;  /* 0x0012540401007387 */ /* 0x0001e80000100800 */
[----:B------:R1:W-:Y:S04]  /*20cb0*/  STL [R1+0x1288], R0 ;  /* 0x0012880001007387 */ /* 0x0003e80000100800 */
[----:B------:R-:W-:Y:S01]  /*20cc0*/  STL [R1+0x1264], R20 ;  /* 0x0012641401007387 */ /* 0x000fe20000100800 */
[----:B0-----:R-:W-:-:S03]  /*20cd0*/  LEA.HI.X.SX32 R4, R47, R6, 0x1, P4 ;  /* 0x000000062f047211 */ /* 0x001fc600020f0eff */
[----:B------:R-:W5:Y:S01]  /*20ce0*/  LDL.LU R90, [R1+0x210] ;  /* 0x00021000015a7983 */ /* 0x000f620000300800 */
[----:B-1----:R-:W-:-:S05]  /*20cf0*/  IADD3 R0, P6, PT, R51, R7, RZ ;  /* 0x0000000733007210 */ /* 0x002fca0007fde0ff */
[----:B------:R0:W-:Y:S04]  /*20d00*/  STL [R1+0x1298], R0 ;  /* 0x0012980001007387 */ /* 0x0001e80000100800 */
[----:B------:R1:W-:Y:S04]  /*20d10*/  STL [R1+0x1274], R4 ;  /* 0x0012740401007387 */ /* 0x0003e80000100800 */
[----:B------:R-:W5:Y:S01]  /*20d20*/  LDL.LU R92, [R1+0x204] ;  /* 0x00020400015c7983 */ /* 0x000f620000300800 */
[----:B0-----:R-:W-:Y:S02]  /*20d30*/  IADD3 R0, P4, PT, R53, R7, RZ ;  /* 0x0000000735007210 */ /* 0x001fe40007f9e0ff */
[----:B-1----:R-:W-:-:S03]  /*20d40*/  LEA.HI.X.SX32 R4, R49, R6, 0x1, P5 ;  /* 0x0000000631047211 */ /* 0x002fc600028f0eff */
[----:B------:R0:W-:Y:S04]  /*20d50*/  STL [R1+0x12a8], R0 ;  /* 0x0012a80001007387 */ /* 0x0001e80000100800 */
[----:B------:R-:W5:Y:S04]  /*20d60*/  LDL.LU R42, [R1+0x1f8] ;  /* 0x0001f800012a7983 */ /* 0x000f680000300800 */
[----:B------:R1:W-:Y:S04]  /*20d70*/  STL [R1+0x1284], R4 ;  /* 0x0012840401007387 */ /* 0x0003e80000100800 */
[----:B------:R-:W5:Y:S01]  /*20d80*/  LDL.LU R44, [R1+0x1f0] ;  /* 0x0001f000012c7983 */ /* 0x000f620000300800 */
[----:B0-----:R-:W-:-:S02]  /*20d90*/  IADD3 R0, P5, PT, R55, R7, RZ ;  /* 0x0000000737007210 */ /* 0x001fc40007fbe0ff */
[----:B------:R-:W-:-:S03]  /*20da0*/  LEA.HI.X.SX32 R20, R51, R6, 0x1, P6 ;  /* 0x0000000633147211 */ /* 0x000fc600030f0eff */
[----:B------:R0:W-:Y:S01]  /*20db0*/  STL [R1+0x12b8], R0 ;  /* 0x0012b80001007387 */ /* 0x0001e20000100800 */
[----:B-1----:R-:W-:-:S03]  /*20dc0*/  LEA.HI.X.SX32 R4, R53, R6, 0x1, P4 ;  /* 0x0000000635047211 */ /* 0x002fc600020f0eff */
[----:B------:R-:W-:Y:S04]  /*20dd0*/  STL [R1+0x1294], R20 ;  /* 0x0012941401007387 */ /* 0x000fe80000100800 */
[----:B------:R-:W5:Y:S01]  /*20de0*/  LDL.LU R46, [R1+0x1ec] ;  /* 0x0001ec00012e7983 */ /* 0x000f620000300800 */
[----:B0-----:R-:W-:-:S05]  /*20df0*/  IADD3 R0, P6, PT, R57, R7, RZ ;  /* 0x0000000739007210 */ /* 0x001fca0007fde0ff */
[----:B------:R0:W-:Y:S04]  /*20e00*/  STL [R1+0x12c8], R0 ;  /* 0x0012c80001007387 */ /* 0x0001e80000100800 */
[----:B------:R1:W-:Y:S04]  /*20e10*/  STL [R1+0x12a4], R4 ;  /* 0x0012a40401007387 */ /* 0x0003e80000100800 */
[----:B------:R-:W5:Y:S01]  /*20e20*/  LDL.LU R48, [R1+0x1e8] ;  /* 0x0001e80001307983 */ /* 0x000f620000300800 */
[----:B0-----:R-:W-:-:S05]  /*20e30*/  IADD3 R0, P4, PT, R41, R7, RZ ;  /* 0x0000000729007210 */ /* 0x001fca0007f9e0ff */
[----:B------:R0:W-:Y:S01]  /*20e40*/  STL [R1+0x12d8], R0 ;  /* 0x0012d80001007387 */ /* 0x0001e20000100800 */
[----:B-1----:R-:W-:-:S03]  /*20e50*/  LEA.HI.X.SX32 R4, R55, R6, 0x1, P5 ;  /* 0x0000000637047211 */ /* 0x002fc600028f0eff */
[----:B0-----:R-:W5:Y:S04]  /*20e60*/  LDL.LU R0, [R1+0x1e0] ;  /* 0x0001e00001007983 */ /* 0x001f680000300800 */
[----:B------:R0:W-:Y:S04]  /*20e70*/  STL [R1+0x12b4], R4 ;  /* 0x0012b40401007387 */ /* 0x0001e80000100800 */
[----:B------:R-:W5:Y:S01]  /*20e80*/  LDL.LU R83, [R1+0x1dc] ;  /* 0x0001dc0001537983 */ /* 0x000f620000300800 */
[----:B---3--:R-:W-:-:S05]  /*20e90*/  IADD3 R20, P5, PT, R74, R7, RZ ;  /* 0x000000074a147210 */ /* 0x008fca0007fbe0ff */
[----:B------:R1:W-:Y:S04]  /*20ea0*/  STL [R1+0x12e8], R20 ;  /* 0x0012e81401007387 */ /* 0x0003e80000100800 */
[----:B------:R-:W3:Y:S01]  /*20eb0*/  LDL.LU R87, [R1+0x1d4] ;  /* 0x0001d40001577983 */ /* 0x000ee20000300800 */
[----:B0-----:R-:W-:-:S05]  /*20ec0*/  LEA.HI.X.SX32 R4, R57, R6, 0x1, P6 ;  /* 0x0000000639047211 */ /* 0x001fca00030f0eff */
[----:B------:R0:W-:Y:S04]  /*20ed0*/  STL [R1+0x12c4], R4 ;  /* 0x0012c40401007387 */ /* 0x0001e80000100800 */
[----:B-1----:R-:W3:Y:S01]  /*20ee0*/  LDL.LU R20, [R1+0x1d0] ;  /* 0x0001d00001147983 */ /* 0x002ee20000300800 */
[----:B--2---:R-:W-:Y:S02]  /*20ef0*/  IADD3 R76, P6, PT, R3, R7, RZ ;  /* 0x00000007034c7210 */ /* 0x004fe40007fde0ff */
[----:B0-----:R-:W-:-:S03]  /*20f00*/  LEA.HI.X.SX32 R4, R41, R6, 0x1, P4 ;  /* 0x0000000629047211 */ /* 0x001fc600020f0eff */
[----:B------:R4:W-:Y:S01]  /*20f10*/  STL [R1+0x12f8], R76 ;  /* 0x0012f84c01007387 */ /* 0x0009e20000100800 */
[----:B------:R-:W-:-:S03]  /*20f20*/  LEA.HI.X.SX32 R74, R74, R6, 0x1, P5 ;  /* 0x000000064a4a7211 */ /* 0x000fc600028f0eff */
[----:B------:R-:W2:Y:S01]  /*20f30*/  LDL.LU R85, [R1+0x1cc] ;  /* 0x0001cc0001557983 */ /* 0x000ea20000300800 */
[----:B----4-:R-:W-:-:S03]  /*20f40*/  IADD3 R76, P4, PT, R88, R7, RZ ;  /* 0x00000007584c7210 */ /* 0x010fc60007f9e0ff */
[----:B------:R0:W-:Y:S04]  /*20f50*/  STL [R1+0x12d4], R4 ;  /* 0x0012d40401007387 */ /* 0x0001e80000100800 */
[----:B0-----:R-:W4:Y:S04]  /*20f60*/  LDL.LU R4, [R1+0x1c8] ;  /* 0x0001c80001047983 */ /* 0x001f280000300800 */
[----:B------:R0:W-:Y:S01]  /*20f70*/  STL [R1+0x1308], R76 ;  /* 0x0013084c01007387 */ /* 0x0001e20000100800 */
[----:B-----5:R-:W-:-:S03]  /*20f80*/  IADD3 R86, P5, PT, R2, R7, RZ ;  /* 0x0000000702567210 */ /* 0x020fc60007fbe0ff */
[----:B0-----:R-:W5:Y:S04]  /*20f90*/  LDL.LU R76, [R1+0x1c4] ;  /* 0x0001c400014c7983 */ /* 0x001f680000300800 */
[----:B------:R0:W-:Y:S04]  /*20fa0*/  STL [R1+0x12e4], R74 ;  /* 0x0012e44a01007387 */ /* 0x0001e80000100800 */
[----:B0-----:R-:W2:Y:S04]  /*20fb0*/  LDL.LU R74, [R1+0x130] ;  /* 0x00013000014a7983 */ /* 0x001ea80000300800 */
[----:B------:R0:W-:Y:S01]  /*20fc0*/  STL [R1+0x1318], R86 ;  /* 0x0013185601007387 */ /* 0x0001e20000100800 */
[----:B------:R-:W-:-:S02]  /*20fd0*/  LEA.HI.X.SX32 R88, R88, R6, 0x1, P4 ;  /* 0x0000000658587211 */ /* 0x000fc400020f0eff */
[----:B0-----:R-:W-:Y:S02]  /*20fe0*/  LEA.HI.X.SX32 R86, R3, R6, 0x1, P6 ;  /* 0x0000000603567211 */ /* 0x001fe400030f0eff */
[----:B------:R-:W4:Y:S04]  /*20ff0*/  LDL.LU R3, [R1+0x11c] ;  /* 0x00011c0001037983 */ /* 0x000f280000300800 */
[----:B------:R0:W-:Y:S02]  /*21000*/  STL [R1+0x12f4], R86 ;  /* 0x0012f45601007387 */ /* 0x0001e40000100800 */
[----:B0-----:R-:W-:-:S05]  /*21010*/  IADD3 R86, P6, PT, R90, R7, RZ ;  /* 0x000000075a567210 */ /* 0x001fca0007fde0ff */
[----:B------:R0:W-:Y:S01]  /*21020*/  STL [R1+0x1328], R86 ;  /* 0x0013285601007387 */ /* 0x0001e20000100800 */
[-C--:B------:R-:W-:Y:S02]  /*21030*/  LEA.HI.X.SX32 R2, R2, R6.reuse, 0x1, P5 ;  /* 0x0000000602027211 */ /* 0x080fe400028f0eff */
[----:B------:R-:W-:Y:S01]  /*21040*/  LEA.HI.X.SX32 R90, R90, R6, 0x1, P6 ;  /* 0x000000065a5a7211 */ /* 0x000fe200030f0eff */
[----:B0-----:R-:W5:Y:S04]  /*21050*/  LDL.LU R86, [R1+0x1de4] ;  /* 0x001de40001567983 */ /* 0x001f680000300800 */
[----:B------:R0:W-:Y:S02]  /*21060*/  STL [R1+0x1304], R88 ;  /* 0x0013045801007387 */ /* 0x0001e40000100800 */
[----:B0-----:R-:W-:-:S05]  /*21070*/  IADD3 R88, P4, PT, R92, R7, RZ ;  /* 0x000000075c587210 */ /* 0x001fca0007f9e0ff */
[----:B------:R0:W-:Y:S01]  /*21080*/  STL [R1+0x1338], R88 ;  /* 0x0013385801007387 */ /* 0x0001e20000100800 */
[----:B------:R-:W-:-:S03]  /*21090*/  LEA.HI.X.SX32 R92, R92, R6, 0x1, P4 ;  /* 0x000000065c5c7211 */ /* 0x000fc600020f0eff */
[----:B0-----:R-:W5:Y:S04]  /*210a0*/  LDL.LU R88, [R1+0x1de0] ;  /* 0x001de00001587983 */ /* 0x001f680000300800 */
[----:B------:R0:W-:Y:S04]  /*210b0*/  STL [R1+0x1314], R2 ;  /* 0x0013140201007387 */ /* 0x0001e80000100800 */
[----:B------:R1:W-:Y:S01]  /*210c0*/  STL [R1+0x1324], R90 ;  /* 0x0013245a01007387 */ /* 0x0003e20000100800 */
[-C--:B0-----:R-:W-:Y:S02]  /*210d0*/  IADD3 R2, P5, PT, R42, R7.reuse, RZ ;  /* 0x000000072a027210 */ /* 0x081fe40007fbe0ff */
[----:B-1----:R-:W-:-:S05]  /*210e0*/  IADD3 R90, P6, PT, R44, R7, RZ ;  /* 0x000000072c5a7210 */ /* 0x002fca0007fde0ff */
[----:B------:R0:W-:Y:S01]  /*210f0*/  STL [R1+0x1358], R90 ;  /* 0x0013585a01007387 */ /* 0x0001e20000100800 */
[----:B------:R-:W-:-:S03]  /*21100*/  LEA.HI.X.SX32 R42, R42, R6, 0x1, P5 ;  /* 0x000000062a2a7211 */ /* 0x000fc600028f0eff */
[----:B0-----:R-:W5:Y:S04]  /*21110*/  LDL.LU R90, [R1+0x1ddc] ;  /* 0x001ddc00015a7983 */ /* 0x001f680000300800 */
[----:B------:R-:W-:Y:S04]  /*21120*/  STL [R1+0x1348], R2 ;  /* 0x0013480201007387 */ /* 0x000fe80000100800 */
[----:B------:R-:W-:Y:S04]  /*21130*/  STL [R1+0x1d58], R2 ;  /* 0x001d580201007387 */ /* 0x000fe80000100800 */
[----:B------:R0:W-:Y:S02]  /*21140*/  STL [R1+0x1334], R92 ;  /* 0x0013345c01007387 */ /* 0x0001e40000100800 */
[----:B0-----:R-:W-:-:S05]  /*21150*/  IADD3 R92, P4, PT, R46, R7, RZ ;  /* 0x000000072e5c7210 */ /* 0x001fca0007f9e0ff */
[----:B------:R0:W-:Y:S01]  /*21160*/  STL [R1+0x1368], R92 ;  /* 0x0013685c01007387 */ /* 0x0001e20000100800 */
[----:B------:R-:W-:-:S03]  /*21170*/  LEA.HI.X.SX32 R44, R44, R6, 0x1, P6 ;  /* 0x000000062c2c7211 */ /* 0x000fc600030f0eff */
[----:B0-----:R-:W5:Y:S04]  /*21180*/  LDL.LU R92, [R1+0x1dd8] ;  /* 0x001dd800015c7983 */ /* 0x001f680000300800 */
        /* <DEDUP_REMOVED lines=12> */
[----:B------:R0:W-:Y:S04]  /*21250*/  STL [R1+0x1398], R46 ;  /* 0x0013982e01007387 */ /* 0x0001e80000100800 */
[----:B0-----:R-:W5:Y:S04]  /*21260*/  LDL.LU R46, [R1+0x1dcc] ;  /* 0x001dcc00012e7983 */ /* 0x001f680000300800 */
[----:B------:R3:W-:Y:S02]  /*21270*/  STL [R1+0x1374], R48 ;  /* 0x0013743001007387 */ /* 0x0007e40000100800 */
[----:B---3--:R-:W-:-:S05]  /*21280*/  IADD3 R48, P5, PT, R87, R7, RZ ;  /* 0x0000000757307210 */ /* 0x008fca0007fbe0ff */
[----:B------:R0:W-:Y:S04]  /*21290*/  STL [R1+0x13a8], R48 ;  /* 0x0013a83001007387 */ /* 0x0001e80000100800 */
[----:B0-----:R-:W3:Y:S01]  /*212a0*/  LDL.LU R48, [R1+0x1dc8] ;  /* 0x001dc80001307983 */ /* 0x001ee20000300800 */
[-C--:B------:R-:W-:Y:S02]  /*212b0*/  LEA.HI.X.SX32 R0, R0, R6.reuse, 0x1, P6 ;  /* 0x0000000600007211 */ /* 0x080fe400030f0eff */
[----:B------:R-:W-:-:S03]  /*212c0*/  LEA.HI.X.SX32 R83, R83, R6, 0x1, P4 ;  /* 0x0000000653537211 */ /* 0x000fc600020f0eff */
[----:B------:R0:W-:Y:S02]  /*212d0*/  STL [R1+0x1384], R0 ;  /* 0x0013840001007387 */ /* 0x0001e40000100800 */
[----:B0-----:R-:W-:-:S05]  /*212e0*/  IADD3 R0, P6, PT, R20, R7, RZ ;  /* 0x0000000714007210 */ /* 0x001fca0007fde0ff */
[----:B------:R0:W-:Y:S04]  /*212f0*/  STL [R1+0x13b8], R0 ;  /* 0x0013b80001007387 */ /* 0x0001e80000100800 */
[----:B0-----:R-:W3:Y:S04]  /*21300*/  LDL.LU R0, [R1+0x1dc4] ;  /* 0x001dc40001007983 */ /* 0x001ee80000300800 */
[----:B------:R2:W-:Y:S02]  /*21310*/  STL [R1+0x1394], R83 ;  /* 0x0013945301007387 */ /* 0x0005e40000100800 */
[----:B--2---:R-:W-:-:S05]  /*21320*/  IADD3 R83, P4, PT, R85, R7, RZ ;  /* 0x0000000755537210 */ /* 0x004fca0007f9e0ff */
[----:B------:R0:W-:Y:S02]  /*21330*/  STL [R1+0x13c8], R83 ;  /* 0x0013c85301007387 */ /* 0x0001e40000100800 */
[----:B0-----:R-:W-:Y:S02]  /*21340*/  LEA.HI.X.SX32 R83, R87, R6, 0x1, P5 ;  /* 0x0000000657537211 */ /* 0x001fe400028f0eff */
[----:B----4-:R-:W-:-:S03]  /*21350*/  IADD3 R87, P5, PT, R4, R7, RZ ;  /* 0x0000000704577210 */ /* 0x010fc60007fbe0ff */
[----:B------:R0:W-:Y:S01]  /*21360*/  STL [R1+0x13a4], R83 ;  /* 0x0013a45301007387 */ /* 0x0001e20000100800 */
[----:B------:R-:W-:-:S03]  /*21370*/  LEA.HI.X.SX32 R85, R85, R6, 0x1, P4 ;  /* 0x0000000655557211 */ /* 0x000fc600020f0eff */
[----:B------:R-:W-:Y:S01]  /*21380*/  STL [R1+0x13d8], R87 ;  /* 0x0013d85701007387 */ /* 0x000fe20000100800 */
[----:B0-----:R-:W-:Y:S02]  /*21390*/  LEA.HI.X.SX32 R83, R20, R6, 0x1, P6 ;  /* 0x0000000614537211 */ /* 0x001fe400030f0eff */
[----:B-----5:R-:W-:-:S03]  /*213a0*/  IADD3 R20, P6, PT, R76, R7, RZ ;  /* 0x000000074c147210 */ /* 0x020fc60007fde0ff */
[----:B------:R0:W-:Y:S04]  /*213b0*/  STL [R1+0x13b4], R83 ;  /* 0x0013b45301007387 */ /* 0x0001e80000100800 */
[----:B------:R1:W-:Y:S01]  /*213c0*/  STL [R1+0x13e8], R20 ;  /* 0x0013e81401007387 */ /* 0x0003e20000100800 */
[----:B0-----:R-:W-:-:S03]  /*213d0*/  IADD3 R83, P4, PT, R74, R7, RZ ;  /* 0x000000074a537210 */ /* 0x001fc60007f9e0ff */
[----:B------:R-:W-:Y:S01]  /*213e0*/  STL [R1+0x13c4], R85 ;  /* 0x0013c45501007387 */ /* 0x000fe20000100800 */
[----:B-1----:R-:W-:-:S03]  /*213f0*/  LEA.HI.X.SX32 R20, R4, R6, 0x1, P5 ;  /* 0x0000000604147211 */ /* 0x002fc600028f0eff */
[----:B------:R-:W-:Y:S01]  /*21400*/  STL [R1+0x13f8], R83 ;  /* 0x0013f85301007387 */ /* 0x000fe20000100800 */
[----:B------:R-:W-:Y:S02]  /*21410*/  IADD3 R4, P5, PT, R3, R7, RZ ;  /* 0x0000000703047210 */ /* 0x000fe40007fbe0ff */
[-C--:B------:R-:W-:Y:S01]  /*21420*/  LEA.HI.X.SX32 R76, R76, R6.reuse, 0x1, P6 ;  /* 0x000000064c4c7211 */ /* 0x080fe200030f0eff */
[----:B------:R-:W-:Y:S04]  /*21430*/  STL [R1+0x13d4], R20 ;  /* 0x0013d41401007387 */ /* 0x000fe80000100800 */
[----:B------:R0:W-:Y:S04]  /*21440*/  STL [R1+0x1408], R4 ;  /* 0x0014080401007387 */ /* 0x0001e80000100800 */
[----:B------:R-:W-:Y:S01]  /*21450*/  STL [R1+0x13e4], R76 ;  /* 0x0013e44c01007387 */ /* 0x000fe20000100800 */
[----:B0-----:R-:W-:-:S02]  /*21460*/  LEA.HI.X.SX32 R4, R74, R6, 0x1, P4 ;  /* 0x000000064a047211 */ /* 0x001fc400020f0eff */
[-C--:B------:R-:W-:Y:S02]  /*21470*/  IADD3 R74, P4, PT, R46, R7.reuse, RZ ;  /* 0x000000072e4a7210 */ /* 0x080fe40007f9e0ff */
[----:B---3--:R-:W-:-:S05]  /*21480*/  IADD3 R20, P6, PT, R48, R7, RZ ;  /* 0x0000000730147210 */ /* 0x008fca0007fde0ff */
[----:B------:R0:W-:Y:S04]  /*21490*/  STL [R1+0x1418], R20 ;  /* 0x0014181401007387 */ /* 0x0001e80000100800 */
[----:B------:R1:W-:Y:S01]  /*214a0*/  STL [R1+0x13f4], R4 ;  /* 0x0013f40401007387 */ /* 0x0003e20000100800 */
[----:B0-----:R-:W-:-:S03]  /*214b0*/  LEA.HI.X.SX32 R20, R3, R6, 0x1, P5 ;  /* 0x0000000603147211 */ /* 0x001fc600028f0eff */
[----:B------:R-:W-:Y:S01]  /*214c0*/  STL [R1+0x1428], R74 ;  /* 0x0014284a01007387 */ /* 0x000fe20000100800 */
[----:B------:R-:W-:Y:S02]  /*214d0*/  LEA.HI.X.SX32 R3, R48, R6, 0x1, P6 ;  /* 0x0000000630037211 */ /* 0x000fe400030f0eff */
[-C--:B-1----:R-:W-:Y:S01]  /*214e0*/  IADD3 R4, P5, PT, R44, R7.reuse, RZ ;  /* 0x000000072c047210 */ /* 0x082fe20007fbe0ff */
[----:B------:R0:W-:Y:S04]  /*214f0*/  STL [R1+0x1404], R20 ;  /* 0x0014041401007387 */ /* 0x0001e80000100800 */
[----:B------:R1:W-:Y:S01]  /*21500*/  STL [R1+0x1438], R4 ;  /* 0x0014380401007387 */ /* 0x0003e20000100800 */
[----:B0-----:R-:W-:-:S03]  /*21510*/  IADD3 R20, P6, PT, R42, R7, RZ ;  /* 0x000000072a147210 */ /* 0x001fc60007fde0ff */
[----:B------:R0:W-:Y:S01]  /*21520*/  STL [R1+0x1414], R3 ;  /* 0x0014140301007387 */ /* 0x0001e20000100800 */
[----:B-1----:R-:W-:-:S03]  /*21530*/  LEA.HI.X.SX32 R4, R46, R6, 0x1, P4 ;  /* 0x000000062e047211 */ /* 0x002fc600020f0eff */
        /* <DEDUP_REMOVED lines=9> */
[----:B--2---:R-:W-:-:S03]  /*215d0*/  IADD3 R20, P6, PT, R88, R7, RZ ;  /* 0x0000000758147210 */ /* 0x004fc60007fde0ff */
[----:B------:R1:W-:Y:S04]  /*215e0*/  STL [R1+0x1444], R3 ;  /* 0x0014440301007387 */ /* 0x0003e80000100800 */
[----:B------:R2:W-:Y:S01]  /*215f0*/  STL [R1+0x1478], R20 ;  /* 0x0014781401007387 */ /* 0x0005e20000100800 */
[----:B0-----:R-:W-:Y:S02]  /*21600*/  LEA.HI.X.SX32 R4, R92, R6, 0x1, P4 ;  /* 0x000000065c047211 */ /* 0x001fe400020f0eff */
[----:B-1----:R-:W-:-:S03]  /*21610*/  IADD3 R3, P4, PT, R86, R7, RZ ;  /* 0x0000000756037210 */ /* 0x002fc60007f9e0ff */
[----:B------:R0:W-:Y:S01]  /*21620*/  STL [R1+0x1454], R4 ;  /* 0x0014540401007387 */ /* 0x0001e20000100800 */
[----:B--2---:R-:W-:-:S03]  /*21630*/  LEA.HI.X.SX32 R20, R90, R6, 0x1, P5 ;  /* 0x000000065a147211 */ /* 0x004fc600028f0eff */
        /* <DEDUP_REMOVED lines=25> */
[----:B------:R2:W-:Y:S04]  /*217d0*/  STL [R1+0x14c4], R20 ;  /* 0x0014c41401007387 */ /* 0x0005e80000100800 */
[----:B------:R-:W3:Y:S01]  /*217e0*/  LDL.LU R74, [R1+0x70] ;  /* 0x00007000014a7983 */ /* 0x000ee20000300800 */
[----:B0-----:R-:W-:Y:S02]  /*217f0*/  IADD3 R4, P5, PT, R70, R7, RZ ;  /* 0x0000000746047210 */ /* 0x001fe40007fbe0ff */
[----:B-1----:R-:W-:-:S02]  /*21800*/  LEA.HI.X.SX32 R3, R75, R6, 0x1, P6 ;  /* 0x000000064b037211 */ /* 0x002fc400030f0eff */
[----:B--2---:R-:W-:Y:S01]  /*21810*/  IADD3 R20, P6, PT, R68, R7, RZ ;  /* 0x0000000744147210 */ /* 0x004fe20007fde0ff */
[----:B------:R0:W-:Y:S04]  /*21820*/  STL [R1+0x14f8], R4 ;  /* 0x0014f80401007387 */ /* 0x0001e80000100800 */
[----:B------:R1:W-:Y:S04]  /*21830*/  STL [R1+0x14d4], R3 ;  /* 0x0014d40301007387 */ /* 0x0003e80000100800 */
[----:B------:R2:W-:Y:S04]  /*21840*/  STL [R1+0x1508], R20 ;  /* 0x0015081401007387 */ /* 0x0005e80000100800 */
[----:B------:R-:W4:Y:S01]  /*21850*/  LDL.LU R87, [R1+0x6c] ;  /* 0x00006c0001577983 */ /* 0x000f220000300800 */
[----:B0-----:R-:W-:-:S02]  /*21860*/  LEA.HI.X.SX32 R4, R72, R6, 0x1, P4 ;  /* 0x0000000648047211 */ /* 0x001fc400020f0eff */
[-C--:B-1----:R-:W-:Y:S02]  /*21870*/  IADD3 R3, P4, PT, R66, R7.reuse, RZ ;  /* 0x0000000742037210 */ /* 0x082fe40007f9e0ff */
[----:B--2---:R-:W-:Y:S01]  /*21880*/  LEA.HI.X.SX32 R20, R70, R6, 0x1, P5 ;  /* 0x0000000646147211 */ /* 0x004fe200028f0eff */
[----:B------:R-:W-:Y:S04]  /*21890*/  STL [R1+0x14e4], R4 ;  /* 0x0014e40401007387 */ /* 0x000fe80000100800 */
[----:B------:R0:W-:Y:S04]  /*218a0*/  STL [R1+0x1518], R3 ;  /* 0x0015180301007387 */ /* 0x0001e80000100800 */
[----:B------:R1:W-:Y:S04]  /*218b0*/  STL [R1+0x14f4], R20 ;  /* 0x0014f41401007387 */ /* 0x0003e80000100800 */
[----:B------:R-:W2:Y:S01]  /*218c0*/  LDL.LU R76, [R1+0x64] ;  /* 0x00006400014c7983 */ /* 0x000ea20000300800 */
[----:B0-----:R-:W-:-:S02]  /*218d0*/  IADD3 R3, P5, PT, R64, R7, RZ ;  /* 0x0000000740037210 */ /* 0x001fc40007fbe0ff */
[----:B------:R-:W-:-:S03]  /*218e0*/  LEA.HI.X.SX32 R4, R68, R6, 0x1, P6 ;  /* 0x0000000644047211 */ /* 0x000fc600030f0eff */
[----:B------:R0:W-:Y:S04]  /*218f0*/  STL [R1+0x1528], R3 ;  /* 0x0015280301007387 */ /* 0x0001e80000100800 */
[----:B------:R5:W-:Y:S04]  /*21900*/  STL [R1+0x1504], R4 ;  /* 0x0015040401007387 */ /* 0x000be80000100800 */
[----:B-1----:R-:W2:Y:S01]  /*21910*/  LDL.LU R20, [R1+0x5c] ;  /* 0x00005c0001147983 */ /* 0x002ea20000300800 */
[----:B0-----:R-:W-:Y:S02]  /*21920*/  IADD3 R3, P6, PT, R62, R7, RZ ;  /* 0x000000073e037210 */ /* 0x001fe40007fde0ff */
[----:B-----5:R-:W-:-:S03]  /*21930*/  LEA.HI.X.SX32 R4, R66, R6, 0x1, P4 ;  /* 0x0000000642047211 */ /* 0x020fc600020f0eff */
[----:B------:R0:W-:Y:S04]  /*21940*/  STL [R1+0x1538], R3 ;  /* 0x0015380301007387 */ /* 0x0001e80000100800 */
[----:B------:R1:W-:Y:S04]  /*21950*/  STL [R1+0x1514], R4 ;  /* 0x0015140401007387 */ /* 0x0003e80000100800 */
[----:B------:R-:W5:Y:S01]  /*21960*/  LDL.LU R84, [R1+0x208] ;  /* 0x0002080001547983 */ /* 0x000f620000300800 */
[----:B0-----:R-:W-:Y:S02]  /*21970*/  IADD3 R3, P4, PT, R60, R7, RZ ;  /* 0x000000073c037210 */ /* 0x001fe40007f9e0ff */
[----:B-1----:R-:W-:-:S03]  /*21980*/  LEA.HI.X.SX32 R4, R64, R6, 0x1, P5 ;  /* 0x0000000640047211 */ /* 0x002fc600028f0eff */
[----:B------:R0:W-:Y:S01]  /*21990*/  STL [R1+0x1548], R3 ;  /* 0x0015480301007387 */ /* 0x0001e20000100800 */
[----:B------:R-:W-:-:S03]  /*219a0*/  LEA.HI.X.SX32 R83, R62, R6, 0x1, P6 ;  /* 0x000000063e537211 */ /* 0x000fc600030f0eff */
[----:B------:R1:W-:Y:S01]  /*219b0*/  STL [R1+0x1524], R4 ;  /* 0x0015240401007387 */ /* 0x0003e20000100800 */
[-C--:B0-----:R-:W-:Y:S02]  /*219c0*/  IADD3 R3, P5, PT, R58, R7.reuse, RZ ;  /* 0x000000073a037210 */ /* 0x081fe40007fbe0ff */
[----:B-1----:R-:W-:-:S03]  /*219d0*/  IADD3 R4, P6, PT, R19, R7, RZ ;  /* 0x0000000713047210 */ /* 0x002fc60007fde0ff */
[----:B------:R0:W-:Y:S04]  /*219e0*/  STL [R1+0x1558], R3 ;  /* 0x0015580301007387 */ /* 0x0001e80000100800 */
[----:B------:R1:W-:Y:S01]  /*219f0*/  STL [R1+0x1534], R83 ;  /* 0x0015345301007387 */ /* 0x0003e20000100800 */
[----:B0-----:R-:W-:-:S03]  /*21a00*/  LEA.HI.X.SX32 R3, R60, R6, 0x1, P4 ;  /* 0x000000063c037211 */ /* 0x001fc600020f0eff */
[----:B------:R0:W-:Y:S01]  /*21a10*/  STL [R1+0x1568], R4 ;  /* 0x0015680401007387 */ /* 0x0001e20000100800 */
[----:B-1----:R-:W-:-:S03]  /*21a20*/  IADD3 R83, P4, PT, R5, R7, RZ ;  /* 0x0000000705537210 */ /* 0x002fc60007f9e0ff */
[----:B------:R1:W-:Y:S01]  /*21a30*/  STL [R1+0x1544], R3 ;  /* 0x0015440301007387 */ /* 0x0003e20000100800 */
[----:B0-----:R-:W-:-:S03]  /*21a40*/  LEA.HI.X.SX32 R4, R58, R6, 0x1, P5 ;  /* 0x000000063a047211 */ /* 0x001fc600028f0eff */
[----:B------:R0:W-:Y:S01]  /*21a50*/  STL [R1+0x1578], R83 ;  /* 0x0015785301007387 */ /* 0x0001e20000100800 */
[----:B-1----:R-:W-:-:S03]  /*21a60*/  IADD3 R3, P5, PT, R11, R7, RZ ;  /* 0x000000070b037210 */ /* 0x002fc60007fbe0ff */
[----:B------:R-:W5:Y:S04]  /*21a70*/  LDL.LU R85, [R1+0x20c] ;  /* 0x00020c0001557983 */ /* 0x000f680000300800 */
[----:B------:R1:W-:Y:S01]  /*21a80*/  STL [R1+0x1554], R4 ;  /* 0x0015540401007387 */ /* 0x0003e20000100800 */
[----:B0-----:R-:W-:-:S03]  /*21a90*/  LEA.HI.X.SX32 R83, R19, R6, 0x1, P6 ;  /* 0x0000000613537211 */ /* 0x001fc600030f0eff */
[----:B------:R0:W-:Y:S01]  /*21aa0*/  STL [R1+0x1588], R3 ;  /* 0x0015880301007387 */ /* 0x0001e20000100800 */
[----:B-1----:R-:W-:-:S03]  /*21ab0*/  IADD3 R4, P6, PT, R13, R7, RZ ;  /* 0x000000070d047210 */ /* 0x002fc60007fde0ff */
[----:B------:R-:W-:Y:S01]  /*21ac0*/  STL [R1+0x1564], R83 ;  /* 0x0015645301007387 */ /* 0x000fe20000100800 */
[----:B0-----:R-:W-:-:S03]  /*21ad0*/  LEA.HI.X.SX32 R3, R5, R6, 0x1, P4 ;  /* 0x0000000605037211 */ /* 0x001fc600020f0eff */
[----:B------:R0:W-:Y:S01]  /*21ae0*/  STL [R1+0x1598], R4 ;  /* 0x0015980401007387 */ /* 0x0001e20000100800 */
[----:B------:R-:W-:-:S03]  /*21af0*/  IADD3 R5, P4, PT, R16, R7, RZ ;  /* 0x0000000710057210 */ /* 0x000fc60007f9e0ff */
[----:B------:R1:W-:Y:S01]  /*21b00*/  STL [R1+0x1574], R3 ;  /* 0x0015740301007387 */ /* 0x0003e20000100800 */
[----:B0-----:R-:W-:-:S03]  /*21b10*/  LEA.HI.X.SX32 R4, R11, R6, 0x1, P5 ;  /* 0x000000060b047211 */ /* 0x001fc600028f0eff */
[----:B-1----:R-:W5:Y:S04]  /*21b20*/  LDL.LU R3, [R1+0x1f4] ;  /* 0x0001f40001037983 */ /* 0x002f680000300800 */
[----:B------:R0:W-:Y:S04]  /*21b30*/  STL [R1+0x15a8], R5 ;  /* 0x0015a80501007387 */ /* 0x0001e80000100800 */
[----:B------:R1:W-:Y:S01]  /*21b40*/  STL [R1+0x1584], R4 ;  /* 0x0015840401007387 */ /* 0x0003e20000100800 */
[----:B0-----:R-:W-:Y:S02]  /*21b50*/  IADD3 R5, P5, PT, R18, R7, RZ ;  /* 0x0000000712057210 */ /* 0x001fe40007fbe0ff */
[----:B-1----:R-:W-:-:S03]  /*21b60*/  LEA.HI.X.SX32 R4, R13, R6, 0x1, P6 ;  /* 0x000000060d047211 */ /* 0x002fc600030f0eff */
[----:B------:R0:W-:Y:S04]  /*21b70*/  STL [R1+0x15b8], R5 ;  /* 0x0015b80501007387 */ /* 0x0001e80000100800 */
[----:B0-----:R-:W5:Y:S04]  /*21b80*/  LDL R5, [R1+0x5bc] ;  /* 0x0005bc0001057983 */ /* 0x001f680000100800 */
[----:B------:R0:W-:Y:S04]  /*21b90*/  STL [R1+0x1594], R4 ;  /* 0x0015940401007387 */ /* 0x0001e80000100800 */
[----:B0-----:R-:W5:Y:S01]  /*21ba0*/  LDL R4, [R1+0x5c0] ;  /* 0x0005c00001047983 */ /* 0x001f620000100800 */
[----:B---3--:R-:W-:-:S05]  /*21bb0*/  IADD3 R83, P6, PT, R74, R7, RZ ;  /* 0x000000074a537210 */ /* 0x008fca0007fde0ff */
[----:B------:R0:W-:Y:S02]  /*21bc0*/  STL [R1+0x5d0], R83 ;  /* 0x0005d05301007387 */ /* 0x0001e40000100800 */
[----:B0-----:R-:W-:-:S05]  /*21bd0*/  LEA.HI.X.SX32 R83, R16, R6, 0x1, P4 ;  /* 0x0000000610537211 */ /* 0x001fca00020f0eff */
[----:B------:R4:W-:Y:S02]  /*21be0*/  STL [R1+0x15a4], R83 ;  /* 0x0015a45301007387 */ /* 0x0009e40000100800 */
[----:B----4-:R-:W-:-:S05]  /*21bf0*/  IADD3 R83, P4, PT, R87, R7, RZ ;  /* 0x0000000757537210 */ /* 0x010fca0007f9e0ff */
[----:B------:R0:W-:Y:S01]  /*21c00*/  STL [R1+0x630], R83 ;  /* 0x0006305301007387 */ /* 0x0001e20000100800 */
[-C--:B------:R-:W-:Y:S02]  /*21c10*/  LEA.HI.X.SX32 R74, R74, R6.reuse, 0x1, P6 ;  /* 0x000000064a4a7211 */ /* 0x080fe400030f0eff */
[----:B0-----:R-:W-:-:S05]  /*21c20*/  LEA.HI.X.SX32 R83, R18, R6, 0x1, P5 ;  /* 0x0000000612537211 */ /* 0x001fca00028f0eff */
[----:B------:R0:W-:Y:S02]  /*21c30*/  STL [R1+0x15b4], R83 ;  /* 0x0015b45301007387 */ /* 0x0001e40000100800 */
[----:B0-----:R-:W-:-:S05]  /*21c40*/  IADD3 R83, P5, PT, R0, R7, RZ ;  /* 0x0000000700537210 */ /* 0x001fca0007fbe0ff */
[----:B------:R0:W-:Y:S04]  /*21c50*/  STL [R1+0x11c8], R83 ;  /* 0x0011c85301007387 */ /* 0x0001e80000100800 */
[----:B0-----:R-:W3:Y:S04]  /*21c60*/  LDL.LU R83, [R1+0x1dc0] ;  /* 0x001dc00001537983 */ /* 0x001ee80000300800 */
[----:B------:R2:W-:Y:S02]  /*21c70*/  STL [R1+0x5cc], R74 ;  /* 0x0005cc4a01007387 */ /* 0x0005e40000100800 */
[----:B--2---:R-:W-:-:S05]  /*21c80*/  IADD3 R74, P6, PT, R76, R7, RZ ;  /* 0x000000074c4a7210 */ /* 0x004fca0007fde0ff */
[----:B------:R0:W-:Y:S04]  /*21c90*/  STL [R1+0x11e0], R74 ;  /* 0x0011e04a01007387 */ /* 0x0001e80000100800 */
[----:B0-----:R-:W2:Y:S01]  /*21ca0*/  LDL.LU R74, [R1+0x1dbc] ;  /* 0x001dbc00014a7983 */ /* 0x001ea20000300800 */
[-C--:B------:R-:W-:Y:S02]  /*21cb0*/  LEA.HI.X.SX32 R87, R87, R6.reuse, 0x1, P4 ;  /* 0x0000000657577211 */ /* 0x080fe400020f0eff */
[----:B------:R-:W-:-:S03]  /*21cc0*/  LEA.HI.X.SX32 R0, R0, R6, 0x1, P5 ;  /* 0x0000000600007211 */ /* 0x000fc600028f0eff */
[----:B------:R2:W-:Y:S01]  /*21cd0*/  STL [R1+0x62c], R87 ;  /* 0x00062c5701007387 */ /* 0x0005e20000100800 */
[----:B------:R-:W-:Y:S02]  /*21ce0*/  LEA.HI.X.SX32 R76, R76, R6, 0x1, P6 ;  /* 0x000000064c4c7211 */ /* 0x000fe400030f0eff */
[----:B-----5:R-:W-:Y:S02]  /*21cf0*/  ISETP.GE.AND P6, PT, R84, RZ, PT ;  /* 0x000000ff5400720c */ /* 0x020fe40003fc6270 */
[----:B--2---:R-:W-:-:S05]  /*21d00*/  IADD3 R87, P4, PT, R74, R7, RZ ;  /* 0x000000074a577210 */ /* 0x004fca0007f9e0ff */
[----:B------:R0:W-:Y:S01]  /*21d10*/  STL [R1+0x11f8], R87 ;  /* 0x0011f85701007387 */ /* 0x0001e20000100800 */
[----:B------:R-:W-:-:S03]  /*21d20*/  LEA.HI.X.SX32 R74, R74, R6, 0x1, P4 ;  /* 0x000000064a4a7211 */ /* 0x000fc600020f0eff */
[----:B0-----:R-:W2:Y:S04]  /*21d30*/  LDL.LU R87, [R1+0x1db8] ;  /* 0x001db80001577983 */ /* 0x001ea80000300800 */
[----:B------:R0:W-:Y:S04]  /*21d40*/  STL [R1+0x11c4], R0 ;  /* 0x0011c40001007387 */ /* 0x0001e80000100800 */
[----:B------:R1:W-:Y:S01]  /*21d50*/  STL [R1+0x11dc], R76 ;  /* 0x0011dc4c01007387 */ /* 0x0003e20000100800 */
[----:B0-----:R-:W-:-:S03]  /*21d60*/  IADD3 R0, P5, PT, R20, R7, RZ ;  /* 0x0000000714007210 */ /* 0x001fc60007fbe0ff */
[----:B-1----:R-:W4:Y:S01]  /*21d70*/  LDL.LU R76, [R1+0x1db4] ;  /* 0x001db400014c7983 */ /* 0x002f220000300800 */
[----:B------:R-:W-:-:S03]  /*21d80*/  LEA.HI.X.SX32 R20, R20, R6, 0x1, P5 ;  /* 0x0000000614147211 */ /* 0x000fc600028f0eff */
[----:B------:R-:W5:Y:S04]  /*21d90*/  LDL R84, [R1+0x11e8] ;  /* 0x0011e80001547983 */ /* 0x000f680000100800 */
[----:B------:R-:W-:Y:S04]  /*21da0*/  STL [R1+0x1210], R0 ;  /* 0x0012100001007387 */ /* 0x000fe80000100800 */
[----:B------:R-:W-:Y:S04]  /*21db0*/  STL [R1+0x1d5c], R0 ;  /* 0x001d5c0001007387 */ /* 0x000fe80000100800 */
[----:B------:R-:W-:Y:S04]  /*21dc0*/  STL [R1+0x11f4], R74 ;  /* 0x0011f44a01007387 */ /* 0x000fe80000100800 */
[----:B------:R-:W-:Y:S04]  /*21dd0*/  STL [R1+0x1d60], R7 ;  /* 0x001d600701007387 */ /* 0x000fe80000100800 */
[----:B------:R0:W-:Y:S04]  /*21de0*/  STL [R1+0x120c], R20 ;  /* 0x00120c1401007387 */ /* 0x0001e80000100800 */
[----:B0-----:R-:W2:Y:S01]  /*21df0*/  LDL.LU R20, [R1+0x1db0] ;  /* 0x001db00001147983 */ /* 0x001ea20000300800 */
[----:B------:R-:W-:-:S03]  /*21e00*/  ISETP.GE.AND P5, PT, R85, RZ, PT ;  /* 0x000000ff5500720c */ /* 0x000fc60003fa6270 */
[----:B------:R-:W3:Y:S01]  /*21e10*/  LDL.LU R85, [R1+0x1dac] ;  /* 0x001dac0001557983 */ /* 0x000ee20000300800 */
[----:B--2---:R-:W-:-:S06]  /*21e20*/  PRMT R20, RZ, 0x7610, R20 ;  /* 0x00007610ff147816 */ /* 0x004fcc0000000014 */
[----:B------:R-:W2:Y:S01]  /*21e30*/  @P2 LDG.E.U8 R20, desc[UR20][R4.64] ;  /* 0x0000001404142981 */ /* 0x000ea2000c1e1100 */
[----:B----4-:R-:W-:-:S04]  /*21e40*/  IADD3 R74, P4, PT, R76, R7, RZ ;  /* 0x000000074c4a7210 */ /* 0x010fc80007f9e0ff */
[----:B------:R-:W-:Y:S01]  /*21e50*/  LEA.HI.X.SX32 R76, R76, R6, 0x1, P4 ;  /* 0x000000064c4c7211 */ /* 0x000fe200020f0eff */
[----:B------:R-:W-:Y:S04]  /*21e60*/  STL [R1+0x1228], R74 ;  /* 0x0012284a01007387 */ /* 0x000fe80000100800 */
[----:B------:R-:W-:Y:S04]  /*21e70*/  STL [R1+0x1d64], R74 ;  /* 0x001d644a01007387 */ /* 0x000fe80000100800 */
[----:B------:R-:W-:Y:S04]  /*21e80*/  STL [R1+0x1d68], R6 ;  /* 0x001d680601007387 */ /* 0x000fe80000100800 */
[----:B------:R-:W-:Y:S04]  /*21e90*/  STL [R1+0x1224], R76 ;  /* 0x0012244c01007387 */ /* 0x000fe80000100800 */
[----:B------:R-:W-:Y:S04]  /*21ea0*/  STL [R1+0x1d6c], R76 ;  /* 0x001d6c4c01007387 */ /* 0x000fe80000100800 */
[----:B--2---:R0:W-:Y:S04]  /*21eb0*/  STL [R1+0x3bc], R20 ;  /* 0x0003bc1401007387 */ /* 0x0041e80000100800 */
[----:B0-----:R-:W2:Y:S04]  /*21ec0*/  LDL.LU R20, [R1+0x1da8] ;  /* 0x001da80001147983 */ /* 0x001ea80000300800 */
[----:B------:R-:W4:Y:S04]  /*21ed0*/  LDL R4, [R1+0x61c] ;  /* 0x00061c0001047983 */ /* 0x000f280000100800 */
[----:B------:R-:W4:Y:S01]  /*21ee0*/  LDL R5, [R1+0x620] ;  /* 0x0006200001057983 */ /* 0x000f220000100800 */
[----:B---3--:R-:W-:-:S02]  /*21ef0*/  PRMT R85, RZ, 0x7610, R85 ;  /* 0x00007610ff557816 */ /* 0x008fc40000000055 */
[----:B----4-:R-:W-:-:S04]  /*21f00*/  @P2 LOP3.LUT R5, R5, R4, RZ, 0x3c, !PT ;  /* 0x0000000405052212 */ /* 0x010fc800078e3cff */
[----:B------:R-:W-:-:S04]  /*21f10*/  @P2 LOP3.LUT R4, R5, R4, RZ, 0x3c, !PT ;  /* 0x0000000405042212 */ /* 0x000fc800078e3cff */
[----:B------:R-:W-:-:S05]  /*21f20*/  @P2 LOP3.LUT R5, R5, R4, RZ, 0x3c, !PT ;  /* 0x0000000405052212 */ /* 0x000fca00078e3cff */
[----:B------:R-:W3:Y:S04]  /*21f30*/  @P2 LDG.E.U8 R85, desc[UR20][R4.64] ;  /* 0x0000001404552981 */ /* 0x000ee8000c1e1100 */
[----:B---3--:R0:W-:Y:S04]  /*21f40*/  STL [R1+0x3b0], R85 ;  /* 0x0003b05501007387 */ /* 0x0081e80000100800 */
[----:B0-----:R-:W3:Y:S04]  /*21f50*/  LDL.LU R85, [R1+0x1da4] ;  /* 0x001da40001557983 */ /* 0x001ee80000300800 */
[----:B------:R-:W4:Y:S04]  /*21f60*/  LDL R4, [R1+0x65c] ;  /* 0x00065c0001047983 */ /* 0x000f280000100800 */
[----:B------:R-:W4:Y:S01]  /*21f70*/  LDL R5, [R1+0x660] ;  /* 0x0006600001057983 */ /* 0x000f220000100800 */
[----:B------:R-:W-:-:S02]  /*21f80*/  PRMT R88, RZ, 0x7610, R88 ;  /* 0x00007610ff587816 */ /* 0x000fc40000000058 */
[----:B----4-:R-:W-:-:S04]  /*21f90*/  @P2 LOP3.LUT R5, R5, R4, RZ, 0x3c, !PT ;  /* 0x0000000405052212 */ /* 0x010fc800078e3cff */
[----:B------:R-:W-:-:S04]  /*21fa0*/  @P2 LOP3.LUT R4, R5, R4, RZ, 0x3c, !PT ;  /* 0x0000000405042212 */ /* 0x000fc800078e3cff */
[----:B------:R-:W-:-:S05]  /*21fb0*/  @P2 LOP3.LUT R5, R5, R4, RZ, 0x3c, !PT ;  /* 0x0000000405052212 */ /* 0x000fca00078e3cff */
[----:B------:R0:W4:Y:S04]  /*21fc0*/  @P2 LDG.E.U8 R88, desc[UR20][R4.64] ;  /* 0x0000001404582981 */ /* 0x000128000c1e1100 */
[----:B------:R-:W0:Y:S04]  /*21fd0*/  LDL R4, [R1+0x11cc] ;  /* 0x0011cc0001047983 */ /* 0x000e280000100800 */
[----:B------:R-:W0:Y:S01]  /*21fe0*/  LDL R5, [R1+0x11d0] ;  /* 0x0011d00001057983 */ /* 0x000e220000100800 */
[----:B--2---:R-:W-:Y:S02]  /*21ff0*/  PRMT R20, RZ, 0x7610, R20 ;  /* 0x00007610ff147816 */ /* 0x004fe40000000014 */
[----:B0-----:R-:W-:-:S04]  /*22000*/  @P2 LOP3.LUT R5, R5, R4, RZ, 0x3c, !PT ;  /* 0x0000000405052212 */ /* 0x001fc800078e3cff */
[----:B------:R-:W-:-:S04]  /*22010*/  @P2 LOP3.LUT R4, R5, R4, RZ, 0x3c, !PT ;  /* 0x0000000405042212 */ /* 0x000fc800078e3cff */
[----:B------:R-:W-:-:S05]  /*22020*/  @P2 LOP3.LUT R5, R5, R4, RZ, 0x3c, !PT ;  /* 0x0000000405052212 */ /* 0x000fca00078e3cff */
[----:B------:R-:W2:Y:S04]  /*22030*/  @P2 LDG.E.U8 R20, desc[UR20][R4.64] ;  /* 0x0000001404142981 */ /* 0x000ea8000c1e1100 */
[----:B----4-:R0:W-:Y:S04]  /*22040*/  STL [R1+0x3a4], R88 ;  /* 0x0003a45801007387 */ /* 0x0101e80000100800 */
[----:B0-----:R-:W4:Y:S04]  /*22050*/  LDL R88, [R1+0x1260] ;  /* 0x0012600001587983 */ /* 0x001f280000100800 */
[----:B--2---:R0:W-:Y:S04]  /*22060*/  STL [R1+0x39c], R20 ;  /* 0x00039c1401007387 */ /* 0x0041e80000100800 */
[----:B0-----:R-:W2:Y:S04]  /*22070*/  LDL.LU R20, [R1+0x1da0] ;  /* 0x001da00001147983 */ /* 0x001ea80000300800 */
[----:B------:R-:W2:Y:S01]  /*22080*/  LDL R5, [R1+0x11e4] ;  /* 0x0011e40001057983 */ /* 0x000ea20000100800 */
[----:B---3--:R-:W-:Y:S01]  /*22090*/  PRMT R85, RZ, 0x7610, R85 ;  /* 0x00007610ff557816 */ /* 0x008fe20000000055 */
[----:B-----5:R-:W-:-:S02]  /*220a0*/  @P2 IMAD.MOV.U32 R4, RZ, RZ, R84 ;  /* 0x000000ffff042224 */ /* 0x020fc400078e0054 */
[----:B------:R-:W3:Y:S04]  /*220b0*/  LDL R84, [R1+0x1270] ;  /* 0x0012700001547983 */ /* 0x000ee80000100800 */
[----:B--2---:R-:W2:Y:S04]  /*220c0*/  @P2 LDG.E.U8 R85, desc[UR20][R4.64] ;  /* 0x0000001404552981 */ /* 0x004ea8000c1e1100 */
[----:B--2---:R0:W-:Y:S04]  /*220d0*/  STL [R1+0x398], R85 ;  /* 0x0003985501007387 */ /* 0x0041e80000100800 */
[----:B0-----:R-:W2:Y:S04]  /*220e0*/  LDL.LU R85, [R1+0x1d9c] ;  /* 0x001d9c0001557983 */ /* 0x001ea80000300800 */
[----:B------:R-:W5:Y:S04]  /*220f0*/  LDL R4, [R1+0x11fc] ;  /* 0x0011fc0001047983 */ /* 0x000f680000100800 */
[----:B------:R-:W5:Y:S01]  /*22100*/  LDL R5, [R1+0x1200] ;  /* 0x0012000001057983 */ /* 0x000f620000100800 */
[----:B------:R-:W-:-:S02]  /*22110*/  PRMT R92, RZ, 0x7610, R92 ;  /* 0x00007610ff5c7816 */ /* 0x000fc4000000005c */
[----:B-----5:R-:W-:-:S04]  /*22120*/  @P2 LOP3.LUT R5, R5, R4, RZ, 0x3c, !PT ;  /* 0x0000000405052212 */ /* 0x020fc800078e3cff */
[----:B------:R-:W-:-:S04]  /*22130*/  @P2 LOP3.LUT R4, R5, R4, RZ, 0x3c, !PT ;  /* 0x0000000405042212 */ /* 0x000fc800078e3cff */
[----:B------:R-:W-:-:S05]  /*22140*/  @P2 LOP3.LUT R5, R5, R4, RZ, 0x3c, !PT ;  /* 0x0000000405052212 */ /* 0x000fca00078e3cff */
[----:B------:R0:W5:Y:S04]  /*22150*/  @P2 LDG.E.U8 R92, desc[UR20][R4.64] ;  /* 0x00000014045c2981 */ /* 0x000168000c1e1100 */
[----:B------:R-:W0:Y:S04]  /*22160*/  LDL R4, [R1+0x1214] ;  /* 0x0012140001047983 */ /* 0x000e280000100800 */
[----:B------:R-:W0:Y:S01]  /*22170*/  LDL R5, [R1+0x1218] ;  /* 0x0012180001057983 */ /* 0x000e220000100800 */
[----:B--2---:R-:W-:Y:S02]  /*22180*/  PRMT R85, RZ, 0x7610, R85 ;  /* 0x00007610ff557816 */ /* 0x004fe40000000055 */
[----:B0-----:R-:W-:-:S04]  /*22190*/  @P2 LOP3.LUT R5, R5, R4, RZ, 0x3c, !PT ;  /* 0x0000000405052212 */ /* 0x001fc800078e3cff */
[----:B------:R-:W-:-:S04]  /*221a0*/  @P2 LOP3.LUT R4, R5, R4, RZ, 0x3c, !PT ;  /* 0x0000000405042212 */ /* 0x000fc800078e3cff */
[----:B------:R-:W-:-:S05]  /*221b0*/  @P2 LOP3.LUT R5, R5, R4, RZ, 0x3c, !PT ;  /* 0x0000000405052212 */ /* 0x000fca00078e3cff */
[----:B------:R-:W2:Y:S04]  /*221c0*/  @P2 LDG.E.U8 R85, desc[UR20][R4.64] ;  /* 0x0000001404552981 */ /* 0x000ea8000c1e1100 */
[----:B-----5:R0:W-:Y:S04]  /*221d0*/  STL [R1+0x38c], R92 ;  /* 0x00038c5c01007387 */ /* 0x0201e80000100800 */
[----:B0-----:R-:W5:Y:S04]  /*221e0*/  LDL R92, [R1+0x1280] ;  /* 0x00128000015c7983 */ /* 0x001f680000100800 */
[----:B--2---:R0:W-:Y:S04]  /*221f0*/  STL [R1+0x384], R85 ;  /* 0x0003845501007387 */ /* 0x0041e80000100800 */
[----:B0-----:R-:W2:Y:S04]  /*22200*/  LDL.LU R85, [R1+0x1d98] ;  /* 0x001d980001557983 */ /* 0x001ea80000300800 */
[----:B------:R-:W2:Y:S04]  /*22210*/  LDL R4, [R1+0x122c] ;  /* 0x00122c0001047983 */ /* 0x000ea80000100800 */
[----:B------:R-:W2:Y:S01]  /*22220*/  LDL R5, [R1+0x1230] ;  /* 0x0012300001057983 */ /* 0x000ea20000100800 */
[----:B------:R-:W-:-:S02]  /*22230*/  PRMT R78, RZ, 0x7610, R78 ;  /* 0x00007610ff4e7816 */ /* 0x000fc4000000004e */
[----:B--2---:R-:W-:-:S04]  /*22240*/  @P2 LOP3.LUT R5, R5, R4, RZ, 0x3c, !PT ;  /* 0x0000000405052212 */ /* 0x004fc800078e3cff */
[----:B------:R-:W-:-:S04]  /*22250*/  @P2 LOP3.LUT R4, R5, R4, RZ, 0x3c, !PT ;  /* 0x0000000405042212 */ /* 0x000fc800078e3cff */
[----:B------:R-:W-:-:S05]  /*22260*/  @P2 LOP3.LUT R5, R5, R4, RZ, 0x3c, !PT ;  /* 0x0000000405052212 */ /* 0x000fca00078e3cff */
[----:B------:R-:W2:Y:S04]  /*22270*/  @P2 LDG.E.U8 R78, desc[UR20][R4.64] ;  /* 0x00000014044e2981 */ /* 0x000ea8000c1e1100 */
[----:B------:R-:W3:Y:S04]  /*22280*/  LDL R4, [R1+0x123c] ;  /* 0x00123c0001047983 */ /* 0x000ee80000100800 */
[----:B------:R-:W3:Y:S01]  /*22290*/  LDL R5, [R1+0x1240] ;  /* 0x0012400001057983 */ /* 0x000ee20000100800 */
[----:B------:R-:W-:-:S03]  /*222a0*/  PRMT R85, RZ, 0x7610, R85 ;  /* 0x00007610ff557816 */ /* 0x000fc60000000055 */
[----:B--2---:R0:W-:Y:S01]  /*222b0*/  STL [R1+0x37c], R78 ;  /* 0x00037c4e01007387 */ /* 0x0041e20000100800 */
[----:B------:R-:W-:-:S03]  /*222c0*/  PRMT R86, RZ, 0x7610, R86 ;  /* 0x00007610ff567816 */ /* 0x000fc60000000056 */
[----:B0-----:R-:W2:Y:S01]  /*222d0*/  LDL R78, [R1+0x1290] ;  /* 0x00129000014e7983 */ /* 0x001ea20000100800 */
[----:B---3--:R-:W-:-:S04]  /*222e0*/  @P2 LOP3.LUT R5, R5, R4, RZ, 0x3c, !PT ;  /* 0x0000000405052212 */ /* 0x008fc800078e3cff */
[----:B------:R-:W-:-:S04]  /*222f0*/  @P2 LOP3.LUT R4, R5, R4, RZ, 0x3c, !PT ;  /* 0x0000000405042212 */ /* 0x000fc800078e3cff */
[----:B------:R-:W-:-:S05]  /*22300*/  @P2 LOP3.LUT R5, R5, R4, RZ, 0x3c, !PT ;  /* 0x0000000405052212 */ /* 0x000fca00078e3cff */
[----:B------:R-:W3:Y:S04]  /*22310*/  @P2 LDG.E.U8 R85, desc[UR20][R4.64] ;  /* 0x0000001404552981 */ /* 0x000ee8000c1e1100 */
[----:B------:R-:W2:Y:S04]  /*22320*/  LDL R4, [R1+0x124c] ;  /* 0x00124c0001047983 */ /* 0x000ea80000100800 */
[----:B------:R-:W2:Y:S04]  /*22330*/  LDL R5, [R1+0x1250] ;  /* 0x0012500001057983 */ /* 0x000ea80000100800 */
[----:B---3--:R0:W-:Y:S01]  /*22340*/  STL [R1+0x370], R85 ;  /* 0x0003705501007387 */ /* 0x0081e20000100800 */
[----:B------:R-:W-:-:S03]  /*22350*/  PRMT R82, RZ, 0x7610, R82 ;  /* 0x00007610ff527816 */ /* 0x000fc60000000052 */
[----:B0-----:R-:W3:Y:S01]  /*22360*/  LDL R85, [R1+0x12a0] ;  /* 0x0012a00001557983 */ /* 0x001ee20000100800 */
[----:B--2---:R-:W-:-:S04]  /*22370*/  @P2 LOP3.LUT R5, R5, R4, RZ, 0x3c, !PT ;  /* 0x0000000405052212 */ /* 0x004fc800078e3cff */
[----:B------:R-:W-:-:S04]  /*22380*/  @P2 LOP3.LUT R4, R5, R4, RZ, 0x3c, !PT ;  /* 0x0000000405042212 */ /* 0x000fc800078e3cff */
[----:B------:R-:W-:-:S05]  /*22390*/  @P2 LOP3.LUT R5, R5, R4, RZ, 0x3c, !PT ;  /* 0x0000000405052212 */ /* 0x000fca00078e3cff */
[----:B------:R4:W2:Y:S04]  /*223a0*/  @P2 LDG.E.U8 R86, desc[UR20][R4.64] ;  /* 0x0000001404562981 */ /* 0x0008a8000c1e1100 */
[----:B------:R-:W3:Y:S01]  /*223b0*/  LDL R5, [R1+0x125c] ;  /* 0x00125c0001057983 */ /* 0x000ee20000100800 */
[----:B----4-:R-:W-:-:S03]  /*223c0*/  @P2 IMAD.MOV.U32 R4, RZ, RZ, R88 ;  /* 0x000000ffff042224 */ /* 0x010fc600078e0058 */
[----:B--2---:R0:W-:Y:S04]  /*223d0*/  STL [R1+0x364], R86 ;  /* 0x0003645601007387 */ /* 0x0041e80000100800 */
[----:B---3--:R1:W2:Y:S01]  /*223e0*/  @P2 LDG.E.U8 R82, desc[UR20][R4.64] ;  /* 0x0000001404522981 */ /* 0x0082a2000c1e1100 */
[----:B------:R-:W-:-:S03]  /*223f0*/  PRMT R75, RZ, 0x7610, R75 ;  /* 0x00007610ff4b7816 */ /* 0x000fc6000000004b */
[----:B0-----:R-:W3:Y:S04]  /*22400*/  LDL R86, [R1+0x12b0] ;  /* 0x0012b00001567983 */ /* 0x001ee80000100800 */
[----:B------:R-:W4:Y:S01]  /*22410*/  LDL R5, [R1+0x126c] ;  /* 0x00126c0001057983 */ /* 0x000f220000100800 */
[----:B-1----:R-:W-:-:S03]  /*22420*/  @P2 IMAD.MOV.U32 R4, RZ, RZ, R84 ;  /* 0x000000ffff042224 */ /* 0x002fc600078e0054 */
[----:B--2---:R0:W-:Y:S01]  /*22430*/  STL [R1+0x360], R82 ;  /* 0x0003605201007387 */ /* 0x0041e20000100800 */
[----:B------:R-:W-:-:S03]  /*22440*/  PRMT R90, RZ, 0x7610, R90 ;  /* 0x00007610ff5a7816 */ /* 0x000fc6000000005a */
[----:B------:R-:W2:Y:S04]  /*22450*/  LDL R88, [R1+0x12c0] ;  /* 0x0012c00001587983 */ /* 0x000ea80000100800 */
[----:B----4-:R5:W4:Y:S04]  /*22460*/  @P2 LDG.E.U8 R75, desc[UR20][R4.64] ;  /* 0x00000014044b2981 */ /* 0x010b28000c1e1100 */
[----:B0-----:R-:W2:Y:S04]  /*22470*/  LDL R82, [R1+0x12bc] ;  /* 0x0012bc0001527983 */ /* 0x001ea80000100800 */
[----:B------:R-:W2:Y:S01]  /*22480*/  LDL R5, [R1+0x127c] ;  /* 0x00127c0001057983 */ /* 0x000ea20000100800 */
[----:B-----5:R-:W-:-:S03]  /*22490*/  @P2 IMAD.MOV.U32 R4, RZ, RZ, R92 ;  /* 0x000000ffff042224 */ /* 0x020fc600078e005c */
[----:B----4-:R0:W-:Y:S01]  /*224a0*/  STL [R1+0x354], R75 ;  /* 0x0003544b01007387 */ /* 0x0101e20000100800 */
[----:B------:R-:W-:-:S03]  /*224b0*/  PRMT R77, RZ, 0x7610, R77 ;  /* 0x00007610ff4d7816 */ /* 0x000fc6000000004d */
[----:B------:R-:W4:Y:S04]  /*224c0*/  LDL R84, [R1+0x12d0] ;  /* 0x0012d00001547983 */ /* 0x000f280000100800 */
[----:B--2---:R1:W2:Y:S04]  /*224d0*/  @P2 LDG.E.U8 R90, desc[UR20][R4.64] ;  /* 0x00000014045a2981 */ /* 0x0042a8000c1e1100 */
[----:B0-----:R-:W5:Y:S04]  /*224e0*/  LDL R75, [R1+0x12cc] ;  /* 0x0012cc00014b7983 */ /* 0x001f680000100800 */
[----:B------:R-:W3:Y:S01]  /*224f0*/  LDL R5, [R1+0x128c] ;  /* 0x00128c0001057983 */ /* 0x000ee20000100800 */
[----:B-1----:R-:W-:-:S03]  /*22500*/  @P2 IMAD.MOV.U32 R4, RZ, RZ, R78 ;  /* 0x000000ffff042224 */ /* 0x002fc600078e004e */
[----:B--2---:R0:W-:Y:S01]  /*22510*/  STL [R1+0x34c], R90 ;  /* 0x00034c5a01007387 */ /* 0x0041e20000100800 */
[----:B------:R-:W-:-:S03]  /*22520*/  PRMT R79, RZ, 0x7610, R79 ;  /* 0x00007610ff4f7816 */ /* 0x000fc6000000004f */
[----:B------:R-:W2:Y:S04]  /*22530*/  LDL R92, [R1+0x12e0] ;  /* 0x0012e000015c7983 */ /* 0x000ea80000100800 */
[----:B------:R-:W2:Y:S04]  /*22540*/  LDL R78, [R1+0x12ec] ;  /* 0x0012ec00014e7983 */ /* 0x000ea80000100800 */
[----:B---3--:R1:W3:Y:S04]  /*22550*/  @P2 LDG.E.U8 R77, desc[UR20][R4.64] ;  /* 0x00000014044d2981 */ /* 0x0082e8000c1e1100 */
[----:B0-----:R-:W2:Y:S04]  /*22560*/  LDL R90, [R1+0x12dc] ;  /* 0x0012dc00015a7983 */ /* 0x001ea80000100800 */
[----:B------:R-:W2:Y:S01]  /*22570*/  LDL R5, [R1+0x129c] ;  /* 0x00129c0001057983 */ /* 0x000ea20000100800 */
[----:B-1----:R-:W-:-:S03]  /*22580*/  @P2 IMAD.MOV.U32 R4, RZ, RZ, R85 ;  /* 0x000000ffff042224 */ /* 0x002fc600078e0055 */
[----:B---3--:R0:W-:Y:S04]  /*22590*/  STL [R1+0x344], R77 ;  /* 0x0003444d01007387 */ /* 0x0081e80000100800 */
[----:B--2---:R1:W2:Y:S01]  /*225a0*/  @P2 LDG.E.U8 R79, desc[UR20][R4.64] ;  /* 0x00000014044f2981 */ /* 0x0042a2000c1e1100 */
[----:B------:R-:W-:-:S03]  /*225b0*/  PRMT R80, RZ, 0x7610, R80 ;  /* 0x00007610ff507816 */ /* 0x000fc60000000050 */
[----:B0-----:R-:W3:Y:S04]  /*225c0*/  LDL R77, [R1+0x12f0] ;  /* 0x0012f000014d7983 */ /* 0x001ee80000100800 */
[----:B------:R-:W2:Y:S01]  /*225d0*/  LDL R5, [R1+0x12ac] ;  /* 0x0012ac0001057983 */ /* 0x000ea20000100800 */
[----:B-1----:R-:W-:-:S05]  /*225e0*/  @P2 IMAD.MOV.U32 R4, RZ, RZ, R86 ;  /* 0x000000ffff042224 */ /* 0x002fca00078e0056 */
[----:B--2---:R0:W2:Y:S04]  /*225f0*/  @P2 LDG.E.U8 R80, desc[UR20][R4.64] ;  /* 0x0000001404502981 */ /* 0x0040a8000c1e1100 */
[----:B------:R1:W-:Y:S04]  /*22600*/  STL [R1+0x338], R79 ;  /* 0x0003384f01007387 */ /* 0x0003e80000100800 */
[----:B------:R-:W3:Y:S04]  /*22610*/  LDL R85, [R1+0x1300] ;  /* 0x0013000001557983 */ /* 0x000ee80000100800 */
[----:B-1----:R-:W3:Y:S01]  /*22620*/  LDL R79, [R1+0x12fc] ;  /* 0x0012fc00014f7983 */ /* 0x002ee20000100800 */
[----:B------:R-:W-:Y:S01]  /*22630*/  PRMT R76, RZ, 0x7610, R76 ;  /* 0x00007610ff4c7816 */ /* 0x000fe2000000004c */
[----:B0-----:R-:W-:-:S02]  /*22640*/  @P2 IMAD.MOV.U32 R4, RZ, RZ, R88 ;  /* 0x000000ffff042224 */ /* 0x001fc400078e0058 */
[----:B------:R-:W-:Y:S01]  /*22650*/  @P2 IMAD.MOV.U32 R5, RZ, RZ, R82 ;  /* 0x000000ffff052224 */ /* 0x000fe200078e0052 */
[----:B------:R-:W-:-:S04]  /*22660*/  PRMT R71, RZ, 0x7610, R71 ;  /* 0x00007610ff477816 */ /* 0x000fc80000000047 */
[----:B------:R4:W3:Y:S02]  /*22670*/  @P2 LDG.E.U8 R76, desc[UR20][R4.64] ;  /* 0x00000014044c2981 */ /* 0x0008e4000c1e1100 */
[----:B----4-:R-:W-:Y:S02]  /*22680*/  @P2 IMAD.MOV.U32 R4, RZ, RZ, R84 ;  /* 0x000000ffff042224 */ /* 0x010fe400078e0054 */
[----:B-----5:R-:W-:-:S05]  /*22690*/  @P2 IMAD.MOV.U32 R5, RZ, RZ, R75 ;  /* 0x000000ffff052224 */ /* 0x020fca00078e004b */
[----:B------:R0:W4:Y:S04]  /*226a0*/  @P2 LDG.E.U8 R71, desc[UR20][R4.64] ;  /* 0x0000001404472981 */ /* 0x000128000c1e1100 */
[----:B--2---:R1:W-:Y:S04]  /*226b0*/  STL [R1+0x334], R80 ;  /* 0x0003345001007387 */ /* 0x0043e80000100800 */
[----:B------:R-:W2:Y:S04]  /*226c0*/  LDL R86, [R1+0x1310] ;  /* 0x0013100001567983 */ /* 0x000ea80000100800 */
[----:B------:R-:W5:Y:S04]  /*226d0*/  LDL R82, [R1+0x131c] ;  /* 0x00131c0001527983 */ /* 0x000f680000100800 */
[----:B-1----:R-:W5:Y:S04]  /*226e0*/  LDL R80, [R1+0x130c] ;  /* 0x00130c0001507983 */ /* 0x002f680000100800 */
[----:B------:R-:W5:Y:S01]  /*226f0*/  LDL R88, [R1+0x1320] ;  /* 0x0013200001587983 */ /* 0x000f620000100800 */
[----:B------:R-:W-:Y:S01]  /*22700*/  PRMT R74, RZ, 0x7610, R74 ;  /* 0x00007610ff4a7816 */ /* 0x000fe2000000004a */
[----:B0-----:R-:W-:-:S02]  /*22710*/  @P2 IMAD.MOV.U32 R4, RZ, RZ, R92 ;  /* 0x000000ffff042224 */ /* 0x001fc400078e005c */
[----:B------:R-:W-:Y:S01]  /*22720*/  @P2 IMAD.MOV.U32 R5, RZ, RZ, R90 ;  /* 0x000000ffff052224 */ /* 0x000fe200078e005a */
[----:B------:R-:W-:Y:S01]  /*22730*/  PRMT R73, RZ, 0x7610, R73 ;  /* 0x00007610ff497816 */ /* 0x000fe20000000049 */
[----:B------:R-:W5:Y:S04]  /*22740*/  LDL R84, [R1+0x132c] ;  /* 0x00132c0001547983 */ /* 0x000f680000100800 */
[----:B------:R3:W5:Y:S01]  /*22750*/  @P2 LDG.E.U8 R74, desc[UR20][R4.64] ;  /* 0x00000014044a2981 */ /* 0x000762000c1e1100 */
[----:B------:R-:W-:Y:S01]  /*22760*/  PRMT R72, RZ, 0x7610, R72 ;  /* 0x00007610ff487816 */ /* 0x000fe20000000048 */
[----:B---3--:R-:W-:Y:S02]  /*22770*/  @P2 IMAD.MOV.U32 R4, RZ, RZ, R77 ;  /* 0x000000ffff042224 */ /* 0x008fe400078e004d */
[----:B------:R-:W-:-:S05]  /*22780*/  @P2 IMAD.MOV.U32 R5, RZ, RZ, R78 ;  /* 0x000000ffff052224 */ /* 0x000fca00078e004e */
[----:B------:R0:W3:Y:S01]  /*22790*/  @P2 LDG.E.U8 R73, desc[UR20][R4.64] ;  /* 0x0000001404492981 */ /* 0x0000e2000c1e1100 */
[----:B------:R-:W-:Y:S01]  /*227a0*/  PRMT R63, RZ, 0x7610, R63 ;  /* 0x00007610ff3f7816 */ /* 0x000fe2000000003f */
[----:B0-----:R-:W-:Y:S02]  /*227b0*/  @P2 IMAD.MOV.U32 R4, RZ, RZ, R85 ;  /* 0x000000ffff042224 */ /* 0x001fe400078e0055 */
[----:B------:R-:W-:-:S05]  /*227c0*/  @P2 IMAD.MOV.U32 R5, RZ, RZ, R79 ;  /* 0x000000ffff052224 */ /* 0x000fca00078e004f */
[----:B------:R2:W3:Y:S01]  /*227d0*/  @P2 LDG.E.U8 R72, desc[UR20][R4.64] ;  /* 0x0000001404482981 */ /* 0x0004e2000c1e1100 */
[----:B------:R-:W-:-:S03]  /*227e0*/  PRMT R67, RZ, 0x7610, R67 ;  /* 0x00007610ff437816 */ /* 0x000fc60000000043 */
[----:B----4-:R0:W-:Y:S04]  /*227f0*/  STL [R1+0x31c], R71 ;  /* 0x00031c4701007387 */ /* 0x0101e80000100800 */
[----:B------:R-:W4:Y:S04]  /*22800*/  LDL R90, [R1+0x133c] ;  /* 0x00133c00015a7983 */ /* 0x000f280000100800 */
[----:B------:R-:W4:Y:S04]  /*22810*/  LDL R92, [R1+0x1340] ;  /* 0x00134000015c7983 */ /* 0x000f280000100800 */
[----:B0-----:R-:W4:Y:S01]  /*22820*/  LDL R71, [R1+0x1330] ;  /* 0x0013300001477983 */ /* 0x001f220000100800 */
[----:B--2---:R-:W-:-:S02]  /*22830*/  @P2 IMAD.MOV.U32 R4, RZ, RZ, R86 ;  /* 0x000000ffff042224 */ /* 0x004fc400078e0056 */
[----:B-----5:R-:W-:-:S05]  /*22840*/  @P2 IMAD.MOV.U32 R5, RZ, RZ, R80 ;  /* 0x000000ffff052224 */ /* 0x020fca00078e0050 */
[----:B------:R0:W2:Y:S02]  /*22850*/  @P2 LDG.E.U8 R63, desc[UR20][R4.64] ;  /* 0x00000014043f2981 */ /* 0x0000a4000c1e1100 */
[----:B0-----:R-:W-:Y:S02]  /*22860*/  @P2 IMAD.MOV.U32 R4, RZ, RZ, R88 ;  /* 0x000000ffff042224 */ /* 0x001fe400078e0058 */
[----:B------:R-:W-:-:S05]  /*22870*/  @P2 IMAD.MOV.U32 R5, RZ, RZ, R82 ;  /* 0x000000ffff052224 */ /* 0x000fca00078e0052 */
[----:B------:R0:W5:Y:S04]  /*22880*/  @P2 LDG.E.U8 R67, desc[UR20][R4.64] ;  /* 0x0000001404432981 */ /* 0x000168000c1e1100 */
[----:B---3--:R1:W-:Y:S04]  /*22890*/  STL [R1+0x30c], R73 ;  /* 0x00030c4901007387 */ /* 0x0083e80000100800 */
[----:B------:R-:W3:Y:S04]  /*228a0*/  LDL R77, [R1+0x1350] ;  /* 0x00135000014d7983 */ /* 0x000ee80000100800 */
[----:B------:R-:W3:Y:S04]  /*228b0*/  LDL R79, [R1+0x135c] ;  /* 0x00135c00014f7983 */ /* 0x000ee80000100800 */
[----:B-1----:R-:W3:Y:S04]  /*228c0*/  LDL R73, [R1+0x134c] ;  /* 0x00134c0001497983 */ /* 0x002ee80000100800 */
[----:B------:R-:W3:Y:S04]  /*228d0*/  LDL R85, [R1+0x1360] ;  /* 0x0013600001557983 */ /* 0x000ee80000100800 */
[----:B------:R-:W-:Y:S04]  /*228e0*/  STL [R1+0x328], R76 ;  /* 0x0003284c01007387 */ /* 0x000fe80000100800 */
[----:B------:R-:W3:Y:S01]  /*228f0*/  LDL R86, [R1+0x136c] ;  /* 0x00136c0001567983 */ /* 0x000ee20000100800 */
[----:B------:R-:W-:Y:S01]  /*22900*/  PRMT R69, RZ, 0x7610, R69 ;  /* 0x00007610ff457816 */ /* 0x000fe20000000045 */
[----:B0-----:R-:W-:-:S02]  /*22910*/  @P2 IMAD.MOV.U32 R5, RZ, RZ, R84 ;  /* 0x000000ffff052224 */ /* 0x001fc400078e0054 */
[----:B----4-:R-:W-:-:S05]  /*22920*/  @P2 IMAD.MOV.U32 R4, RZ, RZ, R71 ;  /* 0x000000ffff042224 */ /* 0x010fca00078e0047 */
[----:B------:R0:W4:Y:S04]  /*22930*/  @P2 LDG.E.U8 R69, desc[UR20][R4.64] ;  /* 0x0000001404452981 */ /* 0x000128000c1e1100 */
[----:B--2---:R1:W-:Y:S04]  /*22940*/  STL [R1+0x2fc], R63 ;  /* 0x0002fc3f01007387 */ /* 0x0043e80000100800 */
[----:B------:R-:W2:Y:S04]  /*22950*/  LDL R88, [R1+0x137c] ;  /* 0x00137c0001587983 */ /* 0x000ea80000100800 */
[----:B-1----:R-:W2:Y:S04]  /*22960*/  LDL R63, [R1+0x1370] ;  /* 0x00137000013f7983 */ /* 0x002ea80000100800 */
[----:B-----5:R1:W-:Y:S04]  /*22970*/  STL [R1+0x2f0], R67 ;  /* 0x0002f04301007387 */ /* 0x0203e80000100800 */
[----:B-1----:R-:W5:Y:S01]  /*22980*/  LDL R67, [R1+0x1380] ;  /* 0x0013800001437983 */ /* 0x002f620000100800 */
[----:B------:R-:W-:Y:S01]  /*22990*/  PRMT R70, RZ, 0x7610, R70 ;  /* 0x00007610ff467816 */ /* 0x000fe20000000046 */
[----:B0-----:R-:W-:-:S02]  /*229a0*/  @P2 IMAD.MOV.U32 R4, RZ, RZ, R92 ;  /* 0x000000ffff042224 */ /* 0x001fc400078e005c */
[----:B------:R-:W-:Y:S01]  /*229b0*/  @P2 IMAD.MOV.U32 R5, RZ, RZ, R90 ;  /* 0x000000ffff052224 */ /* 0x000fe200078e005a */
[----:B------:R-:W-:-:S04]  /*229c0*/  PRMT R68, RZ, 0x7610, R68 ;  /* 0x00007610ff447816 */ /* 0x000fc80000000044 */
        /* <DEDUP_REMOVED lines=9> */
[----:B------:R-:W-:Y:S01]  /*22a60*/  PRMT R65, RZ, 0x7610, R65 ;  /* 0x00007610ff417816 */ /* 0x000fe20000000041 */
[----:B0-----:R-:W-:Y:S02]  /*22a70*/  @P2 IMAD.MOV.U32 R5, RZ, RZ, R86 ;  /* 0x000000ffff052224 */ /* 0x001fe400078e0056 */
[----:B------:R-:W-:Y:S04]  /*22a80*/  STL [R1+0x314], R74 ;  /* 0x0003144a01007387 */ /* 0x000fe80000100800 */
[----:B----4-:R0:W-:Y:S04]  /*22a90*/  STL [R1+0x2e8], R69 ;  /* 0x0002e84501007387 */ /* 0x0101e80000100800 */
[----:B------:R-:W4:Y:S04]  /*22aa0*/  LDL R71, [R1+0x1390] ;  /* 0x0013900001477983 */ /* 0x000f280000100800 */
[----:B------:R-:W3:Y:S04]  /*22ab0*/  LDL R90, [R1+0x139c] ;  /* 0x00139c00015a7983 */ /* 0x000ee80000100800 */
[----:B0-----:R-:W3:Y:S04]  /*22ac0*/  LDL R69, [R1+0x138c] ;  /* 0x00138c0001457983 */ /* 0x001ee80000100800 */
[----:B------:R-:W3:Y:S01]  /*22ad0*/  LDL R92, [R1+0x13a0] ;  /* 0x0013a000015c7983 */ /* 0x000ee20000100800 */
[----:B--2---:R-:W-:-:S05]  /*22ae0*/  @P2 IMAD.MOV.U32 R4, RZ, RZ, R63 ;  /* 0x000000ffff042224 */ /* 0x004fca00078e003f */
[----:B------:R0:W2:Y:S02]  /*22af0*/  @P2 LDG.E.U8 R59, desc[UR20][R4.64] ;  /* 0x00000014043b2981 */ /* 0x0000a4000c1e1100 */
[----:B0-----:R-:W-:Y:S02]  /*22b00*/  @P2 IMAD.MOV.U32 R5, RZ, RZ, R88 ;  /* 0x000000ffff052224 */ /* 0x001fe400078e0058 */
[----:B-----5:R-:W-:-:S05]  /*22b10*/  @P2 IMAD.MOV.U32 R4, RZ, RZ, R67 ;  /* 0x000000ffff042224 */ /* 0x020fca00078e0043 */
[----:B------:R4:W5:Y:S04]  /*22b20*/  @P2 LDG.E.U8 R65, desc[UR20][R4.64] ;  /* 0x0000001404412981 */ /* 0x000968000c1e1100 */
[----:B------:R-:W-:Y:S04]  /*22b30*/  STL [R1+0x308], R72 ;  /* 0x0003084801007387 */ /* 0x000fe80000100800 */
[----:B------:R-:W5:Y:S04]  /*22b40*/  LDL R73, [R1+0x13ac] ;  /* 0x0013ac0001497983 */ /* 0x000f680000100800 */
[----:B------:R-:W5:Y:S04]  /*22b50*/  LDL R77, [R1+0x13b0] ;  /* 0x0013b000014d7983 */ /* 0x000f680000100800 */
[----:B------:R-:W5:Y:S04]  /*22b60*/  LDL R79, [R1+0x13bc] ;  /* 0x0013bc00014f7983 */ /* 0x000f680000100800 */
[----:B------:R-:W5:Y:S01]  /*22b70*/  LDL R85, [R1+0x13c0] ;  /* 0x0013c00001557983 */ /* 0x000f620000100800 */
[----:B----4-:R-:W-:-:S02]  /*22b80*/  @P2 IMAD.MOV.U32 R4, RZ, RZ, R71 ;  /* 0x000000ffff042224 */ /* 0x010fc400078e0047 */
[----:B---3--:R-:W-:Y:S01]  /*22b90*/  @P2 IMAD.MOV.U32 R5, RZ, RZ, R69 ;  /* 0x000000ffff052224 */ /* 0x008fe200078e0045 */
[----:B--2---:R0:W-:Y:S04]  /*22ba0*/  STL [R1+0x2c4], R59 ;  /* 0x0002c43b01007387 */ /* 0x0041e80000100800 */
[----:B------:R-:W2:Y:S04]  /*22bb0*/  LDL R63, [R1+0x13d0] ;  /* 0x0013d000013f7983 */ /* 0x000ea80000100800 */
[----:B0-----:R-:W3:Y:S04]  /*22bc0*/  LDL R59, [R1+0x13cc] ;  /* 0x0013cc00013b7983 */ /* 0x001ee80000100800 */
[----:B-----5:R0:W-:Y:S04]  /*22bd0*/  STL [R1+0x2bc], R65 ;  /* 0x0002bc4101007387 */ /* 0x0201e80000100800 */
[----:B------:R-:W4:Y:S04]  /*22be0*/  LDL R67, [R1+0x13e0] ;  /* 0x0013e00001437983 */ /* 0x000f280000100800 */
[----:B0-----:R-:W5:Y:S04]  /*22bf0*/  LDL R65, [R1+0x13dc] ;  /* 0x0013dc0001417983 */ /* 0x001f680000100800 */
[----:B------:R-:W-:Y:S04]  /*22c00*/  STL [R1+0x2e0], R70 ;  /* 0x0002e04601007387 */ /* 0x000fe80000100800 */
[----:B------:R-:W5:Y:S04]  /*22c10*/  LDL R69, [R1+0x13ec] ;  /* 0x0013ec0001457983 */ /* 0x000f680000100800 */
[----:B------:R-:W5:Y:S01]  /*22c20*/  LDL R71, [R1+0x13f0] ;  /* 0x0013f00001477983 */ /* 0x000f620000100800 */
[----:B------:R-:W-:-:S02]  /*22c30*/  PRMT R64, RZ, 0x7610, R64 ;  /* 0x00007610ff407816 */ /* 0x000fc40000000040 */
[----:B------:R-:W-:-:S04]  /*22c40*/  PRMT R62, RZ, 0x7610, R62 ;  /* 0x00007610ff3e7816 */ /* 0x000fc8000000003e */
[----:B------:R0:W5:Y:S01]  /*22c50*/  @P2 LDG.E.U8 R64, desc[UR20][R4.64] ;  /* 0x0000001404402981 */ /* 0x000162000c1e1100 */
[----:B------:R-:W-:Y:S01]  /*22c60*/  PRMT R57, RZ, 0x7610, R57 ;  /* 0x00007610ff397816 */ /* 0x000fe20000000039 */
[----:B0-----:R-:W-:Y:S02]  /*22c70*/  @P2 IMAD.MOV.U32 R4, RZ, RZ, R92 ;  /* 0x000000ffff042224 */ /* 0x001fe400078e005c */
[----:B------:R-:W-:-:S05]  /*22c80*/  @P2 IMAD.MOV.U32 R5, RZ, RZ, R90 ;  /* 0x000000ffff052224 */ /* 0x000fca00078e005a */
        /* <DEDUP_REMOVED lines=9> */
[----:B------:R-:W-:Y:S02]  /*22d20*/  PRMT R49, RZ, 0x7610, R49 ;  /* 0x00007610ff317816 */ /* 0x000fe40000000031 */
[----:B------:R-:W-:Y:S01]  /*22d30*/  PRMT R61, RZ, 0x7610, R61 ;  /* 0x00007610ff3d7816 */ /* 0x000fe2000000003d */
[----:B------:R-:W-:Y:S04]  /*22d40*/  STL [R1+0x2d8], R68 ;  /* 0x0002d84401007387 */ /* 0x000fe80000100800 */
[----:B------:R-:W5:Y:S04]  /*22d50*/  LDL R73, [R1+0x13fc] ;  /* 0x0013fc0001497983 */ /* 0x000f680000100800 */
[----:B------:R-:W-:Y:S04]  /*22d60*/  STL [R1+0x2d0], R66 ;  /* 0x0002d04201007387 */ /* 0x000fe80000100800 */
[----:B------:R-:W5:Y:S04]  /*22d70*/  LDL R77, [R1+0x1400] ;  /* 0x00140000014d7983 */ /* 0x000f680000100800 */
[----:B------:R-:W5:Y:S04]  /*22d80*/  LDL R79, [R1+0x140c] ;  /* 0x00140c00014f7983 */ /* 0x000f680000100800 */
[----:B------:R-:W5:Y:S04]  /*22d90*/  LDL R85, [R1+0x1410] ;  /* 0x0014100001557983 */ /* 0x000f680000100800 */
[----:B------:R-:W5:Y:S01]  /*22da0*/  LDL R92, [R1+0x141c] ;  /* 0x00141c00015c7983 */ /* 0x000f620000100800 */
[----:B--2---:R-:W-:-:S02]  /*22db0*/  @P2 IMAD.MOV.U32 R4, RZ, RZ, R63 ;  /* 0x000000ffff042224 */ /* 0x004fc400078e003f */
[----:B---3--:R-:W-:-:S05]  /*22dc0*/  @P2 IMAD.MOV.U32 R5, RZ, RZ, R59 ;  /* 0x000000ffff052224 */ /* 0x008fca00078e003b */
[----:B------:R4:W2:Y:S02]  /*22dd0*/  @P2 LDG.E.U8 R51, desc[UR20][R4.64] ;  /* 0x0000001404332981 */ /* 0x0008a4000c1e1100 */
[----:B----4-:R-:W-:Y:S02]  /*22de0*/  @P2 IMAD.MOV.U32 R4, RZ, RZ, R67 ;  /* 0x000000ffff042224 */ /* 0x010fe400078e0043 */
[----:B-----5:R-:W-:-:S05]  /*22df0*/  @P2 IMAD.MOV.U32 R5, RZ, RZ, R65 ;  /* 0x000000ffff052224 */ /* 0x020fca00078e0041 */
[----:B------:R0:W3:Y:S02]  /*22e00*/  @P2 LDG.E.U8 R49, desc[UR20][R4.64] ;  /* 0x0000001404312981 */ /* 0x0000e4000c1e1100 */
[----:B0-----:R-:W-:Y:S02]  /*22e10*/  @P2 IMAD.MOV.U32 R4, RZ, RZ, R71 ;  /* 0x000000ffff042224 */ /* 0x001fe400078e0047 */
[----:B------:R-:W-:-:S05]  /*22e20*/  @P2 IMAD.MOV.U32 R5, RZ, RZ, R69 ;  /* 0x000000ffff052224 */ /* 0x000fca00078e0045 */
[----:B------:R0:W4:Y:S04]  /*22e30*/  @P2 LDG.E.U8 R61, desc[UR20][R4.64] ;  /* 0x00000014043d2981 */ /* 0x000128000c1e1100 */
[----:B------:R1:W-:Y:S04]  /*22e40*/  STL [R1+0x2a4], R57 ;  /* 0x0002a43901007387 */ /* 0x0003e80000100800 */
[----:B-1----:R-:W5:Y:S04]  /*22e50*/  LDL R57, [R1+0x1420] ;  /* 0x0014200001397983 */ /* 0x002f680000100800 */
[----:B------:R1:W-:Y:S04]  /*22e60*/  STL [R1+0x29c], R53 ;  /* 0x00029c3501007387 */ /* 0x0003e80000100800 */
[----:B-1----:R-:W5:Y:S04]  /*22e70*/  LDL R53, [R1+0x142c] ;  /* 0x00142c0001357983 */ /* 0x002f680000100800 */
[----:B------:R-:W-:Y:S01]  /*22e80*/  STL [R1+0x2b4], R64 ;  /* 0x0002b44001007387 */ /* 0x000fe20000100800 */
[----:B------:R-:W-:Y:S01]  /*22e90*/  PRMT R60, RZ, 0x7610, R60 ;  /* 0x00007610ff3c7816 */ /* 0x000fe2000000003c */
[----:B0-----:R-:W-:-:S02]  /*22ea0*/  @P2 IMAD.MOV.U32 R4, RZ, RZ, R77 ;  /* 0x000000ffff042224 */ /* 0x001fc400078e004d */
[----:B------:R-:W-:-:S05]  /*22eb0*/  @P2 IMAD.MOV.U32 R5, RZ, RZ, R73 ;  /* 0x000000ffff052224 */ /* 0x000fca00078e0049 */
[----:B------:R0:W5:Y:S02]  /*22ec0*/  @P2 LDG.E.U8 R60, desc[UR20][R4.64] ;  /* 0x00000014043c2981 */ /* 0x000164000c1e1100 */
[----:B0-----:R-:W-:Y:S02]  /*22ed0*/  @P2 IMAD.MOV.U32 R4, RZ, RZ, R85 ;  /* 0x000000ffff042224 */ /* 0x001fe400078e0055 */
[----:B------:R-:W-:Y:S01]  /*22ee0*/  @P2 IMAD.MOV.U32 R5, RZ, RZ, R79 ;  /* 0x000000ffff052224 */ /* 0x000fe200078e004f */
[----:B--2---:R0:W-:Y:S04]  /*22ef0*/  STL [R1+0x294], R51 ;  /* 0x0002943301007387 */ /* 0x0041e80000100800 */
[----:B0-----:R-:W2:Y:S04]  /*22f00*/  LDL R51, [R1+0x1430] ;  /* 0x0014300001337983 */ /* 0x001ea80000100800 */
[----:B---3--:R0:W-:Y:S04]  /*22f10*/  STL [R1+0x288], R49 ;  /* 0x0002883101007387 */ /* 0x0081e80000100800 */
[----:B------:R-:W3:Y:S04]  /*22f20*/  LDL R59, [R1+0x1440] ;  /* 0x00144000013b7983 */ /* 0x000ee80000100800 */
[----:B0-----:R-:W3:Y:S04]  /*22f30*/  LDL R49, [R1+0x143c] ;  /* 0x00143c0001317983 */ /* 0x001ee80000100800 */
[----:B------:R-:W-:Y:S04]  /*22f40*/  STL [R1+0x2ac], R62 ;  /* 0x0002ac3e01007387 */ /* 0x000fe80000100800 */
[----:B----4-:R0:W-:Y:S04]  /*22f50*/  STL [R1+0x284], R61 ;  /* 0x0002843d01007387 */ /* 0x0101e80000100800 */
[----:B------:R-:W4:Y:S04]  /*22f60*/  LDL R63, [R1+0x1450] ;  /* 0x00145000013f7983 */ /* 0x000f280000100800 */
[----:B------:R-:W4:Y:S04]  /*22f70*/  LDL R65, [R1+0x145c] ;  /* 0x00145c0001417983 */ /* 0x000f280000100800 */
[----:B0-----:R-:W4:Y:S04]  /*22f80*/  LDL R61, [R1+0x144c] ;  /* 0x00144c00013d7983 */ /* 0x001f280000100800 */
[----:B------:R-:W4:Y:S04]  /*22f90*/  LDL R67, [R1+0x1460] ;  /* 0x0014600001437983 */ /* 0x000f280000100800 */
[----:B------:R-:W4:Y:S04]  /*22fa0*/  LDL R69, [R1+0x146c] ;  /* 0x00146c0001457983 */ /* 0x000f280000100800 */
[----:B------:R-:W4:Y:S04]  /*22fb0*/  LDL R71, [R1+0x1470] ;  /* 0x0014700001477983 */ /* 0x000f280000100800 */
[----:B------:R-:W4:Y:S04]  /*22fc0*/  LDL R73, [R1+0x147c] ;  /* 0x00147c0001497983 */ /* 0x000f280000100800 */
[----:B------:R-:W4:Y:S04]  /*22fd0*/  LDL R77, [R1+0x1480] ;  /* 0x00148000014d7983 */ /* 0x000f280000100800 */
[----:B------:R-:W4:Y:S04]  /*22fe0*/  LDL R79, [R1+0x148c] ;  /* 0x00148c00014f7983 */ /* 0x000f280000100800 */
[----:B------:R-:W4:Y:S01]  /*22ff0*/  LDL R85, [R1+0x1490] ;  /* 0x0014900001557983 */ /* 0x000f220000100800 */
[----:B------:R-:W-:-:S02]  /*23000*/  PRMT R58, RZ, 0x7610, R58 ;  /* 0x00007610ff3a7816 */ /* 0x000fc4000000003a */
[----:B------:R-:W-:-:S04]  /*23010*/  PRMT R55, RZ, 0x7610, R55 ;  /* 0x00007610ff377816 */ /* 0x000fc80000000037 */
[----:B------:R5:W4:Y:S01]  /*23020*/  @P2 LDG.E.U8 R58, desc[UR20][R4.64] ;  /* 0x00000014043a2981 */ /* 0x000b22000c1e1100 */
[----:B------:R-:W-:Y:S01]  /*23030*/  PRMT R48, RZ, 0x7610, R48 ;  /* 0x00007610ff307816 */ /* 0x000fe20000000030 */
[----:B-----5:R-:W-:Y:S02]  /*23040*/  @P2 IMAD.MOV.U32 R4, RZ, RZ, R57 ;  /* 0x000000ffff042224 */ /* 0x020fe400078e0039 */
[----:B------:R-:W-:-:S05]  /*23050*/  @P2 IMAD.MOV.U32 R5, RZ, RZ, R92 ;  /* 0x000000ffff052224 */ /* 0x000fca00078e005c */
[----:B------:R0:W5:Y:S01]  /*23060*/  @P2 LDG.E.U8 R55, desc[UR20][R4.64] ;  /* 0x0000001404372981 */ /* 0x000162000c1e1100 */
[----:B------:R-:W-:Y:S01]  /*23070*/  PRMT R47, RZ, 0x7610, R47 ;  /* 0x00007610ff2f7816 */ /* 0x000fe2000000002f */
[----:B0-----:R-:W-:Y:S01]  /*23080*/  @P2 IMAD.MOV.U32 R5, RZ, RZ, R53 ;  /* 0x000000ffff052224 */ /* 0x001fe200078e0035 */
[----:B------:R-:W-:Y:S02]  /*23090*/  PRMT R46, RZ, 0x7610, R46 ;  /* 0x00007610ff2e7816 */ /* 0x000fe4000000002e */
[----:B------:R-:W-:Y:S02]  /*230a0*/  PRMT R45, RZ, 0x7610, R45 ;  /* 0x00007610ff2d7816 */ /* 0x000fe4000000002d */
[----:B------:R-:W-:Y:S02]  /*230b0*/  PRMT R44, RZ, 0x7610, R44 ;  /* 0x00007610ff2c7816 */ /* 0x000fe4000000002c */
[----:B------:R-:W-:Y:S02]  /*230c0*/  PRMT R43, RZ, 0x7610, R43 ;  /* 0x00007610ff2b7816 */ /* 0x000fe4000000002b */
[----:B------:R-:W-:-:S02]  /*230d0*/  PRMT R42, RZ, 0x7610, R42 ;  /* 0x00007610ff2a7816 */ /* 0x000fc4000000002a */
[----:B------:R-:W-:Y:S02]  /*230e0*/  PRMT R41, RZ, 0x7610, R41 ;  /* 0x00007610ff297816 */ /* 0x000fe40000000029 */
        /* <DEDUP_REMOVED lines=8> */
[----:B------:R-:W-:Y:S01]  /*23170*/  PRMT R11, RZ, 0x7610, R11 ;  /* 0x00007610ff0b7816 */ /* 0x000fe2000000000b */
[----:B--2---:R-:W-:-:S05]  /*23180*/  @P2 IMAD.MOV.U32 R4, RZ, RZ, R51 ;  /* 0x000000ffff042224 */ /* 0x004fca00078e0033 */
[----:B------:R3:W2:Y:S02]  /*23190*/  @P2 LDG.E.U8 R48, desc[UR20][R4.64] ;  /* 0x0000001404302981 */ /* 0x0006a4000c1e1100 */
[----:B---3--:R-:W-:Y:S02]  /*231a0*/  @P2 IMAD.MOV.U32 R4, RZ, RZ, R59 ;  /* 0x000000ffff042224 */ /* 0x008fe400078e003b */
[----:B------:R-:W-:-:S05]  /*231b0*/  @P2 IMAD.MOV.U32 R5, RZ, RZ, R49 ;  /* 0x000000ffff052224 */ /* 0x000fca00078e0031 */
[----:B------:R4:W3:Y:S02]  /*231c0*/  @P2 LDG.E.U8 R47, desc[UR20][R4.64] ;  /* 0x00000014042f2981 */ /* 0x0008e4000c1e1100 */
[----:B----4-:R-:W-:Y:S02]  /*231d0*/  @P2 IMAD.MOV.U32 R4, RZ, RZ, R63 ;  /* 0x000000ffff042224 */ /* 0x010fe400078e003f */
[----:B------:R-:W-:-:S05]  /*231e0*/  @P2 IMAD.MOV.U32 R5, RZ, RZ, R61 ;  /* 0x000000ffff052224 */ /* 0x000fca00078e003d */
[----:B------:R0:W4:Y:S02]  /*231f0*/  @P2 LDG.E.U8 R46, desc[UR20][R4.64] ;  /* 0x00000014042e2981 */ /* 0x000124000c1e1100 */
[----:B0-----:R-:W-:Y:S02]  /*23200*/  @P2 IMAD.MOV.U32 R4, RZ, RZ, R67 ;  /* 0x000000ffff042224 */ /* 0x001fe400078e0043 */
[----:B------:R-:W-:-:S05]  /*23210*/  @P2 IMAD.MOV.U32 R5, RZ, RZ, R65 ;  /* 0x000000ffff052224 */ /* 0x000fca00078e0041 */
[----:B------:R0:W2:Y:S02]  /*23220*/  @P2 LDG.E.U8 R45, desc[UR20][R4.64] ;  /* 0x00000014042d2981 */ /* 0x0000a4000c1e1100 */
[----:B0-----:R-:W-:Y:S02]  /*23230*/  @P2 IMAD.MOV.U32 R4, RZ, RZ, R71 ;  /* 0x000000ffff042224 */ /* 0x001fe400078e0047 */
[----:B------:R-:W-:-:S05]  /*23240*/  @P2 IMAD.MOV.U32 R5, RZ, RZ, R69 ;  /* 0x000000ffff052224 */ /* 0x000fca00078e0045 */
[----:B------:R0:W4:Y:S02]  /*23250*/  @P2 LDG.E.U8 R44, desc[UR20][R4.64] ;  /* 0x00000014042c2981 */ /* 0x000124000c1e1100 */
        /* <DEDUP_REMOVED lines=35> */
[----:B------:R0:W4:Y:S01]  /*23490*/  @P2 LDG.E.U8 R11, desc[UR20][R4.64] ;  /* 0x00000014040b2981 */ /* 0x000122000c1e1100 */
[----:B------:R-:W-:Y:S02]  /*234a0*/  ISETP.GE.AND P4, PT, R3, RZ, PT ;  /* 0x000000ff0300720c */ /* 0x000fe40003f86270 */
[----:B------:R-:W1:Y:S01]  /*234b0*/  LDC R3, c[0x0][0x3a0] ;  /* 0x0000e800ff037b82 */ /* 0x000e620000000800 */
[----:B------:R-:W-:Y:S01]  /*234c0*/  PRMT R8, RZ, 0x7610, R8 ;  /* 0x00007610ff087816 */ /* 0x000fe20000000008 */
[----:B0-----:R-:W-:Y:S02]  /*234d0*/  @P2 IMAD.MOV.U32 R4, RZ, RZ, R23 ;  /* 0x000000ffff042224 */ /* 0x001fe400078e0017 */
[----:B------:R-:W-:Y:S01]  /*234e0*/  @P2 IMAD.MOV.U32 R5, RZ, RZ, R24 ;  /* 0x000000ffff052224 */ /* 0x000fe200078e0018 */
[----:B------:R-:W-:-:S04]  /*234f0*/  PRMT R7, RZ, 0x7610, R7 ;  /* 0x00007610ff077816 */ /* 0x000fc80000000007 */
[----:B------:R0:W4:Y:S01]  /*23500*/  @P2 LDG.E.U8 R8, desc[UR20][R4.64] ;  /* 0x0000001404082981 */ /* 0x000122000c1e1100 */
[----:B------:R-:W-:Y:S01]  /*23510*/  PRMT R6, RZ, 0x7610, R6 ;  /* 0x00007610ff067816 */ /* 0x000fe20000000006 */
[----:B0-----:R-:W-:Y:S02]  /*23520*/  @P2 IMAD.MOV.U32 R4, RZ, RZ, R21 ;  /* 0x000000ffff042224 */ /* 0x001fe400078e0015 */
[----:B------:R-:W-:-:S05]  /*23530*/  @P2 IMAD.MOV.U32 R5, RZ, RZ, R22 ;  /* 0x000000ffff052224 */ /* 0x000fca00078e0016 */
[----:B------:R0:W4:Y:S01]  /*23540*/  @P2 LDG.E.U8 R7, desc[UR20][R4.64] ;  /* 0x0000001404072981 */ /* 0x000122000c1e1100 */
[----:B-1----:R-:W-:Y:S02]  /*23550*/  ISETP.GT.AND P0, PT, R3, UR12, P0 ;  /* 0x0000000c03007c0c */ /* 0x002fe40008704270 */
[----:B------:R-:W-:Y:S01]  /*23560*/  PRMT R3, RZ, 0x7610, R3 ;  /* 0x00007610ff037816 */ /* 0x000fe20000000003 */
[----:B0-----:R-:W-:Y:S02]  /*23570*/  @P2 IMAD.MOV.U32 R4, RZ, RZ, R32 ;  /* 0x000000ffff042224 */ /* 0x001fe400078e0020 */
[----:B------:R-:W-:Y:S01]  /*23580*/  @P2 IMAD.MOV.U32 R5, RZ, RZ, R33 ;  /* 0x000000ffff052224 */ /* 0x000fe200078e0021 */
[----:B------:R-:W-:Y:S04]  /*23590*/  STL [R1+0x278], R60 ;  /* 0x0002783c01007387 */ /* 0x000fe80000100800 */
[----:B------:R0:W4:Y:S01]  /*235a0*/  @P2 LDG.E.U8 R6, desc[UR20][R4.64] ;  /* 0x0000001404062981 */ /* 0x000122000c1e1100 */
[----:B------:R-:W-:-:S03]  /*235b0*/  PRMT R2, RZ, 0x7610, R2 ;  /* 0x00007610ff027816 */ /* 0x000fc60000000002 */
[----:B------:R-:W-:Y:S01]  /*235c0*/  STL [R1+0x270], R58 ;  /* 0x0002703a01007387 */ /* 0x000fe20000100800 */
[----:B0-----:R-:W-:Y:S02]  /*235d0*/  @P2 IMAD.MOV.U32 R4, RZ, RZ, R50 ;  /* 0x000000ffff042224 */ /* 0x001fe400078e0032 */
[----:B------:R-:W-:Y:S01]  /*235e0*/  @P2 IMAD.MOV.U32 R5, RZ, RZ, R52 ;  /* 0x000000ffff052224 */ /* 0x000fe200078e0034 */
[----:B-----5:R-:W-:Y:S04]  /*235f0*/  STL [R1+0x268], R55 ;  /* 0x0002683701007387 */ /* 0x020fe80000100800 */
[----:B------:R-:W5:Y:S04]  /*23600*/  LDL.LU R20, [R1+0x1d94] ;  /* 0x001d940001147983 */ /* 0x000f680000300800 */
[----:B--2---:R-:W-:Y:S04]  /*23610*/  STL [R1+0x264], R48 ;  /* 0x0002643001007387 */ /* 0x004fe80000100800 */
[----:B------:R0:W2:Y:S04]  /*23620*/  @P2 LDG.E.U8 R3, desc[UR20][R4.64] ;  /* 0x0000001404032981 */ /* 0x0000a8000c1e1100 */
[----:B---3--:R-:W-:Y:S04]  /*23630*/  STL [R1+0x260], R47 ;  /* 0x0002602f01007387 */ /* 0x008fe80000100800 */
[----:B----4-:R-:W-:Y:S01]  /*23640*/  STL [R1+0x24c], R46 ;  /* 0x00024c2e01007387 */ /* 0x010fe20000100800 */
[----:B0-----:R-:W-:-:S02]  /*23650*/  @P2 IMAD.MOV.U32 R4, RZ, RZ, R30 ;  /* 0x000000ffff042224 */ /* 0x001fc400078e001e */
[----:B------:R-:W-:Y:S01]  /*23660*/  @P2 IMAD.MOV.U32 R5, RZ, RZ, R15 ;  /* 0x000000ffff052224 */ /* 0x000fe200078e000f */
[----:B------:R-:W-:Y:S01]  /*23670*/  STL [R1+0x240], R45 ;  /* 0x0002402d01007387 */ /* 0x000fe20000100800 */
[----:B------:R-:W-:-:S03]  /*23680*/  PRMT R0, RZ, 0x7610, R0 ;  /* 0x00007610ff007816 */ /* 0x000fc60000000000 */
[----:B------:R0:W3:Y:S04]  /*23690*/  @P2 LDG.E.U8 R2, desc[UR20][R4.64] ;  /* 0x0000001404022981 */ /* 0x0000e8000c1e1100 */
[----:B------:R-:W-:Y:S01]  /*236a0*/  STL [R1+0x238], R44 ;  /* 0x0002382c01007387 */ /* 0x000fe20000100800 */
[----:B0-----:R-:W-:Y:S02]  /*236b0*/  @P2 IMAD.MOV.U32 R4, RZ, RZ, R29 ;  /* 0x000000ffff042224 */ /* 0x001fe400078e001d */
[----:B------:R-:W-:-:S05]  /*236c0*/  @P2 IMAD.MOV.U32 R5, RZ, RZ, R10 ;  /* 0x000000ffff052224 */ /* 0x000fca00078e000a */
[----:B------:R-:W4:Y:S04]  /*236d0*/  @P2 LDG.E.U8 R0, desc[UR20][R4.64] ;  /* 0x0000001404002981 */ /* 0x000f28000c1e1100 */
[----:B------:R-:W-:Y:S04]  /*236e0*/  STL [R1+0x22c], R43 ;  /* 0x00022c2b01007387 */ /* 0x000fe80000100800 */
[----:B------:R-:W-:Y:S04]  /*236f0*/  STL [R1+0x224], R42 ;  /* 0x0002242a01007387 */ /* 0x000fe80000100800 */
[----:B------:R-:W-:Y:S04]  /*23700*/  STL [R1+0x218], R41 ;  /* 0x0002182901007387 */ /* 0x000fe80000100800 */
[----:B------:R-:W-:Y:S04]  /*23710*/  STL [R1+0x20c], R35 ;  /* 0x00020c2301007387 */ /* 0x000fe80000100800 */
[----:B------:R-:W-:Y:S04]  /*23720*/  STL [R1+0x208], R19 ;  /* 0x0002081301007387 */ /* 0x000fe80000100800 */
[----:B------:R-:W-:Y:S04]  /*23730*/  STL [R1+0x1fc], R18 ;  /* 0x0001fc1201007387 */ /* 0x000fe80000100800 */
[----:B------:R-:W5:Y:S04]  /*23740*/  LDL.LU R28, [R1+0x254] ;  /* 0x00025400011c7983 */ /* 0x000f680000300800 */
[----:B------:R-:W5:Y:S04]  /*23750*/  LDL.LU R27, [R1+0x258] ;  /* 0x00025800011b7983 */ /* 0x000f680000300800 */
[----:B------:R-:W5:Y:S04]  /*23760*/  LDL.LU R26, [R1+0x25c] ;  /* 0x00025c00011a7983 */ /* 0x000f680000300800 */
[----:B------:R-:W-:Y:S04]  /*23770*/  STL [R1+0x1f4], R17 ;  /* 0x0001f41101007387 */ /* 0x000fe80000100800 */
[----:B------:R-:W5:Y:S04]  /*23780*/  LDL.LU R25, [R1+0x26c] ;  /* 0x00026c0001197983 */ /* 0x000f680000300800 */
[----:B------:R-:W5:Y:S04]  /*23790*/  LDL.LU R24, [R1+0x274] ;  /* 0x0002740001187983 */ /* 0x000f680000300800 */
[----:B------:R-:W5:Y:S04]  /*237a0*/  LDL.LU R23, [R1+0x27c] ;  /* 0x00027c0001177983 */ /* 0x000f680000300800 */
[----:B------:R-:W5:Y:S04]  /*237b0*/  LDL.LU R22, [R1+0x280] ;  /* 0x0002800001167983 */ /* 0x000f680000300800 */
[----:B------:R-:W-:Y:S04]  /*237c0*/  STL [R1+0x1ec], R16 ;  /* 0x0001ec1001007387 */ /* 0x000fe80000100800 */
        /* <DEDUP_REMOVED lines=12> */
[----:B------:R-:W5:Y:S01]  /*23890*/  LDL.LU R50, [R1+0x2c8] ;  /* 0x0002c80001327983 */ /* 0x000f620000300800 */
[----:B------:R-:W-:-:S03]  /*238a0*/  PRMT R9, RZ, 0x7610, R9 ;  /* 0x00007610ff097816 */ /* 0x000fc60000000009 */
[----:B------:R-:W-:Y:S04]  /*238b0*/  STL [R1+0x1b4], R8 ;  /* 0x0001b40801007387 */ /* 0x000fe80000100800 */
[----:B------:R-:W-:Y:S04]  /*238c0*/  STL [R1+0x1a4], R7 ;  /* 0x0001a40701007387 */ /* 0x000fe80000100800 */
[----:B------:R-:W-:Y:S04]  /*238d0*/  STL [R1+0x1d70], R9 ;  /* 0x001d700901007387 */ /* 0x000fe80000100800 */
[----:B---3--:R5:W-:Y:S04]  /*238e0*/  STL [R1+0xf4], R2 ;  /* 0x0000f40201007387 */ /* 0x008be80000100800 */
[----:B----4-:R0:W-:Y:S04]  /*238f0*/  STL [R1+0xf0], R0 ;  /* 0x0000f00001007387 */ /* 0x0101e80000100800 */
[----:B--2---:R1:W-:Y:S01]  /*23900*/  STL [R1+0x17c], R3 ;  /* 0x00017c0301007387 */ /* 0x0043e20000100800 */
[----:B-----5:R-:W-:-:S02]  /*23910*/  SEL R2, R20, R28, !P3 ;  /* 0x0000001c14027207 */ /* 0x020fc40005800000 */
[----:B0-----:R-:W-:-:S03]  /*23920*/  SEL R0, R20, R27, !P3 ;  /* 0x0000001b14007207 */ /* 0x001fc60005800000 */
[----:B------:R0:W-:Y:S01]  /*23930*/  STL [R1+0x38], R2 ;  /* 0x0000380201007387 */ /* 0x0001e20000100800 */
[----:B-1----:R-:W-:-:S03]  /*23940*/  SEL R3, R20, R26, !P3 ;  /* 0x0000001a14037207 */ /* 0x002fc60005800000 */
[----:B------:R1:W-:Y:S04]  /*23950*/  STL [R1+0x34], R0 ;  /* 0x0000340001007387 */ /* 0x0003e80000100800 */
[----:B------:R2:W-:Y:S01]  /*23960*/  STL [R1+0x30], R3 ;  /* 0x0000300301007387 */ /* 0x0005e20000100800 */
[----:B0-----:R-:W-:-:S03]  /*23970*/  SEL R2, R20, R25, !P3 ;  /* 0x0000001914027207 */ /* 0x001fc60005800000 */
[----:B------:R-:W-:Y:S01]  /*23980*/  STL [R1+0x194], R6 ;  /* 0x0001940601007387 */ /* 0x000fe20000100800 */
[----:B-1----:R-:W-:-:S03]  /*23990*/  SEL R0, R20, R24, !P3 ;  /* 0x0000001814007207 */ /* 0x002fc60005800000 */
[----:B------:R0:W-:Y:S01]  /*239a0*/  STL [R1+0x2c], R2 ;  /* 0x00002c0201007387 */ /* 0x0001e20000100800 */
[----:B--2---:R-:W-:-:S03]  /*239b0*/  SEL R3, R20, R23, !P3 ;  /* 0x0000001714037207 */ /* 0x004fc60005800000 */
[----:B------:R1:W-:Y:S01]  /*239c0*/  STL [R1+0x28], R0 ;  /* 0x0000280001007387 */ /* 0x0003e20000100800 */
[----:B0-----:R-:W-:-:S03]  /*239d0*/  SEL R2, R20, R22, !P3 ;  /* 0x0000001614027207 */ /* 0x001fc60005800000 */
[----:B------:R-:W-:Y:S01]  /*239e0*/  STL [R1+0x24], R3 ;  /* 0x0000240301007387 */ /* 0x000fe20000100800 */
[C---:B-1----:R-:W-:Y:S02]  /*239f0*/  SEL R0, R20.reuse, R21, !P3 ;  /* 0x0000001514007207 */ /* 0x042fe40005800000 */
[C---:B------:R-:W-:Y:S01]  /*23a00*/  SEL R9, R20.reuse, R31, !P3 ;  /* 0x0000001f14097207 */ /* 0x040fe20005800000 */
[----:B------:R-:W-:Y:S04]  /*23a10*/  STL [R1+0x20], R2 ;  /* 0x0000200201007387 */ /* 0x000fe80000100800 */
[----:B------:R-:W-:Y:S01]  /*23a20*/  STL [R1+0x1d74], R9 ;  /* 0x001d740901007387 */ /* 0x000fe20000100800 */
[----:B------:R-:W-:-:S03]  /*23a30*/  SEL R76, R20, R32, !P3 ;  /* 0x00000020144c7207 */ /* 0x000fc60005800000 */
[----:B------:R0:W-:Y:S01]  /*23a40*/  STL [R1+0x1c], R0 ;  /* 0x00001c0001007387 */ /* 0x0001e20000100800 */
[----:B------:R-:W-:-:S03]  /*23a50*/  SEL R6, R20, R34, !P3 ;  /* 0x0000002214067207 */ /* 0x000fc60005800000 */
[----:B------:R-:W-:Y:S04]  /*23a60*/  STL [R1+0x1d78], R76 ;  /* 0x001d784c01007387 */ /* 0x000fe80000100800 */
[----:B------:R-:W-:Y:S01]  /*23a70*/  STL [R1+0x1d7c], R6 ;  /* 0x001d7c0601007387 */ /* 0x000fe20000100800 */
[C---:B------:R-:W-:Y:S02]  /*23a80*/  SEL R74, R20.reuse, R36, !P3 ;  /* 0x00000024144a7207 */ /* 0x040fe40005800000 */
[----:B------:R-:W-:-:S03]  /*23a90*/  SEL R7, R20, R33, !P3 ;  /* 0x0000002114077207 */ /* 0x000fc60005800000 */
[----:B------:R-:W-:Y:S04]  /*23aa0*/  STL [R1+0x1d80], R74 ;  /* 0x001d804a01007387 */ /* 0x000fe80000100800 */
[----:B------:R-:W-:Y:S01]  /*23ab0*/  STL [R1+0x1d84], R7 ;  /* 0x001d840701007387 */ /* 0x000fe20000100800 */
[C---:B0-----:R-:W-:Y:S02]  /*23ac0*/  SEL R0, R20.reuse, R56, !P3 ;  /* 0x0000003814007207 */ /* 0x041fe40005800000 */
[----:B------:R-:W-:-:S03]  /*23ad0*/  SEL R2, R20, R52, !P3 ;  /* 0x0000003414027207 */ /* 0x000fc60005800000 */
[----:B------:R-:W-:Y:S04]  /*23ae0*/  STL [R1+0x1d88], R0 ;  /* 0x001d880001007387 */ /* 0x000fe80000100800 */
[----:B------:R-:W-:Y:S04]  /*23af0*/  STL [R1+0x1d8c], R2 ;  /* 0x001d8c0201007387 */ /* 0x000fe80000100800 */
[----:B------:R-:W2:Y:S04]  /*23b00*/  LDL.LU R79, [R1+0x2cc] ;  /* 0x0002cc00014f7983 */ /* 0x000ea80000300800 */
[----:B------:R-:W3:Y:S04]  /*23b10*/  LDL.LU R91, [R1+0x2d4] ;  /* 0x0002d400015b7983 */ /* 0x000ee80000300800 */
[----:B------:R-:W4:Y:S04]  /*23b20*/  LDL.LU R81, [R1+0x2dc] ;  /* 0x0002dc0001517983 */ /* 0x000f280000300800 */
[----:B------:R-:W5:Y:S04]  /*23b30*/  LDL.LU R89, [R1+0x2e4] ;  /* 0x0002e40001597983 */ /* 0x000f680000300800 */
[----:B------:R-:W3:Y:S04]  /*23b40*/  LDL.LU R83, [R1+0x2ec] ;  /* 0x0002ec0001537983 */ /* 0x000ee80000300800 */
        /* <DEDUP_REMOVED lines=23> */
[----:B------:R-:W-:-:S03]  /*23cc0*/  SEL R93, R20, R50, !P3 ;  /* 0x00000032145d7207 */ /* 0x000fc60005800000 */
[----:B------:R-:W5:Y:S04]  /*23cd0*/  LDL.LU R52, [R1+0x804] ;  /* 0x0008040001347983 */ /* 0x000f680000300800 */
[----:B------:R-:W5:Y:S04]  /*23ce0*/  LDL.LU R50, [R1+0x80c] ;  /* 0x00080c0001327983 */ /* 0x000f680000300800 */
[----:B------:R0:W-:Y:S04]  /*23cf0*/  STL [R1+0x1d90], R93 ;  /* 0x001d905d01007387 */ /* 0x0001e80000100800 */
[----:B------:R-:W5:Y:S04]  /*23d00*/  LDL.LU R8, [R1+0x810] ;  /* 0x0008100001087983 */ /* 0x000f680000300800 */
[----:B------:R-:W5:Y:S04]  /*23d10*/  LDL.LU R59, [R1+0x81c] ;  /* 0x00081c00013b7983 */ /* 0x000f680000300800 */
[----:B------:R-:W5:Y:S04]  /*23d20*/  LDL.LU R17, [R1+0x848] ;  /* 0x0008480001117983 */ /* 0x000f680000300800 */
[----:B------:R-:W5:Y:S01]  /*23d30*/  LDL.LU R14, [R1+0x838] ;  /* 0x00083800010e7983 */ /* 0x000f620000300800 */
[----:B--2---:R-:W-:-:S02]  /*23d40*/  SEL R92, R20, R79, !P3 ;  /* 0x0000004f145c7207 */ /* 0x004fc40005800000 */
[C---:B----4-:R-:W-:Y:S02]  /*23d50*/  SEL R90, R20.reuse, R81, !P3 ;  /* 0x00000051145a7207 */ /* 0x050fe40005800000 */
[C---:B---3--:R-:W-:Y:S02]  /*23d60*/  SEL R88, R20.reuse, R83, !P3 ;  /* 0x0000005314587207 */ /* 0x048fe40005800000 */
        /* <DEDUP_REMOVED lines=16> */
[----:B------:R-:W2:Y:S01]  /*23e70*/  LDL.LU R56, [R1+0x83c] ;  /* 0x00083c0001387983 */ /* 0x000ea20000300800 */
[----:B------:R-:W-:-:S03]  /*23e80*/  SEL R62, R20, R52, !P3 ;  /* 0x00000034143e7207 */ /* 0x000fc60005800000 */
[----:B------:R-:W3:Y:S04]  /*23e90*/  LDL.LU R12, [R1+0x840] ;  /* 0x00084000010c7983 */ /* 0x000ee80000300800 */
[----:B------:R-:W4:Y:S01]  /*23ea0*/  LDL.LU R54, [R1+0x844] ;  /* 0x0008440001367983 */ /* 0x000f220000300800 */
[----:B------:R-:W-:-:S03]  /*23eb0*/  SEL R61, R20, R50, !P3 ;  /* 0x00000032143d7207 */ /* 0x000fc60005800000 */
[----:B------:R-:W5:Y:S04]  /*23ec0*/  LDL.LU R10, [R1+0x834] ;  /* 0x00083400010a7983 */ /* 0x000f680000300800 */
[----:B------:R-:W2:Y:S04]  /*23ed0*/  LDL.LU R52, [R1+0x820] ;  /* 0x0008200001347983 */ /* 0x000ea80000300800 */
[----:B------:R-:W2:Y:S04]  /*23ee0*/  LDL.LU R15, [R1+0x830] ;  /* 0x00083000010f7983 */ /* 0x000ea80000300800 */
        /* <DEDUP_REMOVED lines=9> */
[----:B------:R-:W4:Y:S01]  /*23f80*/  LDL.LU R27, [R1+0x7f4] ;  /* 0x0007f400011b7983 */ /* 0x000f220000300800 */
[----:B------:R-:W-:-:S03]  /*23f90*/  SEL R65, R20, R36, !P3 ;  /* 0x0000002414417207 */ /* 0x000fc60005800000 */
[----:B------:R-:W4:Y:S04]  /*23fa0*/  LDL.LU R26, [R1+0x7d8] ;  /* 0x0007d800011a7983 */ /* 0x000f280000300800 */
[----:B------:R-:W4:Y:S01]  /*23fb0*/  LDL.LU R25, [R1+0x7e0] ;  /* 0x0007e00001197983 */ /* 0x000f220000300800 */
[----:B------:R-:W-:-:S03]  /*23fc0*/  SEL R66, R20, R34, !P3 ;  /* 0x0000002214427207 */ /* 0x000fc60005800000 */
        /* <DEDUP_REMOVED lines=8> */
[----:B------:R-:W4:Y:S04]  /*24050*/  LDL.LU R34, [R1+0x7d4] ;  /* 0x0007d40001227983 */ /* 0x000f280000300800 */
[----:B------:R-:W4:Y:S04]  /*24060*/  LDL.LU R33, [R1+0x7d0] ;  /* 0x0007d00001217983 */ /* 0x000f280000300800 */
[----:B------:R-:W4:Y:S04]  /*24070*/  LDL.LU R32, [R1+0x7c0] ;  /* 0x0007c00001207983 */ /* 0x000f280000300800 */
[----:B------:R-:W4:Y:S04]  /*24080*/  LDL.LU R31, [R1+0x7bc] ;  /* 0x0007bc00011f7983 */ /* 0x000f280000300800 */
[----:B------:R-:W4:Y:S01]  /*24090*/  LDL.LU R21, [R1+0x7b8] ;  /* 0x0007b80001157983 */ /* 0x000f220000300800 */
[----:B------:R-:W-:-:S02]  /*240a0*/  SEL R58, R20, R17, !P3 ;  /* 0x00000011143a7207 */ /* 0x000fc40005800000 */
[C---:B------:R-:W-:Y:S02]  /*240b0*/  SEL R57, R20.reuse, R14, !P3 ;  /* 0x0000000e14397207 */ /* 0x040fe40005800000 */
[C---:B------:R-:W-:Y:S02]  /*240c0*/  SEL R60, R20.reuse, R8, !P3 ;  /* 0x00000008143c7207 */ /* 0x040fe40005800000 */
[C---:B---3--:R-:W-:Y:S02]  /*240d0*/  SEL R55, R20.reuse, R12, !P3 ;  /* 0x0000000c14377207 */ /* 0x048fe40005800000 */
[C---:B-----5:R-:W-:Y:S02]  /*240e0*/  SEL R53, R20.reuse, R10, !P3 ;  /* 0x0000000a14357207 */ /* 0x060fe40005800000 */
[C---:B--2---:R-:W-:Y:S02]  /*240f0*/  SEL R51, R20.reuse, R15, !P3 ;  /* 0x0000000f14337207 */ /* 0x044fe40005800000 */
[----:B----4-:R-:W-:-:S02]  /*24100*/  SEL R49, R20, R35, !P3 ;  /* 0x0000002314317207 */ /* 0x010fc40005800000 */
[C---:B------:R-:W-:Y:S02]  /*24110*/  SEL R48, R20.reuse, R37, !P3 ;  /* 0x0000002514307207 */ /* 0x040fe40005800000 */
[C---:B------:R-:W-:Y:S02]  /*24120*/  SEL R47, R20.reuse, R38, !P3 ;  /* 0x00000026142f7207 */ /* 0x040fe40005800000 */
[C---:B------:R-:W-:Y:S02]  /*24130*/  SEL R46, R20.reuse, R39, !P3 ;  /* 0x00000027142e7207 */ /* 0x040fe40005800000 */
[C---:B------:R-:W-:Y:S02]  /*24140*/  SEL R45, R20.reuse, R40, !P3 ;  /* 0x00000028142d7207 */ /* 0x040fe40005800000 */
[C---:B------:R-:W-:Y:S02]  /*24150*/  SEL R43, R20.reuse, R29, !P3 ;  /* 0x0000001d142b7207 */ /* 0x040fe40005800000 */
[----:B------:R-:W2:Y:S01]  /*24160*/  LDL.LU R29, [R1+0x7b4] ;  /* 0x0007b400011d7983 */ /* 0x000ea20000300800 */
[----:B------:R-:W-:-:S03]  /*24170*/  SEL R42, R20, R28, !P3 ;  /* 0x0000001c142a7207 */ /* 0x000fc60005800000 */
[----:B------:R-:W3:Y:S01]  /*24180*/  LDL.LU R28, [R1+0x7b0] ;  /* 0x0007b000011c7983 */ /* 0x000ee20000300800 */
[----:B------:R-:W-:-:S03]  /*24190*/  SEL R41, R20, R27, !P3 ;  /* 0x0000001b14297207 */ /* 0x000fc60005800000 */
[----:B------:R-:W4:Y:S01]  /*241a0*/  LDL.LU R27, [R1+0x7ac] ;  /* 0x0007ac00011b7983 */ /* 0x000f220000300800 */
[----:B------:R-:W-:-:S03]  /*241b0*/  SEL R40, R20, R26, !P3 ;  /* 0x0000001a14287207 */ /* 0x000fc60005800000 */
[----:B------:R-:W5:Y:S01]  /*241c0*/  LDL.LU R26, [R1+0x7a0] ;  /* 0x0007a000011a7983 */ /* 0x000f620000300800 */
[----:B------:R-:W-:-:S03]  /*241d0*/  SEL R39, R20, R25, !P3 ;  /* 0x0000001914277207 */ /* 0x000fc60005800000 */
[----:B------:R-:W2:Y:S01]  /*241e0*/  LDL.LU R25, [R1+0x7a4] ;  /* 0x0007a40001197983 */ /* 0x000ea20000300800 */
[----:B------:R-:W-:-:S03]  /*241f0*/  SEL R38, R20, R24, !P3 ;  /* 0x0000001814267207 */ /* 0x000fc60005800000 */
[----:B------:R-:W2:Y:S01]  /*24200*/  LDL.LU R24, [R1+0x7a8] ;  /* 0x0007a80001187983 */ /* 0x000ea20000300800 */
[C---:B------:R-:W-:Y:S02]  /*24210*/  SEL R44, R20.reuse, R30, !P3 ;  /* 0x0000001e142c7207 */ /* 0x040fe40005800000 */
[C---:B------:R-:W-:Y:S02]  /*24220*/  SEL R37, R20.reuse, R23, !P3 ;  /* 0x0000001714257207 */ /* 0x040fe40005800000 */
        /* <DEDUP_REMOVED lines=19> */
[----:B0-----:R-:W2:Y:S04]  /*24360*/  LDL.LU R93, [R1+0x38] ;  /* 0x00003800015d7983 */ /* 0x001ea80000300800 */
[----:B------:R-:W3:Y:S04]  /*24370*/  LDL.LU R2, [R1+0x34] ;  /* 0x0000340001027983 */ /* 0x000ee80000300800 */
[----:B------:R-:W4:Y:S04]  /*24380*/  LDL.LU R0, [R1+0x30] ;  /* 0x0000300001007983 */ /* 0x000f280000300800 */
[----:B------:R-:W5:Y:S04]  /*24390*/  LDL.LU R7, [R1+0x2c] ;  /* 0x00002c0001077983 */ /* 0x000f680000300800 */
[----:B------:R-:W5:Y:S04]  /*243a0*/  LDL.LU R74, [R1+0x28] ;  /* 0x00002800014a7983 */ /* 0x000f680000300800 */
[----:B------:R-:W5:Y:S04]  /*243b0*/  LDL.LU R6, [R1+0x24] ;  /* 0x0000240001067983 */ /* 0x000f680000300800 */
[----:B------:R-:W5:Y:S04]  /*243c0*/  LDL.LU R76, [R1+0x20] ;  /* 0x00002000014c7983 */ /* 0x000f680000300800 */
[----:B------:R-:W5:Y:S01]  /*243d0*/  LDL.LU R9, [R1+0x1c] ;  /* 0x00001c0001097983 */ /* 0x000f620000300800 */
[----:B--2---:R-:W-:-:S02]  /*243e0*/  IMAD R93, R93, UR39, RZ ;  /* 0x000000275d5d7c24 */ /* 0x004fc4000f8e02ff */
[----:B---3--:R-:W-:-:S03]  /*243f0*/  IMAD R2, R2, UR39, RZ ;  /* 0x0000002702027c24 */ /* 0x008fc6000f8e02ff */
[----:B------:R0:W-:Y:S01]  /*24400*/  STL [R1+0x38], R93 ;  /* 0x0000385d01007387 */ /* 0x0001e20000100800 */
[----:B----4-:R-:W-:Y:S02]  /*24410*/  IMAD R0, R0, UR39, RZ ;  /* 0x0000002700007c24 */ /* 0x010fe4000f8e02ff */
[----:B-----5:R-:W-:Y:S01]  /*24420*/  IMAD R7, R7, UR39, RZ ;  /* 0x0000002707077c24 */ /* 0x020fe2000f8e02ff */
[----:B0-----:R-:W2:Y:S01]  /*24430*/  LDL.LU R93, [R1+0x1d90] ;  /* 0x001d9000015d7983 */ /* 0x001ea20000300800 */
[----:B------:R-:W-:-:S03]  /*24440*/  IMAD R74, R74, UR39, RZ ;  /* 0x000000274a4a7c24 */ /* 0x000fc6000f8e02ff */
[----:B------:R0:W-:Y:S01]  /*24450*/  STL [R1+0x34], R2 ;  /* 0x0000340201007387 */ /* 0x0001e20000100800 */
[----:B------:R-:W-:Y:S02]  /*24460*/  IMAD R6, R6, UR39, RZ ;  /* 0x0000002706067c24 */ /* 0x000fe4000f8e02ff */
[----:B------:R-:W-:Y:S01]  /*24470*/  IMAD R76, R76, UR39, RZ ;  /* 0x000000274c4c7c24 */ /* 0x000fe2000f8e02ff */
[----:B0-----:R-:W3:Y:S04]  /*24480*/  LDL.LU R2, [R1+0x1d8c] ;  /* 0x001d8c0001027983 */ /* 0x001ee80000300800 */
[----:B------:R0:W-:Y:S01]  /*24490*/  STL [R1+0x30], R0 ;  /* 0x0000300001007387 */ /* 0x0001e20000100800 */
[----:B------:R-:W-:-:S03]  /*244a0*/  IMAD R9, R9, UR39, RZ ;  /* 0x0000002709097c24 */ /* 0x000fc6000f8e02ff */
[----:B0-----:R-:W4:Y:S04]  /*244b0*/  LDL.LU R0, [R1+0x1d88] ;  /* 0x001d880001007983 */ /* 0x001f280000300800 */
[----:B------:R0:W-:Y:S04]  /*244c0*/  STL [R1+0x2c], R7 ;  /* 0x00002c0701007387 */ /* 0x0001e80000100800 */
[----:B0-----:R-:W5:Y:S04]  /*244d0*/  LDL.LU R7, [R1+0x1d84] ;  /* 0x001d840001077983 */ /* 0x001f680000300800 */
[----:B------:R0:W-:Y:S04]  /*244e0*/  STL [R1+0x28], R74 ;  /* 0x0000284a01007387 */ /* 0x0001e80000100800 */
[----:B0-----:R-:W2:Y:S04]  /*244f0*/  LDL.LU R74, [R1+0x1d80] ;  /* 0x001d8000014a7983 */ /* 0x001ea80000300800 */
[----:B------:R0:W-:Y:S04]  /*24500*/  STL [R1+0x24], R6 ;  /* 0x0000240601007387 */ /* 0x0001e80000100800 */
[----:B0-----:R-:W2:Y:S04]  /*24510*/  LDL.LU R6, [R1+0x1d7c] ;  /* 0x001d7c0001067983 */ /* 0x001ea80000300800 */
[----:B------:R0:W-:Y:S04]  /*24520*/  STL [R1+0x20], R76 ;  /* 0x0000204c01007387 */ /* 0x0001e80000100800 */
[----:B0-----:R-:W2:Y:S04]  /*24530*/  LDL.LU R76, [R1+0x1d78] ;  /* 0x001d7800014c7983 */ /* 0x001ea80000300800 */
[----:B------:R0:W-:Y:S04]  /*24540*/  STL [R1+0x1c], R9 ;  /* 0x00001c0901007387 */ /* 0x0001e80000100800 */
[----:B0-----:R-:W2:Y:S01]  /*24550*/  LDL.LU R9, [R1+0x1d74] ;  /* 0x001d740001097983 */ /* 0x001ea20000300800 */
[----:B------:R-:W-:-:S02]  /*24560*/  SEL R91, R20, R91, !P3 ;  /* 0x0000005b145b7207 */ /* 0x000fc40005800000 */
[C---:B------:R-:W-:Y:S02]  /*24570*/  SEL R87, R20.reuse, R87, !P3 ;  /* 0x0000005714577207 */ /* 0x040fe40005800000 */
[C---:B------:R-:W-:Y:S02]  /*24580*/  SEL R59, R20.reuse, R59, !P3 ;  /* 0x0000003b143b7207 */ /* 0x040fe40005800000 */
[C---:B------:R-:W-:Y:S02]  /*24590*/  SEL R56, R20.reuse, R56, !P3 ;  /* 0x0000003814387207 */ /* 0x040fe40005800000 */
[----:B------:R-:W-:Y:S01]  /*245a0*/  SEL R54, R20, R54, !P3 ;  /* 0x0000003614367207 */ /* 0x000fe20005800000 */
[----:B---3--:R-:W-:Y:S02]  /*245b0*/  IMAD R2, R2, UR39, RZ ;  /* 0x0000002702027c24 */ /* 0x008fe4000f8e02ff */
[----:B----4-:R-:W-:Y:S02]  /*245c0*/  IMAD R0, R0, UR39, RZ ;  /* 0x0000002700007c24 */ /* 0x010fe4000f8e02ff */
[----:B-----5:R-:W-:-:S02]  /*245d0*/  IMAD R7, R7, UR39, RZ ;  /* 0x0000002707077c24 */ /* 0x020fc4000f8e02ff */
[----:B--2---:R-:W-:Y:S02]  /*245e0*/  IMAD R74, R74, UR39, RZ ;  /* 0x000000274a4a7c24 */ /* 0x004fe4000f8e02ff */
[----:B------:R-:W-:Y:S02]  /*245f0*/  IMAD R6, R6, UR39, RZ ;  /* 0x0000002706067c24 */ /* 0x000fe4000f8e02ff */
[----:B------:R-:W-:Y:S02]  /*24600*/  IMAD R76, R76, UR39, RZ ;  /* 0x000000274c4c7c24 */ /* 0x000fe4000f8e02ff */
[----:B------:R-:W-:-:S05]  /*24610*/  IMAD R9, R9, UR39, RZ ;  /* 0x0000002709097c24 */ /* 0x000fca000f8e02ff */
[----:B------:R0:W-:Y:S04]  /*24620*/  STL [R1+0x18], R9 ;  /* 0x0000180901007387 */ /* 0x0001e80000100800 */
[----:B0-----:R-:W2:Y:S04]  /*24630*/  LDL.LU R9, [R1+0x1d70] ;  /* 0x001d700001097983 */ /* 0x001ea80000300800 */
[----:B------:R0:W-:Y:S04]  /*24640*/  STL [R1+0x14], R76 ;  /* 0x0000144c01007387 */ /* 0x0001e80000100800 */
[----:B0-----:R-:W3:Y:S04]  /*24650*/  LDL.LU R76, [R1+0x1d6c] ;  /* 0x001d6c00014c7983 */ /* 0x001ee80000300800 */
[----:B------:R0:W-:Y:S04]  /*24660*/  STL [R1+0x10], R6 ;  /* 0x0000100601007387 */ /* 0x0001e80000100800 */
[----:B0-----:R-:W4:Y:S04]  /*24670*/  LDL.LU R6, [R1+0x1d68] ;  /* 0x001d680001067983 */ /* 0x001f280000300800 */
[----:B------:R0:W-:Y:S04]  /*24680*/  STL [R1+0xc], R74 ;  /* 0x00000c4a01007387 */ /* 0x0001e80000100800 */
[----:B0-----:R-:W5:Y:S04]  /*24690*/  LDL.LU R74, [R1+0x1d64] ;  /* 0x001d6400014a7983 */ /* 0x001f680000300800 */
[----:B------:R0:W-:Y:S04]  /*246a0*/  STL [R1+0x8], R7 ;  /* 0x0000080701007387 */ /* 0x0001e80000100800 */
[----:B0-----:R-:W2:Y:S04]  /*246b0*/  LDL.LU R7, [R1+0x1d60] ;  /* 0x001d600001077983 */ /* 0x001ea80000300800 */
[----:B------:R0:W-:Y:S04]  /*246c0*/  STL [R1+0x4], R0 ;  /* 0x0000040001007387 */ /* 0x0001e80000100800 */
[----:B0-----:R-:W2:Y:S04]  /*246d0*/  LDL.LU R0, [R1+0x1d5c] ;  /* 0x001d5c0001007983 */ /* 0x001ea80000300800 */
[----:B------:R0:W-:Y:S02]  /*246e0*/  STL [R1], R2 ;  /* 0x0000000201007387 */ /* 0x0001e40000100800 */
[----:B0-----:R-:W-:-:S05]  /*246f0*/  IMAD R2, R91, UR39, RZ ;  /* 0x000000275b027c24 */ /* 0x001fca000f8e02ff */
[----:B------:R0:W-:Y:S02]  /*24700*/  STL [R1+0x40], R2 ;  /* 0x0000400201007387 */ /* 0x0001e40000100800 */
        /* <DEDUP_REMOVED lines=65> */
[----:B------:R0:W-:Y:S01]  /*24b20*/  STL [R1+0xc8], R2 ;  /* 0x0000c80201007387 */ /* 0x0001e20000100800 */
[----:B------:R-:W-:Y:S01]  /*24b30*/  SEL R52, R20, R52, !P3 ;  /* 0x0000003414347207 */ /* 0x000fe20005800000 */
        /* <DEDUP_REMOVED lines=91> */
[C---:B------:R-:W-:Y:S01]  /*250f0*/  SEL R15, R20.reuse, R15, !P3 ;  /* 0x0000000f140f7207 */ /* 0x040fe20005800000 */
[----:B0-----:R-:W-:Y:S01]  /*25100*/  IMAD R2, R17, UR39, RZ ;  /* 0x0000002711027c24 */ /* 0x001fe2000f8e02ff */
[----:B------:R-:W-:-:S04]  /*25110*/  SEL R14, R20, R14, !P3 ;  /* 0x0000000e140e7207 */ /* 0x000fc80005800000 */
[----:B------:R0:W-:Y:S01]  /*25120*/  STL [R1+0x168], R2 ;  /* 0x0001680201007387 */ /* 0x0001e20000100800 */
[----:B------:R-:W-:Y:S01]  /*25130*/  SEL R10, R20, R10, !P3 ;  /* 0x0000000a140a7207 */ /* 0x000fe20005800000 */
[----:B------:R-:W-:Y:S01]  /*25140*/  IMAD R14, R14, UR39, RZ ;  /* 0x000000270e0e7c24 */ /* 0x000fe2000f8e02ff */
[----:B------:R-:W-:Y:S01]  /*25150*/  SEL R5, R20, R5, !P3 ;  /* 0x0000000514057207 */ /* 0x000fe20005800000 */
[----:B0-----:R-:W-:Y:S01]  /*25160*/  IMAD R2, R16, UR39, RZ ;  /* 0x0000002710027c24 */ /* 0x001fe2000f8e02ff */
[----:B------:R-:W-:-:S04]  /*25170*/  SEL R4, R20, R4, !P3 ;  /* 0x0000000414047207 */ /* 0x000fc80005800000 */
[----:B------:R0:W-:Y:S01]  /*25180*/  STL [R1+0x16c], R2 ;  /* 0x00016c0201007387 */ /* 0x0001e20000100800 */
[----:B------:R-:W-:Y:S02]  /*25190*/  IMAD R10, R10, UR39, RZ ;  /* 0x000000270a0a7c24 */ /* 0x000fe4000f8e02ff */
[----:B------:R-:W-:Y:S02]  /*251a0*/  IMAD R5, R5, UR39, RZ ;  /* 0x0000002705057c24 */ /* 0x000fe4000f8e02ff */
[----:B0-----:R-:W-:Y:S02]  /*251b0*/  IMAD R2, R15, UR39, RZ ;  /* 0x000000270f027c24 */ /* 0x001fe4000f8e02ff */
[----:B------:R-:W-:-:S03]  /*251c0*/  IMAD R4, R4, UR39, RZ ;  /* 0x0000002704047c24 */ /* 0x000fc6000f8e02ff */
[----:B------:R0:W-:Y:S04]  /*251d0*/  STL [R1+0x170], R2 ;  /* 0x0001700201007387 */ /* 0x0001e80000100800 */
[----:B0-----:R-:W2:Y:S04]  /*251e0*/  LDL.LU R2, [R1+0x1d58] ;  /* 0x001d580001027983 */ /* 0x001ea80000300800 */
[----:B------:R0:W-:Y:S04]  /*251f0*/  STL [R1+0x174], R14 ;  /* 0x0001740e01007387 */ /* 0x0001e80000100800 */
[----:B0-----:R-:W2:Y:S04]  /*25200*/  LDL.LU R14, [R1+0x778] ;  /* 0x00077800010e7983 */ /* 0x001ea80000300800 */
[----:B------:R0:W-:Y:S04]  /*25210*/  STL [R1+0x178], R10 ;  /* 0x0001780a01007387 */ /* 0x0001e80000100800 */
[----:B0-----:R-:W2:Y:S04]  /*25220*/  LDL.LU R10, [R1+0x794] ;  /* 0x00079400010a7983 */ /* 0x001ea80000300800 */
[----:B------:R0:W-:Y:S04]  /*25230*/  STL [R1+0x188], R5 ;  /* 0x0001880501007387 */ /* 0x0001e80000100800 */
[----:B0-----:R-:W2:Y:S04]  /*25240*/  LDL R5, [R1+0x15a0] ;  /* 0x0015a00001057983 */ /* 0x001ea80000100800 */
[----:B------:R0:W-:Y:S04]  /*25250*/  STL [R1+0x184], R4 ;  /* 0x0001840401007387 */ /* 0x0001e80000100800 */
[----:B0-----:R-:W2:Y:S02]  /*25260*/  LDL R4, [R1+0x159c] ;  /* 0x00159c0001047983 */ /* 0x001ea40000100800 */
[----:B--2---:R-:W-:-:S04]  /*25270*/  @P2 LOP3.LUT R5, R5, R4, RZ, 0x3c, !PT ;  /* 0x0000000405052212 */ /* 0x004fc800078e3cff */
[----:B------:R-:W-:-:S04]  /*25280*/  @P2 LOP3.LUT R4, R5, R4, RZ, 0x3c, !PT ;  /* 0x0000000405042212 */ /* 0x000fc800078e3cff */
[----:B------:R-:W-:-:S05]  /*25290*/  @P2 LOP3.LUT R5, R5, R4, RZ, 0x3c, !PT ;  /* 0x0000000405052212 */ /* 0x000fca00078e3cff */
[----:B------:R-:W2:Y:S01]  /*252a0*/  @P2 LDG.E.U8 R9, desc[UR20][R4.64] ;  /* 0x0000001404092981 */ /* 0x000ea2000c1e1100 */
[----:B------:R-:W-:-:S05]  /*252b0*/  SEL R3, R20, R3, !P3 ;  /* 0x0000000314037207 */ /* 0x000fca0005800000 */
[----:B------:R-:W-:-:S05]  /*252c0*/  IMAD R3, R3, UR39, RZ ;  /* 0x0000002703037c24 */ /* 0x000fca000f8e02ff */
[----:B------:R-:W-:Y:S04]  /*252d0*/  STL [R1+0x198], R3 ;  /* 0x0001980301007387 */ /* 0x000fe80000100800 */
[----:B--2---:R0:W-:Y:S04]  /*252e0*/  STL [R1+0xe4], R9 ;  /* 0x0000e40901007387 */ /* 0x0041e80000100800 */
[----:B0-----:R-:W2:Y:S04]  /*252f0*/  LDL.LU R9, [R1+0x1d54] ;  /* 0x001d540001097983 */ /* 0x001ea80000300800 */
[----:B------:R-:W2:Y:S04]  /*25300*/  LDL R4, [R1+0x15ac] ;  /* 0x0015ac0001047983 */ /* 0x000ea80000100800 */
[----:B------:R-:W2:Y:S01]  /*25310*/  LDL R5, [R1+0x15b0] ;  /* 0x0015b00001057983 */ /* 0x000ea20000100800 */
[----:B------:R-:W-:-:S02]  /*25320*/  PRMT R91, RZ, 0x7610, R91 ;  /* 0x00007610ff5b7816 */ /* 0x000fc4000000005b */
[----:B------:R-:W-:Y:S02]  /*25330*/  SEL R8, R20, R8, !P3 ;  /* 0x0000000814087207 */ /* 0x000fe40005800000 */
[----:B--2---:R-:W-:-:S04]  /*25340*/  @P2 LOP3.LUT R5, R5, R4, RZ, 0x3c, !PT ;  /* 0x0000000405052212 */ /* 0x004fc800078e3cff */
[----:B------:R-:W-:-:S04]  /*25350*/  @P2 LOP3.LUT R4, R5, R4, RZ, 0x3c, !PT ;  /* 0x0000000405042212 */ /* 0x000fc800078e3cff */
[----:B------:R-:W-:-:S05]  /*25360*/  @P2 LOP3.LUT R5, R5, R4, RZ, 0x3c, !PT ;  /* 0x0000000405052212 */ /* 0x000fca00078e3cff */
[----:B------:R-:W2:Y:S01]  /*25370*/  @P2 LDG.E.U8 R91, desc[UR20][R4.64] ;  /* 0x00000014045b2981 */ /* 0x000ea2000c1e1100 */
[----:B------:R-:W-:Y:S01]  /*25380*/  SEL R3, R20, R10, !P3 ;  /* 0x0000000a14037207 */ /* 0x000fe20005800000 */
[----:B------:R-:W-:Y:S01]  /*25390*/  IMAD R10, R8, UR40, RZ ;  /* 0x00000028080a7c24 */ /* 0x000fe2000f8e02ff */
[----:B------:R-:W-:Y:S01]  /*253a0*/  PRMT R90, RZ, 0x7610, R90 ;  /* 0x00007610ff5a7816 */ /* 0x000fe2000000005a */
[----:B------:R-:W3:Y:S01]  /*253b0*/  LDL.LU R8, [R1+0x1d50] ;  /* 0x001d500001087983 */ /* 0x000ee20000300800 */
[----:B------:R-:W-:Y:S01]  /*253c0*/  PRMT R88, RZ, 0x7610, R88 ;  /* 0x00007610ff587816 */ /* 0x000fe20000000058 */
[----:B------:R-:W-:Y:S01]  /*253d0*/  IMAD R3, R3, UR41, RZ ;  /* 0x0000002903037c24 */ /* 0x000fe2000f8e02ff */
[----:B------:R-:W-:Y:S01]  /*253e0*/  PRMT R87, RZ, 0x7610, R87 ;  /* 0x00007610ff577816 */ /* 0x000fe20000000057 */
[----:B------:R0:W-:Y:S01]  /*253f0*/  STL [R1+0x3c], R10 ;  /* 0x00003c0a01007387 */ /* 0x0001e20000100800 */
[----:B------:R-:W-:Y:S02]  /*25400*/  PRMT R86, RZ, 0x7610, R86 ;  /* 0x00007610ff567816 */ /* 0x000fe40000000056 */
[----:B------:R-:W-:-:S02]  /*25410*/  SEL R89, R20, R89, !P3 ;  /* 0x0000005914597207 */ /* 0x000fc40005800000 */
[C---:B------:R-:W-:Y:S02]  /*25420*/  SEL R13, R20.reuse, R13, !P3 ;  /* 0x0000000d140d7207 */ /* 0x040fe40005800000 */
[C---:B------:R-:W-:Y:S02]  /*25430*/  SEL R12, R20.reuse, R12, !P3 ;  /* 0x0000000c140c7207 */ /* 0x040fe40005800000 */
[C---:B------:R-:W-:Y:S01]  /*25440*/  SEL R11, R20.reuse, R11, !P3 ;  /* 0x0000000b140b7207 */ /* 0x040fe20005800000 */
[----:B------:R-:W-:Y:S01]  /*25450*/  IMAD R93, R93, UR39, RZ ;  /* 0x000000275d5d7c24 */ /* 0x000fe2000f8e02ff */
[----:B0-----:R-:W-:Y:S01]  /*25460*/  SEL R10, R20, R14, !P3 ;  /* 0x0000000e140a7207 */ /* 0x001fe20005800000 */
[----:B------:R-:W-:Y:S01]  /*25470*/  IMAD R92, R92, UR39, RZ ;  /* 0x000000275c5c7c24 */ /* 0x000fe2000f8e02ff */
[----:B------:R-:W3:Y:S01]  /*25480*/  LDL.LU R14, [R1+0x760] ;  /* 0x00076000010e7983 */ /* 0x000ee20000300800 */
[----:B------:R-:W-:Y:S01]  /*25490*/  PRMT R85, RZ, 0x7610, R85 ;  /* 0x00007610ff557816 */ /* 0x000fe20000000055 */
[----:B------:R-:W0:Y:S02]  /*254a0*/  LDCU UR40, c[0x0][0x3b0] ;  /* 0x00007600ff2877ac */ /* 0x000e240008000800 */
[----:B------:R1:W-:Y:S01]  /*254b0*/  STL [R1+0x190], R3 ;  /* 0x0001900301007387 */ /* 0x0003e20000100800 */
[----:B------:R-:W-:Y:S01]  /*254c0*/  PRMT R84, RZ, 0x7610, R84 ;  /* 0x00007610ff547816 */ /* 0x000fe20000000054 */
[----:B------:R-:W0:Y:S02]  /*254d0*/  LDCU UR41, c[0x0][0x3b0] ;  /* 0x00007600ff2977ac */ /* 0x000e240008000800 */
[----:B-1----:R-:W3:Y:S04]  /*254e0*/  LDL.LU R3, [R1+0x780] ;  /* 0x0007800001037983 */ /* 0x002ee80000300800 */
[----:B------:R-:W3:Y:S04]  /*254f0*/  LDL R4, [R1+0x5c4] ;  /* 0x0005c40001047983 */ /* 0x000ee80000100800 */
[----:B------:R-:W3:Y:S04]  /*25500*/  LDL R5, [R1+0x5c8] ;  /* 0x0005c80001057983 */ /* 0x000ee80000100800 */
[----:B--2---:R1:W-:Y:S04]  /*25510*/  STL [R1+0x1c08], R91 ;  /* 0x001c085b01007387 */ /* 0x0043e80000100800 */
[----:B-1----:R-:W2:Y:S01]  /*25520*/  LDL.LU R91, [R1+0x76c] ;  /* 0x00076c00015b7983 */ /* 0x002ea20000300800 */
[----:B------:R-:W-:Y:S01]  /*25530*/  IMAD R10, R10, UR42, RZ ;  /* 0x0000002a0a0a7c24 */ /* 0x000fe2000f8e02ff */
[----:B------:R-:W-:-:S02]  /*25540*/  PRMT R83, RZ, 0x7610, R83 ;  /* 0x00007610ff537816 */ /* 0x000fc40000000053 */
[----:B------:R-:W-:Y:S02]  /*25550*/  PRMT R82, RZ, 0x7610, R82 ;  /* 0x00007610ff527816 */ /* 0x000fe40000000052 */
[----:B------:R-:W-:Y:S01]  /*25560*/  PRMT R81, RZ, 0x7610, R81 ;  /* 0x00007610ff517816 */ /* 0x000fe20000000051 */
[----:B------:R2:W-:Y:S01]  /*25570*/  STL [R1+0x18c], R10 ;  /* 0x00018c0a01007387 */ /* 0x0005e20000100800 */
        /* <DEDUP_REMOVED lines=16> */
[----:B------:R-:W-:Y:S01]  /*25680*/  PRMT R62, RZ, 0x7610, R62 ;  /* 0x00007610ff3e7816 */ /* 0x000fe2000000003e */
[----:B------:R-:W-:Y:S01]  /*25690*/  IMAD R89, R89, UR39, RZ ;  /* 0x0000002759597c24 */ /* 0x000fe2000f8e02ff */
[-C--:B---3--:R-:W-:Y:S01]  /*256a0*/  @P2 LOP3.LUT R5, R5, R4.reuse, RZ, 0x3c, !PT ;  /* 0x0000000405052212 */ /* 0x088fe200078e3cff */
[----:B------:R-:W-:Y:S01]  /*256b0*/  IMAD R13, R13, UR39, RZ ;  /* 0x000000270d0d7c24 */ /* 0x000fe2000f8e02ff */
[----:B------:R-:W-:Y:S01]  /*256c0*/  SEL R3, R20, R3, !P3 ;  /* 0x0000000314037207 */ /* 0x000fe20005800000 */
[----:B------:R-:W-:Y:S01]  /*256d0*/  IMAD R12, R12, UR39, RZ ;  /* 0x000000270c0c7c24 */ /* 0x000fe2000f8e02ff */
[----:B------:R-:W-:Y:S01]  /*256e0*/  @P2 LOP3.LUT R4, R5, R4, RZ, 0x3c, !PT ;  /* 0x0000000405042212 */ /* 0x000fe200078e3cff */
[----:B------:R-:W-:Y:S01]  /*256f0*/  IMAD R11, R11, UR39, RZ ;  /* 0x000000270b0b7c24 */ /* 0x000fe2000f8e02ff */
[----:B------:R-:W1:Y:S02]  /*25700*/  LDCU UR39, c[0x0][0x3b0] ;  /* 0x00007600ff2777ac */ /* 0x000e640008000800 */
[----:B------:R-:W-:-:S02]  /*25710*/  @P2 LOP3.LUT R5, R5, R4, RZ, 0x3c, !PT ;  /* 0x0000000405052212 */ /* 0x000fc400078e3cff */
[----:B------:R-:W-:Y:S01]  /*25720*/  PRMT R61, RZ, 0x7610, R61 ;  /* 0x00007610ff3d7816 */ /* 0x000fe2000000003d */
[----:B------:R-:W3:Y:S02]  /*25730*/  LDCU UR42, c[0x0][0x3b0] ;  /* 0x00007600ff2a77ac */ /* 0x000ee40008000800 */
[----:B------:R-:W3:Y:S01]  /*25740*/  @P2 LDG.E.U8 R90, desc[UR20][R4.64] ;  /* 0x00000014045a2981 */ /* 0x000ee2000c1e1100 */
[----:B--2---:R-:W-:Y:S01]  /*25750*/  SEL R10, R20, R91, !P3 ;  /* 0x0000005b140a7207 */ /* 0x004fe20005800000 */
[----:B------:R-:W-:Y:S01]  /*25760*/  IMAD R91, R3, UR43, RZ ;  /* 0x0000002b035b7c24 */ /* 0x000fe2000f8e02ff */
[----:B------:R-:W-:Y:S01]  /*25770*/  PRMT R60, RZ, 0x7610, R60 ;  /* 0x00007610ff3c7816 */ /* 0x000fe2000000003c */
[----:B------:R-:W2:Y:S01]  /*25780*/  LDL.LU R3, [R1+0x770] ;  /* 0x0007700001037983 */ /* 0x000ea20000300800 */
[----:B------:R-:W0:Y:S03]  /*25790*/  LDCU UR43, c[0x0][0x3b0] ;  /* 0x00007600ff2b77ac */ /* 0x000e260008000800 */
[----:B------:R1:W-:Y:S04]  /*257a0*/  STL [R1+0x1a0], R91 ;  /* 0x0001a05b01007387 */ /* 0x0003e80000100800 */
[----:B-1----:R-:W4:Y:S04]  /*257b0*/  LDL.LU R91, [R1+0x750] ;  /* 0x00075000015b7983 */ /* 0x002f280000300800 */
[----:B------:R-:W4:Y:S04]  /*257c0*/  LDL R4, [R1+0x624] ;  /* 0x0006240001047983 */ /* 0x000f280000100800 */
[----:B------:R-:W4:Y:S01]  /*257d0*/  LDL R5, [R1+0x628] ;  /* 0x0006280001057983 */ /* 0x000f220000100800 */
[----:B------:R-:W-:Y:S01]  /*257e0*/  IMAD R10, R10, UR44, RZ ;  /* 0x0000002c0a0a7c24 */ /* 0x000fe2000f8e02ff */
[----:B------:R-:W-:Y:S01]  /*257f0*/  PRMT R59, RZ, 0x7610, R59 ;  /* 0x00007610ff3b7816 */ /* 0x000fe2000000003b */
[----:B------:R-:W1:Y:S01]  /*25800*/  LDCU UR44, c[0x0][0x3b0] ;  /* 0x00007600ff2c77ac */ /* 0x000e620008000800 */
[----:B---3--:R3:W-:Y:S04]  /*25810*/  STL [R1+0x1c0c], R90 ;  /* 0x001c0c5a01007387 */ /* 0x0087e80000100800 */
[----:B---3--:R-:W3:Y:S04]  /*25820*/  LDL R90, [R1+0x11c0] ;  /* 0x0011c000015a7983 */ /* 0x008ee80000100800 */
[----:B------:R0:W-:Y:S04]  /*25830*/  STL [R1+0x19c], R10 ;  /* 0x00019c0a01007387 */ /* 0x0001e80000100800 */
[----:B0-----:R-:W3:Y:S01]  /*25840*/  LDL.LU R10, [R1+0x75c] ;  /* 0x00075c00010a7983 */ /* 0x001ee20000300800 */
[----:B--2---:R-:W-:-:S05]  /*25850*/  SEL R3, R20, R3, !P3 ;  /* 0x0000000314037207 */ /* 0x004fca0005800000 */
[----:B------:R-:W-:Y:S01]  /*25860*/  IMAD R3, R3, UR45, RZ ;  /* 0x0000002d03037c24 */ /* 0x000fe2000f8e02ff */
[----:B------:R-:W0:Y:S01]  /*25870*/  LDCU UR45, c[0x0][0x3b0] ;  /* 0x00007600ff2d77ac */ /* 0x000e220008000800 */
[----:B----4-:R-:W-:-:S04]  /*25880*/  @P2 LOP3.LUT R5, R5, R4, RZ, 0x3c, !PT ;  /* 0x0000000405052212 */ /* 0x010fc800078e3cff */
[----:B------:R-:W-:-:S04]  /*25890*/  @P2 LOP3.LUT R4, R5, R4, RZ, 0x3c, !PT ;  /* 0x0000000405042212 */ /* 0x000fc800078e3cff */
[----:B------:R-:W-:Y:S01]  /*258a0*/  @P2 LOP3.LUT R5, R5, R4, RZ, 0x3c, !PT ;  /* 0x0000000405052212 */ /* 0x000fe200078e3cff */
[----:B------:R2:W-:Y:S04]  /*258b0*/  STL [R1+0x1ac], R3 ;  /* 0x0001ac0301007387 */ /* 0x0005e80000100800 */
[----:B------:R-:W4:Y:S04]  /*258c0*/  @P2 LDG.E.U8 R88, desc[UR20][R4.64] ;  /* 0x0000001404582981 */ /* 0x000f28000c1e1100 */
[----:B------:R-:W5:Y:S04]  /*258d0*/  LDL.LU R4, [R1+0x738] ;  /* 0x0007380001047983 */ /* 0x000f680000300800 */
[----:B------:R-:W5:Y:S01]  /*258e0*/  LDL R5, [R1+0x11bc] ;  /* 0x0011bc0001057983 */ /* 0x000f620000100800 */
[----:B--2---:R-:W-:-:S02]  /*258f0*/  SEL R3, R20, R14, !P3 ;  /* 0x0000000e14037207 */ /* 0x004fc40005800000 */
[----:B---3--:R-:W-:-:S05]  /*25900*/  SEL R10, R20, R10, !P3 ;  /* 0x0000000a140a7207 */ /* 0x008fca0005800000 */
[----:B------:R-:W-:Y:S01]  /*25910*/  IMAD R10, R10, UR46, RZ ;  /* 0x0000002e0a0a7c24 */ /* 0x000fe2000f8e02ff */
[----:B------:R-:W-:Y:S01]  /*25920*/  PRMT R58, RZ, 0x7610, R58 ;  /* 0x00007610ff3a7816 */ /* 0x000fe2000000003a */
[----:B------:R-:W2:Y:S01]  /*25930*/  LDCU UR46, c[0x0][0x3b0] ;  /* 0x00007600ff2e77ac */ /* 0x000ea20008000800 */
[----:B----4-:R3:W-:Y:S04]  /*25940*/  STL [R1+0x1c10], R88 ;  /* 0x001c105801007387 */ /* 0x0107e80000100800 */
[----:B---3--:R-:W3:Y:S04]  /*25950*/  LDL.LU R88, [R1+0x740] ;  /* 0x0007400001587983 */ /* 0x008ee80000300800 */
[----:B------:R-:W4:Y:S04]  /*25960*/  LDL.LU R14, [R1+0x744] ;  /* 0x00074400010e7983 */ /* 0x000f280000300800 */
[----:B------:R5:W-:Y:S02]  /*25970*/  STL [R1+0x1a8], R10 ;  /* 0x0001a80a01007387 */ /* 0x000be40000100800 */
[----:B-----5:R-:W-:Y:S01]  /*25980*/  SEL R10, R20, R4, !P3 ;  /* 0x00000004140a7207 */ /* 0x020fe20005800000 */
[----:B------:R-:W-:Y:S01]  /*25990*/  IMAD R4, R3, UR47, RZ ;  /* 0x0000002f03047c24 */ /* 0x000fe2000f8e02ff */
[----:B------:R-:W5:Y:S01]  /*259a0*/  LDCU UR47, c[0x0][0x3b0] ;  /* 0x00007600ff2f77ac */ /* 0x000f620008000800 */
[----:B------:R-:W2:Y:S04]  /*259b0*/  LDL.LU R3, [R1+0x748] ;  /* 0x0007480001037983 */ /* 0x000ea80000300800 */
[----:B------:R0:W-:Y:S02]  /*259c0*/  STL [R1+0x1b8], R4 ;  /* 0x0001b80401007387 */ /* 0x0001e40000100800 */
[----:B0-----:R-:W-:-:S02]  /*259d0*/  @P2 IMAD.MOV.U32 R4, RZ, RZ, R90 ;  /* 0x000000ffff042224 */ /* 0x001fc400078e005a */
[----:B------:R-:W3:Y:S04]  /*259e0*/  LDL.LU R90, [R1+0x728] ;  /* 0x00072800015a7983 */ /* 0x000ee80000300800 */
[----:B------:R-:W3:Y:S04]  /*259f0*/  @P2 LDG.E.U8 R87, desc[UR20][R4.64] ;  /* 0x0000001404572981 */ /* 0x000ee8000c1e1100 */
[----:B------:R-:W4:Y:S04]  /*25a00*/  LDL R4, [R1+0x11d4] ;  /* 0x0011d40001047983 */ /* 0x000f280000100800 */
[----:B------:R-:W4:Y:S01]  /*25a10*/  LDL R5, [R1+0x11d8] ;  /* 0x0011d80001057983 */ /* 0x000f220000100800 */
[----:B------:R-:W-:Y:S01]  /*25a20*/  IMAD R10, R10, UR48, RZ ;  /* 0x000000300a0a7c24 */ /* 0x000fe2000f8e02ff */
[----:B------:R-:W-:Y:S01]  /*25a30*/  PRMT R57, RZ, 0x7610, R57 ;  /* 0x00007610ff397816 */ /* 0x000fe20000000039 */
[----:B------:R-:W0:Y:S01]  /*25a40*/  LDCU UR48, c[0x0][0x3b0] ;  /* 0x00007600ff3077ac */ /* 0x000e220008000800 */
[----:B--2---:R-:W-:-:S05]  /*25a50*/  SEL R3, R20, R3, !P3 ;  /* 0x0000000314037207 */ /* 0x004fca0005800000 */
[----:B------:R-:W-:Y:S01]  /*25a60*/  IMAD R3, R3, UR49, RZ ;  /* 0x0000003103037c24 */ /* 0x000fe2000f8e02ff */
[----:B------:R-:W2:Y:S01]  /*25a70*/  LDCU UR49, c[0x0][0x3b0] ;  /* 0x00007600ff3177ac */ /* 0x000ea20008000800 */
[----:B---3--:R3:W-:Y:S04]  /*25a80*/  STL [R1+0x1c14], R87 ;  /* 0x001c145701007387 */ /* 0x0087e80000100800 */
[----:B---3--:R-:W3:Y:S01]  /*25a90*/  LDL R87, [R1+0x1208] ;  /* 0x0012080001577983 */ /* 0x008ee20000100800 */
[----:B----4-:R-:W-:-:S04]  /*25aa0*/  @P2 LOP3.LUT R5, R5, R4, RZ, 0x3c, !PT ;  /* 0x0000000405052212 */ /* 0x010fc800078e3cff */
[C---:B------:R-:W-:Y:S01]  /*25ab0*/  @P2 LOP3.LUT R4, R5.reuse, R4, RZ, 0x3c, !PT ;  /* 0x0000000405042212 */ /* 0x040fe200078e3cff */
[----:B------:R4:W-:Y:S03]  /*25ac0*/  STL [R1+0x1b0], R10 ;  /* 0x0001b00a01007387 */ /* 0x0009e60000100800 */
[----:B------:R-:W-:-:S05]  /*25ad0*/  @P2 LOP3.LUT R5, R5, R4, RZ, 0x3c, !PT ;  /* 0x0000000405052212 */ /* 0x000fca00078e3cff */
[----:B------:R-:W2:Y:S01]  /*25ae0*/  @P2 LDG.E.U8 R86, desc[UR20][R4.64] ;  /* 0x0000001404562981 */ /* 0x000ea2000c1e1100 */
[----:B----4-:R-:W-:-:S03]  /*25af0*/  SEL R10, R20, R91, !P3 ;  /* 0x0000005b140a7207 */ /* 0x010fc60005800000 */
[----:B------:R-:W4:Y:S04]  /*25b00*/  LDL.LU R91, [R1+0x72c] ;  /* 0x00072c00015b7983 */ /* 0x000f280000300800 */
[----:B------:R0:W-:Y:S04]  /*25b10*/  STL [R1+0x1c4], R3 ;  /* 0x0001c40301007387 */ /* 0x0001e80000100800 */
[----:B------:R-:W3:Y:S04]  /*25b20*/  LDL R4, [R1+0x11ec] ;  /* 0x0011ec0001047983 */ /* 0x000ee80000100800 */
[----:B------:R-:W3:Y:S01]  /*25b30*/  LDL R5, [R1+0x11f0] ;  /* 0x0011f00001057983 */ /* 0x000ee20000100800 */
[----:B------:R-:W-:Y:S01]  /*25b40*/  IMAD R10, R10, UR50, RZ ;  /* 0x000000320a0a7c24 */ /* 0x000fe2000f8e02ff */
[----:B0-----:R-:W-:Y:S01]  /*25b50*/  SEL R3, R20, R88, !P3 ;  /* 0x0000005814037207 */ /* 0x001fe20005800000 */
[----:B------:R-:W0:Y:S01]  /*25b60*/  LDCU UR50, c[0x0][0x3b0] ;  /* 0x00007600ff3277ac */ /* 0x000e220008000800 */
[----:B--2---:R2:W-:Y:S04]  /*25b70*/  STL [R1+0x1c18], R86 ;  /* 0x001c185601007387 */ /* 0x0045e80000100800 */
[----:B--2---:R-:W2:Y:S04]  /*25b80*/  LDL R86, [R1+0x1204] ;  /* 0x0012040001567983 */ /* 0x004ea80000100800 */
[----:B------:R-:W4:Y:S01]  /*25b90*/  LDL.LU R88, [R1+0x718] ;  /* 0x0007180001587983 */ /* 0x000f220000300800 */
[----:B---3--:R-:W-:-:S04]  /*25ba0*/  @P2 LOP3.LUT R5, R5, R4, RZ, 0x3c, !PT ;  /* 0x0000000405052212 */ /* 0x008fc800078e3cff */
[C---:B------:R-:W-:Y:S01]  /*25bb0*/  @P2 LOP3.LUT R4, R5.reuse, R4, RZ, 0x3c, !PT ;  /* 0x0000000405042212 */ /* 0x040fe200078e3cff */
[----:B------:R3:W-:Y:S03]  /*25bc0*/  STL [R1+0x1c0], R10 ;  /* 0x0001c00a01007387 */ /* 0x0007e60000100800 */
[----:B------:R-:W-:-:S05]  /*25bd0*/  @P2 LOP3.LUT R5, R5, R4, RZ, 0x3c, !PT ;  /* 0x0000000405052212 */ /* 0x000fca00078e3cff */
[----:B------:R0:W4:Y:S01]  /*25be0*/  @P2 LDG.E.U8 R85, desc[UR20][R4.64] ;  /* 0x0000001404552981 */ /* 0x000122000c1e1100 */
[----:B---3--:R-:W-:Y:S01]  /*25bf0*/  SEL R10, R20, R14, !P3 ;  /* 0x0000000e140a7207 */ /* 0x008fe20005800000 */
[----:B------:R-:W-:Y:S01]  /*25c00*/  IMAD R14, R3, UR51, RZ ;  /* 0x00000033030e7c24 */ /* 0x000fe2000f8e02ff */
[----:B------:R-:W-:Y:S01]  /*25c10*/  PRMT R56, RZ, 0x7610, R56 ;  /* 0x00007610ff387816 */ /* 0x000fe20000000038 */
[----:B------:R-:W3:Y:S01]  /*25c20*/  LDL.LU R3, [R1+0x73c] ;  /* 0x00073c0001037983 */ /* 0x000ee20000300800 */
[----:B------:R-:W-:Y:S01]  /*25c30*/  PRMT R55, RZ, 0x7610, R55 ;  /* 0x00007610ff377816 */ /* 0x000fe20000000037 */
[----:B------:R-:W1:Y:S02]  /*25c40*/  LDCU UR51, c[0x0][0x3b0] ;  /* 0x00007600ff3377ac */ /* 0x000e640008000800 */
[----:B------:R5:W-:Y:S01]  /*25c50*/  STL [R1+0x1d0], R14 ;  /* 0x0001d00e01007387 */ /* 0x000be20000100800 */
[----:B0-----:R-:W-:Y:S01]  /*25c60*/  IMAD R4, R10, UR52, RZ ;  /* 0x000000340a047c24 */ /* 0x001fe2000f8e02ff */
[----:B------:R-:W-:Y:S01]  /*25c70*/  SEL R10, R20, R90, !P3 ;  /* 0x0000005a140a7207 */ /* 0x000fe20005800000 */
[----:B------:R-:W0:Y:S01]  /*25c80*/  LDCU UR52, c[0x0][0x3b0] ;  /* 0x00007600ff3477ac */ /* 0x000e220008000800 */
[----:B-----5:R-:W5:Y:S01]  /*25c90*/  LDL.LU R14, [R1+0x71c] ;  /* 0x00071c00010e7983 */ /* 0x020f620000300800 */
[----:B--2---:R-:W-:-:S03]  /*25ca0*/  @P2 IMAD.MOV.U32 R5, RZ, RZ, R86 ;  /* 0x000000ffff052224 */ /* 0x004fc600078e0056 */
[----:B----4-:R2:W-:Y:S01]  /*25cb0*/  STL [R1+0x1c1c], R85 ;  /* 0x001c1c5501007387 */ /* 0x0105e20000100800 */
[----:B---3--:R-:W-:-:S03]  /*25cc0*/  SEL R3, R20, R3, !P3 ;  /* 0x0000000314037207 */ /* 0x008fc60005800000 */
[----:B--2---:R-:W2:Y:S02]  /*25cd0*/  LDL.LU R85, [R1+0x720] ;  /* 0x0007200001557983 */ /* 0x004ea40000300800 */
[----:B------:R-:W-:Y:S01]  /*25ce0*/  IMAD R3, R3, UR53, RZ ;  /* 0x0000003503037c24 */ /* 0x000fe2000f8e02ff */
[----:B------:R-:W3:Y:S01]  /*25cf0*/  LDCU UR53, c[0x0][0x3b0] ;  /* 0x00007600ff3577ac */ /* 0x000ee20008000800 */
[----:B------:R4:W-:Y:S04]  /*25d00*/  STL [R1+0x1cc], R4 ;  /* 0x0001cc0401007387 */ /* 0x0009e80000100800 */
[----:B------:R-:W2:Y:S01]  /*25d10*/  LDL.LU R90, [R1+0x714] ;  /* 0x00071400015a7983 */ /* 0x000ea20000300800 */
[----:B----4-:R-:W-:-:S03]  /*25d20*/  @P2 IMAD.MOV.U32 R4, RZ, RZ, R87 ;  /* 0x000000ffff042224 */ /* 0x010fc600078e0057 */
[----:B------:R4:W-:Y:S04]  /*25d30*/  STL [R1+0x1e0], R3 ;  /* 0x0001e00301007387 */ /* 0x0009e80000100800 */
[----:B------:R0:W2:Y:S04]  /*25d40*/  @P2 LDG.E.U8 R84, desc[UR20][R4.64] ;  /* 0x0000001404542981 */ /* 0x0000a8000c1e1100 */
[----:B------:R-:W0:Y:S04]  /*25d50*/  LDL R4, [R1+0x121c] ;  /* 0x00121c0001047983 */ /* 0x000e280000100800 */
[----:B------:R-:W0:Y:S01]  /*25d60*/  LDL R5, [R1+0x1220] ;  /* 0x0012200001057983 */ /* 0x000e220000100800 */
[----:B------:R-:W-:Y:S01]  /*25d70*/  IMAD R10, R10, UR54, RZ ;  /* 0x000000360a0a7c24 */ /* 0x000fe2000f8e02ff */
[----:B----4-:R-:W-:Y:S01]  /*25d80*/  SEL R3, R20, R91, !P3 ;  /* 0x0000005b14037207 */ /* 0x010fe20005800000 */
[----:B------:R-:W4:Y:S01]  /*25d90*/  LDCU UR54, c[0x0][0x3b0] ;  /* 0x00007600ff3677ac */ /* 0x000f220008000800 */
[----:B0-----:R-:W-:-:S04]  /*25da0*/  @P2 LOP3.LUT R5, R5, R4, RZ, 0x3c, !PT ;  /* 0x0000000405052212 */ /* 0x001fc800078e3cff */
[----:B------:R-:W-:-:S04]  /*25db0*/  @P2 LOP3.LUT R4, R5, R4, RZ, 0x3c, !PT ;  /* 0x0000000405042212 */ /* 0x000fc800078e3cff */
[----:B------:R-:W-:Y:S01]  /*25dc0*/  @P2 LOP3.LUT R5, R5, R4, RZ, 0x3c, !PT ;  /* 0x0000000405052212 */ /* 0x000fe200078e3cff */
[----:B--2---:R0:W-:Y:S04]  /*25dd0*/  STL [R1+0x1c20], R84 ;  /* 0x001c205401007387 */ /* 0x0041e80000100800 */
[----:B------:R2:W3:Y:S04]  /*25de0*/  @P2 LDG.E.U8 R83, desc[UR20][R4.64] ;  /* 0x0000001404532981 */ /* 0x0004e8000c1e1100 */
[----:B0-----:R-:W3:Y:S04]  /*25df0*/  LDL R84, [R1+0x1234] ;  /* 0x0012340001547983 */ /* 0x001ee80000100800 */
[----:B------:R-:W4:Y:S04]  /*25e00*/  LDL.LU R86, [R1+0x704] ;  /* 0x0007040001567983 */ /* 0x000f280000300800 */
[----:B------:R-:W4:Y:S04]  /*25e10*/  LDL R87, [R1+0x1244] ;  /* 0x0012440001577983 */ /* 0x000f280000100800 */
[----:B------:R-:W4:Y:S01]  /*25e20*/  LDL R91, [R1+0x1248] ;  /* 0x00124800015b7983 */ /* 0x000f220000100800 */
[----:B------:R-:W-:Y:S01]  /*25e30*/  IMAD R3, R3, UR55, RZ ;  /* 0x0000003703037c24 */ /* 0x000fe2000f8e02ff */
[----:B------:R-:W-:Y:S01]  /*25e40*/  PRMT R54, RZ, 0x7610, R54 ;  /* 0x00007610ff367816 */ /* 0x000fe20000000036 */
[----:B------:R-:W0:Y:S01]  /*25e50*/  LDCU UR55, c[0x0][0x3b0] ;  /* 0x00007600ff3777ac */ /* 0x000e220008000800 */
[----:B------:R1:W-:Y:S02]  /*25e60*/  STL [R1+0x1d8], R10 ;  /* 0x0001d80a01007387 */ /* 0x0003e40000100800 */
[----:B-1----:R-:W-:-:S02]  /*25e70*/  SEL R10, R20, R88, !P3 ;  /* 0x00000058140a7207 */ /* 0x002fc40005800000 */
[----:B------:R-:W4:Y:S03]  /*25e80*/  LDL.LU R88, [R1+0x6f8] ;  /* 0x0006f80001587983 */ /* 0x000f260000300800 */
[----:B--2---:R-:W-:Y:S01]  /*25e90*/  IMAD R4, R10, UR56, RZ ;  /* 0x000000380a047c24 */ /* 0x004fe2000f8e02ff */
[----:B------:R5:W-:Y:S01]  /*25ea0*/  STL [R1+0x1e8], R3 ;  /* 0x0001e80301007387 */ /* 0x000be20000100800 */
[----:B---3--:R-:W-:-:S03]  /*25eb0*/  @P2 IMAD.MOV.U32 R5, RZ, RZ, R84 ;  /* 0x000000ffff052224 */ /* 0x008fc600078e0054 */
[----:B------:R-:W-:Y:S01]  /*25ec0*/  STL [R1+0x1c24], R83 ;  /* 0x001c245301007387 */ /* 0x000fe20000100800 */
[----:B-----5:R-:W-:Y:S01]  /*25ed0*/  SEL R3, R20, R14, !P3 ;  /* 0x0000000e14037207 */ /* 0x020fe20005800000 */
[----:B------:R-:W1:Y:S02]  /*25ee0*/  LDCU UR56, c[0x0][0x3b0] ;  /* 0x00007600ff3877ac */ /* 0x000e640008000800 */
[----:B------:R-:W2:Y:S04]  /*25ef0*/  LDL.LU R14, [R1+0x6e8] ;  /* 0x0006e800010e7983 */ /* 0x000ea80000300800 */
[----:B------:R3:W-:Y:S02]  /*25f00*/  STL [R1+0x1e4], R4 ;  /* 0x0001e40401007387 */ /* 0x0007e40000100800 */
[----:B---3--:R-:W-:-:S05]  /*25f10*/  @P2 IMAD.MOV.U32 R4, RZ, RZ, R8 ;  /* 0x000000ffff042224 */ /* 0x008fca00078e0008 */
[----:B------:R3:W5:Y:S01]  /*25f20*/  @P2 LDG.E.U8 R82, desc[UR20][R4.64] ;  /* 0x0000001404522981 */ /* 0x000762000c1e1100 */
[----:B------:R-:W-:Y:S01]  /*25f30*/  SEL R10, R20, R85, !P3 ;  /* 0x00000055140a7207 */ /* 0x000fe20005800000 */
[----:B------:R-:W-:Y:S01]  /*25f40*/  IMAD R3, R3, UR57, RZ ;  /* 0x0000003903037c24 */ /* 0x000fe2000f8e02ff */
[----:B------:R-:W-:Y:S01]  /*25f50*/  PRMT R53, RZ, 0x7610, R53 ;  /* 0x00007610ff357816 */ /* 0x000fe20000000035 */
[----:B------:R-:W2:Y:S01]  /*25f60*/  LDL R85, [R1+0x1254] ;  /* 0x0012540001557983 */ /* 0x000ea20000100800 */
[----:B------:R-:W-:Y:S01]  /*25f70*/  PRMT R52, RZ, 0x7610, R52 ;  /* 0x00007610ff347816 */ /* 0x000fe20000000034 */
[----:B------:R-:W0:Y:S02]  /*25f80*/  LDCU UR57, c[0x0][0x3b0] ;  /* 0x00007600ff3977ac */ /* 0x000e240008000800 */
[----:B------:R1:W-:Y:S01]  /*25f90*/  STL [R1+0x1f8], R3 ;  /* 0x0001f80301007387 */ /* 0x0003e20000100800 */
[----:B---3--:R-:W-:-:S03]  /*25fa0*/  IMAD R4, R10, UR58, RZ ;  /* 0x0000003a0a047c24 */ /* 0x008fc6000f8e02ff */
[----:B------:R-:W3:Y:S01]  /*25fb0*/  LDL.LU R8, [R1+0x6ec] ;  /* 0x0006ec0001087983 */ /* 0x000ee20000300800 */
[----:B----4-:R-:W-:Y:S01]  /*25fc0*/  @P2 IMAD.MOV.U32 R5, RZ, RZ, R87 ;  /* 0x000000ffff052224 */ /* 0x010fe200078e0057 */
[C---:B-1----:R-:W-:Y:S01]  /*25fd0*/  SEL R3, R20.reuse, R90, !P3 ;  /* 0x0000005a14037207 */ /* 0x042fe20005800000 */
[----:B------:R-:W1:Y:S01]  /*25fe0*/  LDCU UR58, c[0x0][0x3b0] ;  /* 0x00007600ff3a77ac */ /* 0x000e620008000800 */
[----:B-----5:R-:W-:Y:S04]  /*25ff0*/  STL [R1+0x1c28], R82 ;  /* 0x001c285201007387 */ /* 0x020fe80000100800 */
[----:B------:R-:W4:Y:S04]  /*26000*/  LDL.LU R90, [R1+0x6f0] ;  /* 0x0006f000015a7983 */ /* 0x000f280000300800 */
[----:B------:R5:W-:Y:S01]  /*26010*/  STL [R1+0x1f0], R4 ;  /* 0x0001f00401007387 */ /* 0x000be20000100800 */
[----:B------:R-:W-:Y:S01]  /*26020*/  SEL R10, R20, R86, !P3 ;  /* 0x00000056140a7207 */ /* 0x000fe20005800000 */
[----:B------:R-:W-:Y:S01]  /*26030*/  IMAD R3, R3, UR59, RZ ;  /* 0x0000003b03037c24 */ /* 0x000fe2000f8e02ff */
[----:B------:R-:W0:Y:S01]  /*26040*/  LDCU UR59, c[0x0][0x3b0] ;  /* 0x00007600ff3b77ac */ /* 0x000e220008000800 */
[----:B------:R-:W3:Y:S04]  /*26050*/  LDL R83, [R1+0x1264] ;  /* 0x0012640001537983 */ /* 0x000ee80000100800 */
[----:B------:R-:W3:Y:S01]  /*26060*/  LDL R86, [R1+0x1268] ;  /* 0x0012680001567983 */ /* 0x000ee20000100800 */
[----:B-----5:R-:W-:-:S05]  /*26070*/  @P2 IMAD.MOV.U32 R4, RZ, RZ, R91 ;  /* 0x000000ffff042224 */ /* 0x020fca00078e005b */
[----:B------:R5:W3:Y:S04]  /*26080*/  @P2 LDG.E.U8 R81, desc[UR20][R4.64] ;  /* 0x0000001404512981 */ /* 0x000ae8000c1e1100 */
[----:B------:R0:W-:Y:S04]  /*26090*/  STL [R1+0x204], R3 ;  /* 0x0002040301007387 */ /* 0x0001e80000100800 */
[----:B------:R-:W4:Y:S01]  /*260a0*/  LDL.LU R91, [R1+0x6f4] ;  /* 0x0006f400015b7983 */ /* 0x000f220000300800 */
[----:B-----5:R-:W-:Y:S02]  /*260b0*/  IMAD R4, R10, UR60, RZ ;  /* 0x0000003c0a047c24 */ /* 0x020fe4000f8e02ff */
[----:B--2---:R-:W-:Y:S01]  /*260c0*/  @P2 IMAD.MOV.U32 R5, RZ, RZ, R85 ;  /* 0x000000ffff052224 */ /* 0x004fe200078e0055 */
[----:B---3--:R-:W-:Y:S01]  /*260d0*/  STL [R1+0x1c2c], R81 ;  /* 0x001c2c5101007387 */ /* 0x008fe20000100800 */
[C---:B0-----:R-:W-:Y:S01]  /*260e0*/  SEL R3, R20.reuse, R88, !P3 ;  /* 0x0000005814037207 */ /* 0x041fe20005800000 */
[----:B------:R-:W0:Y:S02]  /*260f0*/  LDCU UR60, c[0x0][0x3b0] ;  /* 0x00007600ff3c77ac */ /* 0x000e240008000800 */
[----:B------:R-:W2:Y:S04]  /*26100*/  LDL.LU R87, [R1+0x6e0] ;  /* 0x0006e00001577983 */ /* 0x000ea80000300800 */
[----:B------:R3:W-:Y:S01]  /*26110*/  STL [R1+0x200], R4 ;  /* 0x0002000401007387 */ /* 0x0007e20000100800 */
[----:B------:R-:W-:Y:S01]  /*26120*/  SEL R10, R20, R14, !P3 ;  /* 0x0000000e140a7207 */ /* 0x000fe20005800000 */
[----:B------:R-:W-:Y:S01]  /*26130*/  IMAD R3, R3, UR61, RZ ;  /* 0x0000003d03037c24 */ /* 0x000fe2000f8e02ff */
[----:B------:R-:W-:Y:S01]  /*26140*/  PRMT R51, RZ, 0x7610, R51 ;  /* 0x00007610ff337816 */ /* 0x000fe20000000033 */
[----:B------:R-:W5:Y:S01]  /*26150*/  LDL R88, [R1+0x1274] ;  /* 0x0012740001587983 */ /* 0x000f620000100800 */
[----:B------:R-:W0:Y:S03]  /*26160*/  LDCU UR61, c[0x0][0x3b0] ;  /* 0x00007600ff3d77ac */ /* 0x000e260008000800 */
[----:B------:R-:W2:Y:S01]  /*26170*/  LDL R14, [R1+0x1278] ;  /* 0x00127800010e7983 */ /* 0x000ea20000100800 */
[----:B---3--:R-:W-:-:S05]  /*26180*/  @P2 IMAD.MOV.U32 R4, RZ, RZ, R9 ;  /* 0x000000ffff042224 */ /* 0x008fca00078e0009 */
[----:B------:R3:W2:Y:S04]  /*26190*/  @P2 LDG.E.U8 R80, desc[UR20][R4.64] ;  /* 0x0000001404502981 */ /* 0x0006a8000c1e1100 */
[----:B------:R0:W-:Y:S04]  /*261a0*/  STL [R1+0x214], R3 ;  /* 0x0002140301007387 */ /* 0x0001e80000100800 */
[----:B------:R-:W5:Y:S01]  /*261b0*/  LDL.LU R9, [R1+0x6e4] ;  /* 0x0006e40001097983 */ /* 0x000f620000300800 */
[----:B---3--:R-:W-:Y:S01]  /*261c0*/  IMAD R4, R10, UR62, RZ ;  /* 0x0000003e0a047c24 */ /* 0x008fe2000f8e02ff */
[C---:B0-----:R-:W-:Y:S01]  /*261d0*/  SEL R3, R20.reuse, R8, !P3 ;  /* 0x0000000814037207 */ /* 0x041fe20005800000 */
[----:B------:R-:W-:Y:S01]  /*261e0*/  @P2 IMAD.MOV.U32 R5, RZ, RZ, R83 ;  /* 0x000000ffff052224 */ /* 0x000fe200078e0053 */
[----:B--2---:R-:W-:Y:S01]  /*261f0*/  STL [R1+0x1c30], R80 ;  /* 0x001c305001007387 */ /* 0x004fe20000100800 */
[----:B----4-:R-:W-:Y:S01]  /*26200*/  SEL R10, R20, R90, !P3 ;  /* 0x0000005a140a7207 */ /* 0x010fe20005800000 */
[----:B------:R-:W0:Y:S02]  /*26210*/  LDCU UR62, c[0x0][0x3b0] ;  /* 0x00007600ff3e77ac */ /* 0x000e240008000800 */
[----:B------:R-:W2:Y:S04]  /*26220*/  LDL.LU R8, [R1+0x6dc] ;  /* 0x0006dc0001087983 */ /* 0x000ea80000300800 */
[----:B------:R3:W-:Y:S04]  /*26230*/  STL [R1+0x210], R4 ;  /* 0x0002100401007387 */ /* 0x0007e80000100800 */
[----:B------:R-:W4:Y:S04]  /*26240*/  LDL R84, [R1+0x1284] ;  /* 0x0012840001547983 */ /* 0x000f280000100800 */
[----:B------:R-:W2:Y:S01]  /*26250*/  LDL R85, [R1+0x1288] ;  /* 0x0012880001557983 */ /* 0x000ea20000100800 */
[----:B---3--:R-:W-:-:S02]  /*26260*/  @P2 IMAD.MOV.U32 R4, RZ, RZ, R86 ;  /* 0x000000ffff042224 */ /* 0x008fc400078e0056 */
[----:B------:R-:W-:Y:S01]  /*26270*/  IMAD R90, R3, UR63, RZ ;  /* 0x0000003f035a7c24 */ /* 0x000fe2000f8e02ff */
[----:B------:R-:W3:Y:S04]  /*26280*/  LDL.LU R86, [R1+0x6d8] ;  /* 0x0006d80001567983 */ /* 0x000ee80000300800 */
[----:B------:R0:W2:Y:S01]  /*26290*/  @P2 LDG.E.U8 R79, desc[UR20][R4.64] ;  /* 0x00000014044f2981 */ /* 0x0000a2000c1e1100 */
[----:B------:R-:W-:Y:S01]  /*262a0*/  SEL R3, R20, R91, !P3 ;  /* 0x0000005b14037207 */ /* 0x000fe20005800000 */
[----:B------:R-:W1:Y:S01]  /*262b0*/  LDCU UR63, c[0x0][0x3b0] ;  /* 0x00007600ff3f77ac */ /* 0x000e620008000800 */
[----:B0-----:R-:W-:Y:S02]  /*262c0*/  IMAD R4, R10, UR64, RZ ;  /* 0x000000400a047c24 */ /* 0x001fe4000f8e02ff */
[----:B-----5:R-:W-:Y:S01]  /*262d0*/  @P2 IMAD.MOV.U32 R5, RZ, RZ, R88 ;  /* 0x000000ffff052224 */ /* 0x020fe200078e0058 */
[----:B------:R-:W-:Y:S01]  /*262e0*/  SEL R10, R20, R87, !P3 ;  /* 0x00000057140a7207 */ /* 0x000fe20005800000 */
[----:B--2---:R-:W-:Y:S01]  /*262f0*/  STL [R1+0x1c34], R79 ;  /* 0x001c344f01007387 */ /* 0x004fe20000100800 */
[----:B------:R-:W-:Y:S01]  /*26300*/  IMAD R3, R3, UR65, RZ ;  /* 0x0000004103037c24 */ /* 0x000fe2000f8e02ff */
[----:B------:R-:W-:Y:S01]  /*26310*/  PRMT R50, RZ, 0x7610, R50 ;  /* 0x00007610ff327816 */ /* 0x000fe20000000032 */
[----:B------:R-:W0:Y:S01]  /*26320*/  LDCU UR64, c[0x0][0x3b0] ;  /* 0x00007600ff4077ac */ /* 0x000e220008000800 */
[----:B------:R-:W2:Y:S01]  /*26330*/  LDL.LU R91, [R1+0x6d0] ;  /* 0x0006d000015b7983 */ /* 0x000ea20000300800 */
[----:B------:R-:W-:-:S02]  /*26340*/  PRMT R49, RZ, 0x7610, R49 ;  /* 0x00007610ff317816 */ /* 0x000fc40000000031 */
[----:B------:R-:W-:Y:S01]  /*26350*/  PRMT R48, RZ, 0x7610, R48 ;  /* 0x00007610ff307816 */ /* 0x000fe20000000030 */
[----:B------:R5:W-:Y:S01]  /*26360*/  STL [R1+0x21c], R4 ;  /* 0x00021c0401007387 */ /* 0x000be20000100800 */
[----:B------:R-:W0:Y:S03]  /*26370*/  LDCU UR65, c[0x0][0x3b0] ;  /* 0x00007600ff4177ac */ /* 0x000e260008000800 */
[----:B------:R-:W2:Y:S04]  /*26380*/  LDL R80, [R1+0x1294] ;  /* 0x0012940001507983 */ /* 0x000ea80000100800 */
[----:B------:R-:W3:Y:S01]  /*26390*/  LDL R87, [R1+0x1298] ;  /* 0x0012980001577983 */ /* 0x000ee20000100800 */
[----:B-----5:R-:W-:-:S05]  /*263a0*/  @P2 IMAD.MOV.U32 R4, RZ, RZ, R14 ;  /* 0x000000ffff042224 */ /* 0x020fca00078e000e */
[----:B------:R5:W3:Y:S02]  /*263b0*/  @P2 LDG.E.U8 R78, desc[UR20][R4.64] ;  /* 0x00000014044e2981 */ /* 0x000ae4000c1e1100 */
[----:B-----5:R-:W-:Y:S02]  /*263c0*/  @P2 IMAD.MOV.U32 R4, RZ, RZ, R85 ;  /* 0x000000ffff042224 */ /* 0x020fe400078e0055 */
[----:B----4-:R-:W-:-:S05]  /*263d0*/  @P2 IMAD.MOV.U32 R5, RZ, RZ, R84 ;  /* 0x000000ffff052224 */ /* 0x010fca00078e0054 */
[----:B------:R4:W5:Y:S04]  /*263e0*/  @P2 LDG.E.U8 R77, desc[UR20][R4.64] ;  /* 0x00000014044d2981 */ /* 0x000968000c1e1100 */
[----:B------:R0:W-:Y:S04]  /*263f0*/  STL [R1+0x230], R3 ;  /* 0x0002300301007387 */ /* 0x0001e80000100800 */
[----:B------:R-:W5:Y:S01]  /*26400*/  LDL.LU R88, [R1+0x6d4] ;  /* 0x0006d40001587983 */ /* 0x000f620000300800 */
[----:B0-----:R-:W-:Y:S01]  /*26410*/  SEL R3, R20, R9, !P3 ;  /* 0x0000000914037207 */ /* 0x001fe20005800000 */
[----:B------:R-:W-:Y:S01]  /*26420*/  IMAD R9, R10, UR66, RZ ;  /* 0x000000420a097c24 */ /* 0x000fe2000f8e02ff */
[----:B------:R-:W-:Y:S01]  /*26430*/  SEL R10, R20, R8, !P3 ;  /* 0x00000008140a7207 */ /* 0x000fe20005800000 */
[----:B------:R-:W0:Y:S04]  /*26440*/  LDCU UR66, c[0x0][0x3b0] ;  /* 0x00007600ff4277ac */ /* 0x000e280008000800 */
[----:B----4-:R-:W-:Y:S01]  /*26450*/  IMAD R4, R10, UR68, RZ ;  /* 0x000000440a047c24 */ /* 0x010fe2000f8e02ff */
[----:B------:R-:W-:Y:S01]  /*26460*/  PRMT R47, RZ, 0x7610, R47 ;  /* 0x00007610ff2f7816 */ /* 0x000fe2000000002f */
[----:B--2---:R-:W-:Y:S01]  /*26470*/  @P2 IMAD.MOV.U32 R5, RZ, RZ, R80 ;  /* 0x000000ffff052224 */ /* 0x004fe200078e0050 */
[----:B---3--:R-:W-:Y:S01]  /*26480*/  STL [R1+0x1c38], R78 ;  /* 0x001c384e01007387 */ /* 0x008fe20000100800 */
[C---:B------:R-:W-:Y:S01]  /*26490*/  SEL R10, R20.reuse, R91, !P3 ;  /* 0x0000005b140a7207 */ /* 0x040fe20005800000 */
[----:B------:R-:W-:Y:S01]  /*264a0*/  IMAD R8, R3, UR67, RZ ;  /* 0x0000004303087c24 */ /* 0x000fe2000f8e02ff */
[----:B------:R-:W2:Y:S01]  /*264b0*/  LDCU UR68, c[0x0][0x3b0] ;  /* 0x00007600ff4477ac */ /* 0x000ea20008000800 */
[----:B------:R-:W3:Y:S01]  /*264c0*/  LDL.LU R14, [R1+0x6c8] ;  /* 0x0006c800010e7983 */ /* 0x000ee20000300800 */
[----:B------:R-:W-:Y:S01]  /*264d0*/  SEL R3, R20, R86, !P3 ;  /* 0x0000005614037207 */ /* 0x000fe20005800000 */
[----:B------:R-:W4:Y:S02]  /*264e0*/  LDCU UR67, c[0x0][0x3b0] ;  /* 0x00007600ff4377ac */ /* 0x000f240008000800 */
[----:B------:R-:W2:Y:S04]  /*264f0*/  LDL R81, [R1+0x12a4] ;  /* 0x0012a40001517983 */ /* 0x000ea80000100800 */
[----:B------:R-:W4:Y:S04]  /*26500*/  LDL R82, [R1+0x12a8] ;  /* 0x0012a80001527983 */ /* 0x000f280000100800 */
[----:B------:R-:W4:Y:S04]  /*26510*/  LDL.LU R85, [R1+0x6cc] ;  /* 0x0006cc0001557983 */ /* 0x000f280000300800 */
[----:B-----5:R-:W-:Y:S04]  /*26520*/  STL [R1+0x1c3c], R77 ;  /* 0x001c3c4d01007387 */ /* 0x020fe80000100800 */
[----:B------:R-:W5:Y:S04]  /*26530*/  LDL.LU R83, [R1+0x6bc] ;  /* 0x0006bc0001537983 */ /* 0x000f680000300800 */
[----:B------:R0:W-:Y:S01]  /*26540*/  STL [R1+0x234], R4 ;  /* 0x0002340401007387 */ /* 0x0001e20000100800 */
[----:B------:R-:W-:-:S02]  /*26550*/  IMAD R91, R3, UR69, RZ ;  /* 0x00000045035b7c24 */ /* 0x000fc4000f8e02ff */
[----:B0-----:R-:W-:Y:S01]  /*26560*/  @P2 IMAD.MOV.U32 R4, RZ, RZ, R87 ;  /* 0x000000ffff042224 */ /* 0x001fe200078e0057 */
[----:B------:R-:W4:Y:S01]  /*26570*/  LDL R84, [R1+0x12b4] ;  /* 0x0012b40001547983 */ /* 0x000f220000100800 */
[----:B------:R-:W-:Y:S01]  /*26580*/  SEL R3, R20, R88, !P3 ;  /* 0x0000005814037207 */ /* 0x000fe20005800000 */
[----:B------:R-:W0:Y:S02]  /*26590*/  LDCU UR69, c[0x0][0x3b0] ;  /* 0x00007600ff4577ac */ /* 0x000e240008000800 */
[----:B------:R1:W4:Y:S04]  /*265a0*/  @P2 LDG.E.U8 R75, desc[UR20][R4.64] ;  /* 0x00000014044b2981 */ /* 0x000328000c1e1100 */
[----:B------:R-:W5:Y:S04]  /*265b0*/  LDL R86, [R1+0x12b8] ;  /* 0x0012b80001567983 */ /* 0x000f680000100800 */
[----:B------:R-:W5:Y:S01]  /*265c0*/  LDL.LU R87, [R1+0x6c4] ;  /* 0x0006c40001577983 */ /* 0x000f620000300800 */
[----:B-1----:R-:W-:Y:S01]  /*265d0*/  IMAD R4, R10, UR70, RZ ;  /* 0x000000460a047c24 */ /* 0x002fe2000f8e02ff */
[----:B------:R-:W-:Y:S01]  /*265e0*/  PRMT R46, RZ, 0x7610, R46 ;  /* 0x00007610ff2e7816 */ /* 0x000fe2000000002e */
[----:B------:R-:W-:Y:S01]  /*265f0*/  IMAD R3, R3, UR71, RZ ;  /* 0x0000004703037c24 */ /* 0x000fe2000f8e02ff */
[----:B------:R-:W-:Y:S01]  /*26600*/  PRMT R45, RZ, 0x7610, R45 ;  /* 0x00007610ff2d7816 */ /* 0x000fe2000000002d */
[----:B------:R-:W1:Y:S01]  /*26610*/  LDCU UR70, c[0x0][0x3b0] ;  /* 0x00007600ff4677ac */ /* 0x000e620008000800 */
[----:B------:R-:W0:Y:S01]  /*26620*/  LDCU UR71, c[0x0][0x3b0] ;  /* 0x00007600ff4777ac */ /* 0x000e220008000800 */
[----:B--2---:R-:W-:Y:S01]  /*26630*/  @P2 IMAD.MOV.U32 R5, RZ, RZ, R81 ;  /* 0x000000ffff052224 */ /* 0x004fe200078e0051 */
[----:B---3--:R-:W-:Y:S01]  /*26640*/  SEL R10, R20, R14, !P3 ;  /* 0x0000000e140a7207 */ /* 0x008fe20005800000 */
[----:B----4-:R-:W-:Y:S04]  /*26650*/  STL [R1+0x1c40], R75 ;  /* 0x001c404b01007387 */ /* 0x010fe80000100800 */
[----:B------:R-:W2:Y:S04]  /*26660*/  LDL.LU R88, [R1+0x6b4] ;  /* 0x0006b40001587983 */ /* 0x000ea80000300800 */
[----:B------:R3:W-:Y:S04]  /*26670*/  STL [R1+0x244], R4 ;  /* 0x0002440401007387 */ /* 0x0007e80000100800 */
[----:B------:R-:W4:Y:S04]  /*26680*/  LDL R79, [R1+0x12c4] ;  /* 0x0012c400014f7983 */ /* 0x000f280000100800 */
[----:B------:R-:W2:Y:S01]  /*26690*/  LDL R14, [R1+0x12c8] ;  /* 0x0012c800010e7983 */ /* 0x000ea20000100800 */
[----:B---3--:R-:W-:-:S05]  /*266a0*/  @P2 IMAD.MOV.U32 R4, RZ, RZ, R82 ;  /* 0x000000ffff042224 */ /* 0x008fca00078e0052 */
[----:B------:R3:W2:Y:S04]  /*266b0*/  @P2 LDG.E.U8 R73, desc[UR20][R4.64] ;  /* 0x0000001404492981 */ /* 0x0006a8000c1e1100 */
[----:B------:R0:W-:Y:S04]  /*266c0*/  STL [R1+0x254], R3 ;  /* 0x0002540301007387 */ /* 0x0001e80000100800 */
[----:B------:R-:W4:Y:S01]  /*266d0*/  LDL.LU R82, [R1+0x6b8] ;  /* 0x0006b80001527983 */ /* 0x000f220000300800 */
[----:B---3--:R-:W-:Y:S01]  /*266e0*/  IMAD R4, R10, UR72, RZ ;  /* 0x000000480a047c24 */ /* 0x008fe2000f8e02ff */
[C---:B0-----:R-:W-:Y:S01]  /*266f0*/  SEL R3, R20.reuse, R85, !P3 ;  /* 0x0000005514037207 */ /* 0x041fe20005800000 */
[----:B------:R-:W-:Y:S01]  /*26700*/  @P2 IMAD.MOV.U32 R5, RZ, RZ, R84 ;  /* 0x000000ffff052224 */ /* 0x000fe200078e0054 */
[----:B-----5:R-:W-:Y:S01]  /*26710*/  SEL R10, R20, R83, !P3 ;  /* 0x00000053140a7207 */ /* 0x020fe20005800000 */
[----:B------:R-:W0:Y:S01]  /*26720*/  LDCU UR72, c[0x0][0x3b0] ;  /* 0x00007600ff4877ac */ /* 0x000e220008000800 */
[----:B--2---:R-:W-:Y:S04]  /*26730*/  STL [R1+0x1c44], R73 ;  /* 0x001c444901007387 */ /* 0x004fe80000100800 */
[----:B------:R-:W2:Y:S04]  /*26740*/  LDL.LU R85, [R1+0x6ac] ;  /* 0x0006ac0001557983 */ /* 0x000ea80000300800 */
[----:B------:R3:W-:Y:S04]  /*26750*/  STL [R1+0x250], R4 ;  /* 0x0002500401007387 */ /* 0x0007e80000100800 */
[----:B------:R-:W5:Y:S04]  /*26760*/  LDL R81, [R1+0x12d4] ;  /* 0x0012d40001517983 */ /* 0x000f680000100800 */
[----:B------:R-:W2:Y:S01]  /*26770*/  LDL R83, [R1+0x12d8] ;  /* 0x0012d80001537983 */ /* 0x000ea20000100800 */
[----:B---3--:R-:W-:-:S05]  /*26780*/  @P2 IMAD.MOV.U32 R4, RZ, RZ, R86 ;  /* 0x000000ffff042224 */ /* 0x008fca00078e0056 */
[----:B------:R3:W2:Y:S02]  /*26790*/  @P2 LDG.E.U8 R72, desc[UR20][R4.64] ;  /* 0x0000001404482981 */ /* 0x0006a4000c1e1100 */
[----:B---3--:R-:W-:Y:S02]  /*267a0*/  @P2 IMAD.MOV.U32 R4, RZ, RZ, R14 ;  /* 0x000000ffff042224 */ /* 0x008fe400078e000e */
[----:B----4-:R-:W-:-:S05]  /*267b0*/  @P2 IMAD.MOV.U32 R5, RZ, RZ, R79 ;  /* 0x000000ffff052224 */ /* 0x010fca00078e004f */
[----:B------:R3:W4:Y:S01]  /*267c0*/  @P2 LDG.E.U8 R71, desc[UR20][R4.64] ;  /* 0x0000001404472981 */ /* 0x000722000c1e1100 */
[----:B------:R-:W-:Y:S01]  /*267d0*/  IMAD R3, R3, UR73, RZ ;  /* 0x0000004903037c24 */ /* 0x000fe2000f8e02ff */
[----:B------:R-:W0:Y:S04]  /*267e0*/  LDCU UR73, c[0x0][0x3b0] ;  /* 0x00007600ff4977ac */ /* 0x000e280008000800 */
[----:B------:R1:W-:Y:S04]  /*267f0*/  STL [R1+0x25c], R3 ;  /* 0x00025c0301007387 */ /* 0x0003e80000100800 */
[----:B------:R-:W4:Y:S01]  /*26800*/  LDL.LU R86, [R1+0x698] ;  /* 0x0006980001567983 */ /* 0x000f220000300800 */
[----:B-1----:R-:W-:Y:S01]  /*26810*/  SEL R3, R20, R87, !P3 ;  /* 0x0000005714037207 */ /* 0x002fe20005800000 */
[----:B------:R-:W-:Y:S01]  /*26820*/  IMAD R87, R10, UR74, RZ ;  /* 0x0000004a0a577c24 */ /* 0x000fe2000f8e02ff */
[----:B------:R-:W-:Y:S01]  /*26830*/  SEL R10, R20, R88, !P3 ;  /* 0x00000058140a7207 */ /* 0x000fe20005800000 */
[----:B------:R-:W1:Y:S02]  /*26840*/  LDCU UR74, c[0x0][0x3b0] ;  /* 0x00007600ff4a77ac */ /* 0x000e640008000800 */
[----:B------:R-:W-:-:S02]  /*26850*/  IMAD R3, R3, UR75, RZ ;  /* 0x0000004b03037c24 */ /* 0x000fc4000f8e02ff */
[----:B---3--:R-:W-:Y:S01]  /*26860*/  IMAD R4, R10, UR76, RZ ;  /* 0x0000004c0a047c24 */ /* 0x008fe2000f8e02ff */
[----:B------:R-:W-:Y:S01]  /*26870*/  PRMT R44, RZ, 0x7610, R44 ;  /* 0x00007610ff2c7816 */ /* 0x000fe2000000002c */
[----:B------:R-:W3:Y:S01]  /*26880*/  LDCU UR75, c[0x0][0x3b0] ;  /* 0x00007600ff4b77ac */ /* 0x000ee20008000800 */
[----:B------:R-:W-:Y:S01]  /*26890*/  PRMT R43, RZ, 0x7610, R43 ;  /* 0x00007610ff2b7816 */ /* 0x000fe2000000002b */
[----:B------:R-:W0:Y:S01]  /*268a0*/  LDCU UR76, c[0x0][0x3b0] ;  /* 0x00007600ff4c77ac */ /* 0x000e220008000800 */
[----:B-----5:R-:W-:Y:S01]  /*268b0*/  @P2 IMAD.MOV.U32 R5, RZ, RZ, R81 ;  /* 0x000000ffff052224 */ /* 0x020fe200078e0051 */
[----:B--2---:R-:W-:Y:S04]  /*268c0*/  STL [R1+0x1c48], R72 ;  /* 0x001c484801007387 */ /* 0x004fe80000100800 */
[----:B------:R-:W2:Y:S04]  /*268d0*/  LDL.LU R80, [R1+0x69c] ;  /* 0x00069c0001507983 */ /* 0x000ea80000300800 */
[----:B------:R-:W5:Y:S04]  /*268e0*/  LDL R84, [R1+0x12e4] ;  /* 0x0012e40001547983 */ /* 0x000f680000100800 */
[----:B------:R-:W3:Y:S04]  /*268f0*/  LDL R88, [R1+0x12e8] ;  /* 0x0012e80001587983 */ /* 0x000ee80000100800 */
[----:B------:R-:W-:Y:S04]  /*26900*/  STL [R1+0x274], R3 ;  /* 0x0002740301007387 */ /* 0x000fe80000100800 */
[----:B------:R-:W3:Y:S04]  /*26910*/  LDL.LU R14, [R1+0x6a4] ;  /* 0x0006a400010e7983 */ /* 0x000ee80000300800 */
[----:B----4-:R-:W-:Y:S04]  /*26920*/  STL [R1+0x1c4c], R71 ;  /* 0x001c4c4701007387 */ /* 0x010fe80000100800 */
[----:B------:R-:W4:Y:S04]  /*26930*/  LDL.LU R78, [R1+0x6a8] ;  /* 0x0006a800014e7983 */ /* 0x000f280000300800 */
[----:B------:R0:W-:Y:S02]  /*26940*/  STL [R1+0x26c], R4 ;  /* 0x00026c0401007387 */ /* 0x0001e40000100800 */
[----:B0-----:R-:W-:-:S05]  /*26950*/  @P2 IMAD.MOV.U32 R4, RZ, RZ, R83 ;  /* 0x000000ffff042224 */ /* 0x001fca00078e0053 */
[----:B------:R5:W4:Y:S01]  /*26960*/  @P2 LDG.E.U8 R70, desc[UR20][R4.64] ;  /* 0x0000001404462981 */ /* 0x000b22000c1e1100 */
[C---:B------:R-:W-:Y:S02]  /*26970*/  SEL R3, R20.reuse, R82, !P3 ;  /* 0x0000005214037207 */ /* 0x040fe40005800000 */
[C---:B------:R-:W-:Y:S01]  /*26980*/  SEL R10, R20.reuse, R85, !P3 ;  /* 0x00000055140a7207 */ /* 0x040fe20005800000 */
[----:B------:R-:W4:Y:S02]  /*26990*/  LDL R82, [R1+0x12f4] ;  /* 0x0012f40001527983 */ /* 0x000f240000100800 */
[----:B------:R-:W-:Y:S01]  /*269a0*/  IMAD R3, R3, UR7, RZ ;  /* 0x0000000703037c24 */ /* 0x000fe2000f8e02ff */
[----:B------:R-:W0:Y:S01]  /*269b0*/  LDCU UR7, c[0x0][0x3b0] ;  /* 0x00007600ff0777ac */ /* 0x000e220008000800 */
[----:B------:R-:W4:Y:S04]  /*269c0*/  LDL R85, [R1+0x12f8] ;  /* 0x0012f80001557983 */ /* 0x000f280000100800 */
[----:B------:R1:W-:Y:S04]  /*269d0*/  STL [R1+0x280], R3 ;  /* 0x0002800301007387 */ /* 0x0003e80000100800 */
[----:B------:R-:W4:Y:S01]  /*269e0*/  LDL.LU R83, [R1+0x6a0] ;  /* 0x0006a00001537983 */ /* 0x000f220000300800 */
[----:B-1----:R-:W-:Y:S01]  /*269f0*/  SEL R3, R20, R86, !P3 ;  /* 0x0000005614037207 */ /* 0x002fe20005800000 */
[----:B------:R-:W-:Y:S01]  /*26a00*/  IMAD R86, R10, UR16, RZ ;  /* 0x000000100a567c24 */ /* 0x000fe2000f8e02ff */
[----:B------:R-:W-:Y:S01]  /*26a10*/  PRMT R42, RZ, 0x7610, R42 ;  /* 0x00007610ff2a7816 */ /* 0x000fe2000000002a */
[----:B------:R-:W1:Y:S01]  /*26a20*/  LDCU UR16, c[0x0][0x3b0] ;  /* 0x00007600ff1077ac */ /* 0x000e620008000800 */
[----:B--2---:R-:W-:Y:S01]  /*26a30*/  SEL R10, R20, R80, !P3 ;  /* 0x00000050140a7207 */ /* 0x004fe20005800000 */
[----:B-----5:R-:W-:-:S02]  /*26a40*/  @P2 IMAD.MOV.U32 R5, RZ, RZ, R84 ;  /* 0x000000ffff052224 */ /* 0x020fc400078e0054 */
[----:B---3--:R-:W-:-:S05]  /*26a50*/  @P2 IMAD.MOV.U32 R4, RZ, RZ, R88 ;  /* 0x000000ffff042224 */ /* 0x008fca00078e0058 */
[----:B------:R2:W3:Y:S04]  /*26a60*/  @P2 LDG.E.U8 R69, desc[UR20][R4.64] ;  /* 0x0000001404452981 */ /* 0x0004e8000c1e1100 */
[----:B----4-:R-:W-:Y:S04]  /*26a70*/  STL [R1+0x1c50], R70 ;  /* 0x001c504601007387 */ /* 0x010fe80000100800 */
[----:B------:R-:W4:Y:S04]  /*26a80*/  LDL.LU R81, [R1+0x688] ;  /* 0x0006880001517983 */ /* 0x000f280000300800 */
[----:B------:R-:W5:Y:S04]  /*26a90*/  LDL R79, [R1+0x1304] ;  /* 0x00130400014f7983 */ /* 0x000f680000100800 */
[----:B------:R-:W4:Y:S01]  /*26aa0*/  LDL R80, [R1+0x1308] ;  /* 0x0013080001507983 */ /* 0x000f220000100800 */
[----:B--2---:R-:W-:-:S02]  /*26ab0*/  @P2 IMAD.MOV.U32 R4, RZ, RZ, R85 ;  /* 0x000000ffff042224 */ /* 0x004fc400078e0055 */
[----:B------:R-:W-:Y:S02]  /*26ac0*/  @P2 IMAD.MOV.U32 R5, RZ, RZ, R82 ;  /* 0x000000ffff052224 */ /* 0x000fe400078e0052 */
[----:B------:R-:W-:Y:S01]  /*26ad0*/  IMAD R3, R3, UR17, RZ ;  /* 0x0000001103037c24 */ /* 0x000fe2000f8e02ff */
[----:B------:R-:W2:Y:S02]  /*26ae0*/  LDCU UR17, c[0x0][0x3b0] ;  /* 0x00007600ff1177ac */ /* 0x000ea40008000800 */
[----:B------:R5:W2:Y:S01]  /*26af0*/  @P2 LDG.E.U8 R68, desc[UR20][R4.64] ;  /* 0x0000001404442981 */ /* 0x000aa2000c1e1100 */
[----:B------:R-:W-:-:S03]  /*26b00*/  IMAD R84, R10, UR18, RZ ;  /* 0x000000120a547c24 */ /* 0x000fc6000f8e02ff */
[----:B------:R0:W-:Y:S01]  /*26b10*/  STL [R1+0x290], R3 ;  /* 0x0002900301007387 */ /* 0x0001e20000100800 */
[C---:B------:R-:W-:Y:S01]  /*26b20*/  SEL R10, R20.reuse, R78, !P3 ;  /* 0x0000004e140a7207 */ /* 0x040fe20005800000 */
[----:B------:R-:W1:Y:S02]  /*26b30*/  LDCU UR18, c[0x0][0x3b0] ;  /* 0x00007600ff1277ac */ /* 0x000e640008000800 */
[----:B------:R-:W2:Y:S01]  /*26b40*/  LDL.LU R88, [R1+0x690] ;  /* 0x0006900001587983 */ /* 0x000ea20000300800 */
[----:B0-----:R-:W-:-:S03]  /*26b50*/  SEL R3, R20, R14, !P3 ;  /* 0x0000000e14037207 */ /* 0x001fc60005800000 */
[----:B---3--:R-:W-:Y:S04]  /*26b60*/  STL [R1+0x1c54], R69 ;  /* 0x001c544501007387 */ /* 0x008fe80000100800 */
[----:B------:R-:W3:Y:S04]  /*26b70*/  LDL.LU R14, [R1+0x680] ;  /* 0x00068000010e7983 */ /* 0x000ee80000300800 */
[----:B------:R-:W3:Y:S04]  /*26b80*/  LDL R71, [R1+0x1314] ;  /* 0x0013140001477983 */ /* 0x000ee80000100800 */
[----:B------:R-:W3:Y:S01]  /*26b90*/  LDL R78, [R1+0x1318] ;  /* 0x00131800014e7983 */ /* 0x000ee20000100800 */
[----:B-----5:R-:W-:-:S02]  /*26ba0*/  @P2 IMAD.MOV.U32 R5, RZ, RZ, R79 ;  /* 0x000000ffff052224 */ /* 0x020fc400078e004f */
[----:B----4-:R-:W-:-:S05]  /*26bb0*/  @P2 IMAD.MOV.U32 R4, RZ, RZ, R80 ;  /* 0x000000ffff042224 */ /* 0x010fca00078e0050 */
[----:B------:R0:W4:Y:S01]  /*26bc0*/  @P2 LDG.E.U8 R67, desc[UR20][R4.64] ;  /* 0x0000001404432981 */ /* 0x000122000c1e1100 */
[----:B------:R-:W-:Y:S01]  /*26bd0*/  IMAD R3, R3, UR19, RZ ;  /* 0x0000001303037c24 */ /* 0x000fe2000f8e02ff */
[----:B------:R-:W-:Y:S01]  /*26be0*/  PRMT R41, RZ, 0x7610, R41 ;  /* 0x00007610ff297816 */ /* 0x000fe20000000029 */
[----:B------:R-:W5:Y:S03]  /*26bf0*/  LDCU UR19, c[0x0][0x3b0] ;  /* 0x00007600ff1377ac */ /* 0x000f660008000800 */
[----:B------:R0:W-:Y:S04]  /*26c00*/  STL [R1+0x2a0], R3 ;  /* 0x0002a00301007387 */ /* 0x0001e80000100800 */
[----:B------:R-:W5:Y:S01]  /*26c10*/  LDL.LU R85, [R1+0x68c] ;  /* 0x00068c0001557983 */ /* 0x000f620000300800 */
[----:B0-----:R-:W-:Y:S01]  /*26c20*/  SEL R3, R20, R83, !P3 ;  /* 0x0000005314037207 */ /* 0x001fe20005800000 */
[----:B------:R-:W-:Y:S01]  /*26c30*/  IMAD R83, R10, UR28, RZ ;  /* 0x0000001c0a537c24 */ /* 0x000fe2000f8e02ff */
[----:B------:R-:W-:Y:S01]  /*26c40*/  SEL R10, R20, R81, !P3 ;  /* 0x00000051140a7207 */ /* 0x000fe20005800000 */
[----:B--2---:R-:W-:Y:S01]  /*26c50*/  STL [R1+0x1c58], R68 ;  /* 0x001c584401007387 */ /* 0x004fe20000100800 */
[----:B------:R-:W-:Y:S01]  /*26c60*/  PRMT R40, RZ, 0x7610, R40 ;  /* 0x00007610ff287816 */ /* 0x000fe20000000028 */
[----:B------:R-:W0:Y:S02]  /*26c70*/  LDCU UR28, c[0x0][0x3b0] ;  /* 0x00007600ff1c77ac */ /* 0x000e240008000800 */
[----:B------:R-:W2:Y:S01]  /*26c80*/  LDL.LU R77, [R1+0x674] ;  /* 0x00067400014d7983 */ /* 0x000ea20000300800 */
[----:B------:R-:W-:Y:S01]  /*26c90*/  IMAD R4, R10, UR30, RZ ;  /* 0x0000001e0a047c24 */ /* 0x000fe2000f8e02ff */
[----:B------:R-:W-:Y:S01]  /*26ca0*/  PRMT R39, RZ, 0x7610, R39 ;  /* 0x00007610ff277816 */ /* 0x000fe20000000027 */
[----:B------:R-:W-:Y:S01]  /*26cb0*/  IMAD R81, R3, UR29, RZ ;  /* 0x0000001d03517c24 */ /* 0x000fe2000f8e02ff */
[----:B------:R-:W2:Y:S01]  /*26cc0*/  LDL R72, [R1+0x1324] ;  /* 0x0013240001487983 */ /* 0x000ea20000100800 */
[----:B------:R-:W-:Y:S01]  /*26cd0*/  SEL R3, R20, R88, !P3 ;  /* 0x0000005814037207 */ /* 0x000fe20005800000 */
[----:B------:R-:W0:Y:S02]  /*26ce0*/  LDCU UR29, c[0x0][0x3b0] ;  /* 0x00007600ff1d77ac */ /* 0x000e240008000800 */
[----:B------:R-:W2:Y:S01]  /*26cf0*/  LDL R82, [R1+0x1328] ;  /* 0x0013280001527983 */ /* 0x000ea20000100800 */
[----:B------:R-:W0:Y:S03]  /*26d00*/  LDCU UR30, c[0x0][0x3b0] ;  /* 0x00007600ff1e77ac */ /* 0x000e260008000800 */
[----:B------:R-:W2:Y:S01]  /*26d10*/  LDL.LU R73, [R1+0x67c] ;  /* 0x00067c0001497983 */ /* 0x000ea20000300800 */
[----:B---3--:R-:W-:-:S03]  /*26d20*/  @P2 IMAD.MOV.U32 R5, RZ, RZ, R71 ;  /* 0x000000ffff052224 */ /* 0x008fc600078e0047 */
[----:B----4-:R-:W-:Y:S04]  /*26d30*/  STL [R1+0x1c5c], R67 ;  /* 0x001c5c4301007387 */ /* 0x010fe80000100800 */
[----:B------:R-:W3:Y:S04]  /*26d40*/  LDL.LU R88, [R1+0x66c] ;  /* 0x00066c0001587983 */ /* 0x000ee80000300800 */
[----:B------:R-:W4:Y:S04]  /*26d50*/  LDL R75, [R1+0x1334] ;  /* 0x00133400014b7983 */ /* 0x000f280000100800 */
[----:B------:R-:W3:Y:S04]  /*26d60*/  LDL R79, [R1+0x1338] ;  /* 0x00133800014f7983 */ /* 0x000ee80000100800 */
[----:B------:R0:W-:Y:S02]  /*26d70*/  STL [R1+0x2a8], R4 ;  /* 0x0002a80401007387 */ /* 0x0001e40000100800 */
[----:B0-----:R-:W-:-:S05]  /*26d80*/  @P2 IMAD.MOV.U32 R4, RZ, RZ, R78 ;  /* 0x000000ffff042224 */ /* 0x001fca00078e004e */
[----:B------:R2:W3:Y:S02]  /*26d90*/  @P2 LDG.E.U8 R66, desc[UR20][R4.64] ;  /* 0x0000001404422981 */ /* 0x0004e4000c1e1100 */
[----:B--2---:R-:W-:Y:S02]  /*26da0*/  @P2 IMAD.MOV.U32 R4, RZ, RZ, R82 ;  /* 0x000000ffff042224 */ /* 0x004fe400078e0052 */
[----:B------:R-:W-:-:S05]  /*26db0*/  @P2 IMAD.MOV.U32 R5, RZ, RZ, R72 ;  /* 0x000000ffff052224 */ /* 0x000fca00078e0048 */
[----:B------:R4:W2:Y:S01]  /*26dc0*/  @P2 LDG.E.U8 R65, desc[UR20][R4.64] ;  /* 0x0000001404412981 */ /* 0x0008a2000c1e1100 */
[C---:B------:R-:W-:Y:S01]  /*26dd0*/  SEL R10, R20.reuse, R14, !P3 ;  /* 0x0000000e140a7207 */ /* 0x040fe20005800000 */
[----:B------:R-:W-:Y:S01]  /*26de0*/  IMAD R80, R3, UR31, RZ ;  /* 0x0000001f03507c24 */ /* 0x000fe2000f8e02ff */
[----:B-----5:R-:W-:Y:S01]  /*26df0*/  SEL R3, R20, R85, !P3 ;  /* 0x0000005514037207 */ /* 0x020fe20005800000 */
[----:B------:R-:W5:Y:S01]  /*26e00*/  LDL.LU R14, [R1+0x664] ;  /* 0x00066400010e7983 */ /* 0x000f620000300800 */
[----:B------:R-:W0:Y:S03]  /*26e10*/  LDCU UR31, c[0x0][0x3b0] ;  /* 0x00007600ff1f77ac */ /* 0x000e260008000800 */
[----:B---3--:R-:W-:Y:S04]  /*26e20*/  STL [R1+0x1c60], R66 ;  /* 0x001c604201007387 */ /* 0x008fe80000100800 */
[----:B------:R-:W3:Y:S04]  /*26e30*/  LDL.LU R85, [R1+0x668] ;  /* 0x0006680001557983 */ /* 0x000ee80000300800 */
[----:B------:R-:W3:Y:S01]  /*26e40*/  LDL R71, [R1+0x1344] ;  /* 0x0013440001477983 */ /* 0x000ee20000100800 */
[----:B------:R-:W-:Y:S01]  /*26e50*/  IMAD R78, R10, UR32, RZ ;  /* 0x000000200a4e7c24 */ /* 0x000fe2000f8e02ff */
[----:B------:R-:W-:Y:S01]  /*26e60*/  SEL R10, R20, R77, !P3 ;  /* 0x0000004d140a7207 */ /* 0x000fe20005800000 */
[----:B----4-:R-:W-:Y:S01]  /*26e70*/  @P2 IMAD.MOV.U32 R5, RZ, RZ, R75 ;  /* 0x000000ffff052224 */ /* 0x010fe200078e004b */
[----:B------:R-:W4:Y:S01]  /*26e80*/  LDL.LU R82, [R1+0x654] ;  /* 0x0006540001527983 */ /* 0x000f220000300800 */
[----:B------:R-:W-:Y:S01]  /*26e90*/  PRMT R38, RZ, 0x7610, R38 ;  /* 0x00007610ff267816 */ /* 0x000fe20000000026 */
[----:B------:R-:W0:Y:S01]  /*26ea0*/  LDCU UR32, c[0x0][0x3b0] ;  /* 0x00007600ff2077ac */ /* 0x000e220008000800 */
[----:B------:R-:W-:Y:S01]  /*26eb0*/  IMAD R4, R10, UR34, RZ ;  /* 0x000000220a047c24 */ /* 0x000fe2000f8e02ff */
[----:B--2---:R-:W-:Y:S01]  /*26ec0*/  STL [R1+0x1c64], R65 ;  /* 0x001c644101007387 */ /* 0x004fe20000100800 */
[----:B------:R-:W-:Y:S01]  /*26ed0*/  IMAD R77, R3, UR33, RZ ;  /* 0x00000021034d7c24 */ /* 0x000fe2000f8e02ff */
[C---:B------:R-:W-:Y:S01]  /*26ee0*/  SEL R10, R20.reuse, R88, !P3 ;  /* 0x00000058140a7207 */ /* 0x040fe20005800000 */
[----:B------:R-:W2:Y:S01]  /*26ef0*/  LDCU UR33, c[0x0][0x3b0] ;  /* 0x00007600ff2177ac */ /* 0x000ea20008000800 */
[----:B------:R-:W2:Y:S01]  /*26f00*/  LDL.LU R72, [R1+0x658] ;  /* 0x0006580001487983 */ /* 0x000ea20000300800 */
[----:B------:R-:W-:Y:S01]  /*26f10*/  PRMT R37, RZ, 0x7610, R37 ;  /* 0x00007610ff257816 */ /* 0x000fe20000000025 */
[----:B------:R-:W0:Y:S02]  /*26f20*/  LDCU UR34, c[0x0][0x3b0] ;  /* 0x00007600ff2277ac */ /* 0x000e240008000800 */
[----:B------:R1:W-:Y:S01]  /*26f30*/  STL [R1+0x2c8], R4 ;  /* 0x0002c80401007387 */ /* 0x0003e20000100800 */
[----:B------:R-:W-:-:S03]  /*26f40*/  SEL R3, R20, R73, !P3 ;  /* 0x0000004914037207 */ /* 0x000fc60005800000 */
[----:B------:R-:W2:Y:S04]  /*26f50*/  LDL R73, [R1+0x1354] ;  /* 0x0013540001497983 */ /* 0x000ea80000100800 */
[----:B------:R-:W2:Y:S01]  /*26f60*/  LDL R88, [R1+0x1358] ;  /* 0x0013580001587983 */ /* 0x000ea20000100800 */
[----:B-1----:R-:W-:-:S05]  /*26f70*/  @P2 IMAD.MOV.U32 R4, RZ, RZ, R79 ;  /* 0x000000ffff042224 */ /* 0x002fca00078e004f */
[----:B------:R1:W2:Y:S02]  /*26f80*/  @P2 LDG.E.U8 R64, desc[UR20][R4.64] ;  /* 0x0000001404402981 */ /* 0x0002a4000c1e1100 */
[----:B-1----:R-:W-:Y:S02]  /*26f90*/  @P2 IMAD.MOV.U32 R4, RZ, RZ, R2 ;  /* 0x000000ffff042224 */ /* 0x002fe400078e0002 */
[----:B---3--:R-:W-:-:S05]  /*26fa0*/  @P2 IMAD.MOV.U32 R5, RZ, RZ, R71 ;  /* 0x000000ffff052224 */ /* 0x008fca00078e0047 */
[----:B------:R1:W3:Y:S01]  /*26fb0*/  @P2 LDG.E.U8 R63, desc[UR20][R4.64] ;  /* 0x00000014043f2981 */ /* 0x0002e2000c1e1100 */
[----:B------:R-:W-:Y:S01]  /*26fc0*/  IMAD R3, R3, UR35, RZ ;  /* 0x0000002303037c24 */ /* 0x000fe2000f8e02ff */
[----:B------:R-:W0:Y:S04]  /*26fd0*/  LDCU UR35, c[0x0][0x3b0] ;  /* 0x00007600ff2377ac */ /* 0x000e280008000800 */
[----:B------:R5:W-:Y:S01]  /*26fe0*/  STL [R1+0x2dc], R3 ;  /* 0x0002dc0301007387 */ /* 0x000be20000100800 */
[----:B------:R-:W-:Y:S01]  /*26ff0*/  IMAD R79, R10, UR36, RZ ;  /* 0x000000240a4f7c24 */ /* 0x000fe2000f8e02ff */
[C---:B------:R-:W-:Y:S01]  /*27000*/  SEL R10, R20.reuse, R85, !P3 ;  /* 0x00000055140a7207 */ /* 0x040fe20005800000 */
[----:B------:R-:W0:Y:S01]  /*27010*/  LDCU UR36, c[0x0][0x3b0] ;  /* 0x00007600ff2477ac */ /* 0x000e220008000800 */
[----:B------:R-:W3:Y:S01]  /*27020*/  LDL.LU R75, [R1+0x650] ;  /* 0x00065000014b7983 */ /* 0x000ee20000300800 */
[----:B-----5:R-:W-:-:S02]  /*27030*/  SEL R3, R20, R14, !P3 ;  /* 0x0000000e14037207 */ /* 0x020fc40005800000 */
[----:B-1----:R-:W-:-:S03]  /*27040*/  IMAD R4, R10, UR37, RZ ;  /* 0x000000250a047c24 */ /* 0x002fc6000f8e02ff */
[----:B------:R-:W-:Y:S01]  /*27050*/  IMAD R3, R3, UR5, RZ ;  /* 0x0000000503037c24 */ /* 0x000fe2000f8e02ff */
[----:B--2---:R-:W-:Y:S01]  /*27060*/  STL [R1+0x1c68], R64 ;  /* 0x001c684001007387 */ /* 0x004fe20000100800 */
[----:B------:R-:W-:Y:S01]  /*27070*/  @P2 IMAD.MOV.U32 R5, RZ, RZ, R73 ;  /* 0x000000ffff052224 */ /* 0x000fe200078e0049 */
[C---:B------:R-:W-:Y:S01]  /*27080*/  SEL R10, R20.reuse, R72, !P3 ;  /* 0x00000048140a7207 */ /* 0x040fe20005800000 */
[----:B------:R-:W1:Y:S01]  /*27090*/  LDCU UR5, c[0x0][0x3b0] ;  /* 0x00007600ff0577ac */ /* 0x000e620008000800 */
[----:B------:R-:W2:Y:S01]  /*270a0*/  LDL.LU R14, [R1+0x644] ;  /* 0x00064400010e7983 */ /* 0x000ea20000300800 */
[----:B------:R-:W-:Y:S02]  /*270b0*/  PRMT R36, RZ, 0x7610, R36 ;  /* 0x00007610ff247816 */ /* 0x000fe40000000024 */
[----:B------:R-:W-:Y:S01]  /*270c0*/  PRMT R35, RZ, 0x7610, R35 ;  /* 0x00007610ff237816 */ /* 0x000fe20000000023 */
[----:B------:R-:W5:Y:S01]  /*270d0*/  LDL R70, [R1+0x1364] ;  /* 0x0013640001467983 */ /* 0x000f620000100800 */
[----:B------:R-:W0:Y:S03]  /*270e0*/  LDCU UR37, c[0x0][0x3b0] ;  /* 0x00007600ff2577ac */ /* 0x000e260008000800 */
[----:B------:R-:W2:Y:S04]  /*270f0*/  LDL R85, [R1+0x1368] ;  /* 0x0013680001557983 */ /* 0x000ea80000100800 */
[----:B------:R4:W-:Y:S04]  /*27100*/  STL [R1+0x2ec], R3 ;  /* 0x0002ec0301007387 */ /* 0x0009e80000100800 */
[----:B------:R-:W2:Y:S01]  /*27110*/  LDL.LU R2, [R1+0x640] ;  /* 0x0006400001027983 */ /* 0x000ea20000300800 */
[----:B----4-:R-:W-:-:S03]  /*27120*/  SEL R3, R20, R82, !P3 ;  /* 0x0000005214037207 */ /* 0x010fc60005800000 */
[----:B---3--:R-:W-:Y:S04]  /*27130*/  STL [R1+0x1c6c], R63 ;  /* 0x001c6c3f01007387 */ /* 0x008fe80000100800 */
[----:B------:R-:W3:Y:S04]  /*27140*/  LDL.LU R82, [R1+0x63c] ;  /* 0x00063c0001527983 */ /* 0x000ee80000300800 */
[----:B------:R4:W-:Y:S01]  /*27150*/  STL [R1+0x2e4], R4 ;  /* 0x0002e40401007387 */ /* 0x0009e20000100800 */
[----:B------:R-:W-:Y:S01]  /*27160*/  IMAD R3, R3, UR38, RZ ;  /* 0x0000002603037c24 */ /* 0x000fe2000f8e02ff */
[----:B------:R-:W0:Y:S02]  /*27170*/  LDCU UR38, c[0x0][0x3b0] ;  /* 0x00007600ff2677ac */ /* 0x000e240008000800 */
[----:B------:R-:W2:Y:S04]  /*27180*/  LDL R71, [R1+0x1374] ;  /* 0x0013740001477983 */ /* 0x000ea80000100800 */
[----:B------:R-:W2:Y:S01]  /*27190*/  LDL R72, [R1+0x1378] ;  /* 0x0013780001487983 */ /* 0x000ea20000100800 */
[----:B----4-:R-:W-:-:S05]  /*271a0*/  @P2 IMAD.MOV.U32 R4, RZ, RZ, R88 ;  /* 0x000000ffff042224 */ /* 0x010fca00078e0058 */
[----:B------:R4:W2:Y:S04]  /*271b0*/  @P2 LDG.E.U8 R62, desc[UR20][R4.64] ;  /* 0x00000014043e2981 */ /* 0x0008a8000c1e1100 */
[----:B------:R0:W-:Y:S04]  /*271c0*/  STL [R1+0x2f8], R3 ;  /* 0x0002f80301007387 */ /* 0x0001e80000100800 */
[----:B------:R-:W3:Y:S01]  /*271d0*/  LDL.LU R88, [R1+0x638] ;  /* 0x0006380001587983 */ /* 0x000ee20000300800 */
[----:B----4-:R-:W-:Y:S01]  /*271e0*/  IMAD R4, R10, UR39, RZ ;  /* 0x000000270a047c24 */ /* 0x010fe2000f8e02ff */
[C---:B0-----:R-:W-:Y:S01]  /*271f0*/  SEL R3, R20.reuse, R75, !P3 ;  /* 0x0000004b14037207 */ /* 0x041fe20005800000 */
[----:B-----5:R-:W-:Y:S01]  /*27200*/  @P2 IMAD.MOV.U32 R5, RZ, RZ, R70 ;  /* 0x000000ffff052224 */ /* 0x020fe200078e0046 */
[----:B--2---:R-:W-:Y:S01]  /*27210*/  STL [R1+0x1c70], R62 ;  /* 0x001c703e01007387 */ /* 0x004fe20000100800 */
[----:B------:R-:W-:Y:S01]  /*27220*/  SEL R10, R20, R14, !P3 ;  /* 0x0000000e140a7207 */ /* 0x000fe20005800000 */
[----:B------:R-:W0:Y:S02]  /*27230*/  LDCU UR39, c[0x0][0x3b0] ;  /* 0x00007600ff2777ac */ /* 0x000e240008000800 */
[----:B------:R-:W-:Y:S04]  /*27240*/  STL [R1+0x1c7c], R62 ;  /* 0x001c7c3e01007387 */ /* 0x000fe80000100800 */
[----:B------:R-:W2:Y:S04]  /*27250*/  LDL.LU R75, [R1+0x3e8] ;  /* 0x0003e800014b7983 */ /* 0x000ea80000300800 */
[----:B------:R4:W-:Y:S01]  /*27260*/  STL [R1+0x2f4], R4 ;  /* 0x0002f40401007387 */ /* 0x0009e20000100800 */
[----:B------:R-:W-:Y:S01]  /*27270*/  IMAD R3, R3, UR40, RZ ;  /* 0x0000002803037c24 */ /* 0x000fe2000f8e02ff */
[----:B------:R-:W-:Y:S01]  /*27280*/  PRMT R34, RZ, 0x7610, R34 ;  /* 0x00007610ff227816 */ /* 0x000fe20000000022 */
[----:B------:R-:W5:Y:S01]  /*27290*/  LDCU UR40, c[0x0][0x3b0] ;  /* 0x00007600ff2877ac */ /* 0x000f620008000800 */
[----:B------:R-:W2:Y:S04]  /*272a0*/  LDL R73, [R1+0x1384] ;  /* 0x0013840001497983 */ /* 0x000ea80000100800 */
[----:B------:R-:W2:Y:S01]  /*272b0*/  LDL R14, [R1+0x1388] ;  /* 0x00138800010e7983 */ /* 0x000ea20000100800 */
[----:B----4-:R-:W-:-:S05]  /*272c0*/  @P2 IMAD.MOV.U32 R4, RZ, RZ, R85 ;  /* 0x000000ffff042224 */ /* 0x010fca00078e0055 */
[----:B------:R4:W2:Y:S04]  /*272d0*/  @P2 LDG.E.U8 R61, desc[UR20][R4.64] ;  /* 0x00000014043d2981 */ /* 0x0008a8000c1e1100 */
[----:B------:R0:W-:Y:S04]  /*272e0*/  STL [R1+0x304], R3 ;  /* 0x0003040301007387 */ /* 0x0001e80000100800 */
[----:B------:R-:W5:Y:S01]  /*272f0*/  LDL.LU R85, [R1+0x330] ;  /* 0x0003300001557983 */ /* 0x000f620000300800 */
[----:B----4-:R-:W-:Y:S01]  /*27300*/  IMAD R4, R10, UR41, RZ ;  /* 0x000000290a047c24 */ /* 0x010fe2000f8e02ff */
[C---:B0-----:R-:W-:Y:S01]  /*27310*/  SEL R3, R20.reuse, R2, !P3 ;  /* 0x0000000214037207 */ /* 0x041fe20005800000 */
[----:B------:R-:W-:Y:S01]  /*27320*/  @P2 IMAD.MOV.U32 R5, RZ, RZ, R71 ;  /* 0x000000ffff052224 */ /* 0x000fe200078e0047 */
[----:B--2---:R-:W-:Y:S01]  /*27330*/  STL [R1+0x1c80], R61 ;  /* 0x001c803d01007387 */ /* 0x004fe20000100800 */
[----:B---3--:R-:W-:Y:S01]  /*27340*/  SEL R10, R20, R82, !P3 ;  /* 0x00000052140a7207 */ /* 0x008fe20005800000 */
[----:B------:R-:W0:Y:S02]  /*27350*/  LDCU UR41, c[0x0][0x3b0] ;  /* 0x00007600ff2977ac */ /* 0x000e240008000800 */
[----:B------:R-:W2:Y:S04]  /*27360*/  LDL.LU R2, [R1+0x32c] ;  /* 0x00032c0001027983 */ /* 0x000ea80000300800 */
[----:B------:R3:W-:Y:S01]  /*27370*/  STL [R1+0x300], R4 ;  /* 0x0003000401007387 */ /* 0x0007e20000100800 */
[----:B------:R-:W-:Y:S01]  /*27380*/  IMAD R3, R3, UR42, RZ ;  /* 0x0000002a03037c24 */ /* 0x000fe2000f8e02ff */
[----:B------:R-:W-:Y:S01]  /*27390*/  PRMT R33, RZ, 0x7610, R33 ;  /* 0x00007610ff217816 */ /* 0x000fe20000000021 */
[----:B------:R-:W4:Y:S01]  /*273a0*/  LDCU UR42, c[0x0][0x3b0] ;  /* 0x00007600ff2a77ac */ /* 0x000f220008000800 */
[----:B------:R-:W2:Y:S04]  /*273b0*/  LDL R69, [R1+0x1394] ;  /* 0x0013940001457983 */ /* 0x000ea80000100800 */
        /* <DEDUP_REMOVED lines=8> */
[----:B--2---:R-:W-:Y:S01]  /*27440*/  STL [R1+0x1c84], R60 ;  /* 0x001c843c01007387 */ /* 0x004fe20000100800 */
[----:B------:R-:W-:Y:S01]  /*27450*/  SEL R10, R20, R75, !P3 ;  /* 0x0000004b140a7207 */ /* 0x000fe20005800000 */
[----:B------:R-:W0:Y:S02]  /*27460*/  LDCU UR43, c[0x0][0x3b0] ;  /* 0x00007600ff2b77ac */ /* 0x000e240008000800 */
[----:B------:R-:W2:Y:S04]  /*27470*/  LDL.LU R88, [R1+0x340] ;  /* 0x0003400001587983 */ /* 0x000ea80000300800 */
[----:B------:R3:W-:Y:S01]  /*27480*/  STL [R1+0x310], R4 ;  /* 0x0003100401007387 */ /* 0x0007e20000100800 */
[----:B------:R-:W-:-:S02]  /*27490*/  IMAD R75, R3, UR44, RZ ;  /* 0x0000002c034b7c24 */ /* 0x000fc4000f8e02ff */
[----:B---3--:R-:W-:Y:S01]  /*274a0*/  @P2 IMAD.MOV.U32 R4, RZ, RZ, R14 ;  /* 0x000000ffff042224 */ /* 0x008fe200078e000e */
[----:B------:R-:W3:Y:S01]  /*274b0*/  LDL R68, [R1+0x13a4] ;  /* 0x0013a40001447983 */ /* 0x000ee20000100800 */
[----:B-----5:R-:W-:Y:S01]  /*274c0*/  SEL R3, R20, R85, !P3 ;  /* 0x0000005514037207 */ /* 0x020fe20005800000 */
[----:B------:R-:W5:Y:S02]  /*274d0*/  LDCU UR44, c[0x0][0x3b0] ;  /* 0x00007600ff2c77ac */ /* 0x000f640008000800 */
[----:B------:R0:W2:Y:S04]  /*274e0*/  @P2 LDG.E.U8 R59, desc[UR20][R4.64] ;  /* 0x00000014043b2981 */ /* 0x0000a8000c1e1100 */
[----:B------:R-:W3:Y:S04]  /*274f0*/  LDL R72, [R1+0x13a8] ;  /* 0x0013a80001487983 */ /* 0x000ee80000100800 */
[----:B------:R-:W3:Y:S01]  /*27500*/  LDL.LU R14, [R1+0x33c] ;  /* 0x00033c00010e7983 */ /* 0x000ee20000300800 */
[----:B0-----:R-:W-:-:S02]  /*27510*/  IMAD R4, R10, UR45, RZ ;  /* 0x0000002d0a047c24 */ /* 0x001fc4000f8e02ff */
[----:B------:R-:W-:Y:S01]  /*27520*/  @P2 IMAD.MOV.U32 R5, RZ, RZ, R69 ;  /* 0x000000ffff052224 */ /* 0x000fe200078e0045 */
[----:B--2---:R-:W-:Y:S01]  /*27530*/  STL [R1+0x1c88], R59 ;  /* 0x001c883b01007387 */ /* 0x004fe20000100800 */
[----:B------:R-:W-:Y:S01]  /*27540*/  SEL R10, R20, R2, !P3 ;  /* 0x00000002140a7207 */ /* 0x000fe20005800000 */
[----:B------:R-:W0:Y:S02]  /*27550*/  LDCU UR45, c[0x0][0x3b0] ;  /* 0x00007600ff2d77ac */ /* 0x000e240008000800 */
[----:B------:R-:W2:Y:S04]  /*27560*/  LDL.LU R85, [R1+0x348] ;  /* 0x0003480001557983 */ /* 0x000ea80000300800 */
[----:B------:R1:W-:Y:S04]  /*27570*/  STL [R1+0x320], R4 ;  /* 0x0003200401007387 */ /* 0x0003e80000100800 */
[----:B------:R-:W2:Y:S04]  /*27580*/  LDL R71, [R1+0x13b4] ;  /* 0x0013b40001477983 */ /* 0x000ea80000100800 */
[----:B------:R-:W2:Y:S01]  /*27590*/  LDL R73, [R1+0x13b8] ;  /* 0x0013b80001497983 */ /* 0x000ea20000100800 */
[----:B-1----:R-:W-:-:S03]  /*275a0*/  @P2 IMAD.MOV.U32 R4, RZ, RZ, R82 ;  /* 0x000000ffff042224 */ /* 0x002fc600078e0052 */
[----:B------:R-:W2:Y:S04]  /*275b0*/  LDL.LU R82, [R1+0x36c] ;  /* 0x00036c0001527983 */ /* 0x000ea80000300800 */
[----:B------:R1:W2:Y:S02]  /*275c0*/  @P2 LDG.E.U8 R58, desc[UR20][R4.64] ;  /* 0x00000014043a2981 */ /* 0x0002a4000c1e1100 */
[----:B-1----:R-:W-:Y:S02]  /*275d0*/  IMAD R4, R10, UR47, RZ ;  /* 0x0000002f0a047c24 */ /* 0x002fe4000f8e02ff */
[----:B---3--:R-:W-:Y:S02]  /*275e0*/  @P2 IMAD.MOV.U32 R5, RZ, RZ, R68 ;  /* 0x000000ffff052224 */ /* 0x008fe400078e0044 */
[----:B------:R-:W-:Y:S01]  /*275f0*/  IMAD R2, R3, UR46, RZ ;  /* 0x0000002e03027c24 */ /* 0x000fe2000f8e02ff */
[C---:B----4-:R-:W-:Y:S01]  /*27600*/  SEL R3, R20.reuse, R70, !P3 ;  /* 0x0000004614037207 */ /* 0x050fe20005800000 */
[----:B------:R-:W1:Y:S01]  /*27610*/  LDCU UR46, c[0x0][0x3b0] ;  /* 0x00007600ff2e77ac */ /* 0x000e620008000800 */
[----:B--2---:R-:W-:Y:S01]  /*27620*/  STL [R1+0x1c8c], R58 ;  /* 0x001c8c3a01007387 */ /* 0x004fe20000100800 */
[----:B------:R-:W-:Y:S01]  /*27630*/  SEL R10, R20, R88, !P3 ;  /* 0x00000058140a7207 */ /* 0x000fe20005800000 */
[----:B------:R-:W2:Y:S02]  /*27640*/  LDCU UR47, c[0x0][0x3b0] ;  /* 0x00007600ff2f77ac */ /* 0x000ea40008000800 */
[----:B------:R-:W3:Y:S04]  /*27650*/  LDL.LU R69, [R1+0x35c] ;  /* 0x00035c0001457983 */ /* 0x000ee80000300800 */
[----:B------:R4:W-:Y:S04]  /*27660*/  STL [R1+0x32c], R4 ;  /* 0x00032c0401007387 */ /* 0x0009e80000100800 */
[----:B------:R-:W2:Y:S04]  /*27670*/  LDL R65, [R1+0x13c4] ;  /* 0x0013c40001417983 */ /* 0x000ea80000100800 */
[----:B------:R-:W2:Y:S01]  /*27680*/  LDL R70, [R1+0x13c8] ;  /* 0x0013c80001467983 */ /* 0x000ea20000100800 */
[----:B----4-:R-:W-:-:S02]  /*27690*/  @P2 IMAD.MOV.U32 R4, RZ, RZ, R72 ;  /* 0x000000ffff042224 */ /* 0x010fc400078e0048 */
[----:B------:R-:W-:Y:S01]  /*276a0*/  IMAD R88, R3, UR48, RZ ;  /* 0x0000003003587c24 */ /* 0x000fe2000f8e02ff */
[----:B------:R-:W4:Y:S04]  /*276b0*/  LDL.LU R72, [R1+0x358] ;  /* 0x0003580001487983 */ /* 0x000f280000300800 */
[----:B------:R0:W2:Y:S01]  /*276c0*/  @P2 LDG.E.U8 R57, desc[UR20][R4.64] ;  /* 0x0000001404392981 */ /* 0x0000a2000c1e1100 */
[----:B------:R-:W-:Y:S01]  /*276d0*/  SEL R3, R20, R14, !P3 ;  /* 0x0000000e14037207 */ /* 0x000fe20005800000 */
[----:B------:R-:W1:Y:S01]  /*276e0*/  LDCU UR48, c[0x0][0x3b0] ;  /* 0x00007600ff3077ac */ /* 0x000e620008000800 */
[----:B0-----:R-:W-:Y:S02]  /*276f0*/  IMAD R4, R10, UR49, RZ ;  /* 0x000000310a047c24 */ /* 0x001fe4000f8e02ff */
[----:B------:R-:W-:Y:S01]  /*27700*/  @P2 IMAD.MOV.U32 R5, RZ, RZ, R71 ;  /* 0x000000ffff052224 */ /* 0x000fe200078e0047 */
[----:B--2---:R-:W-:Y:S01]  /*27710*/  STL [R1+0x1c90], R57 ;  /* 0x001c903901007387 */ /* 0x004fe20000100800 */
[----:B------:R-:W-:Y:S01]  /*27720*/  SEL R10, R20, R85, !P3 ;  /* 0x00000055140a7207 */ /* 0x000fe20005800000 */
[----:B------:R-:W0:Y:S02]  /*27730*/  LDCU UR49, c[0x0][0x3b0] ;  /* 0x00007600ff3177ac */ /* 0x000e240008000800 */
[----:B------:R-:W2:Y:S04]  /*27740*/  LDL.LU R14, [R1+0x368] ;  /* 0x00036800010e7983 */ /* 0x000ea80000300800 */
[----:B------:R1:W-:Y:S04]  /*27750*/  STL [R1+0x33c], R4 ;  /* 0x00033c0401007387 */ /* 0x0003e80000100800 */
[----:B------:R-:W2:Y:S04]  /*27760*/  LDL R66, [R1+0x13d4] ;  /* 0x0013d40001427983 */ /* 0x000ea80000100800 */
[----:B------:R-:W5:Y:S01]  /*27770*/  LDL R67, [R1+0x13d8] ;  /* 0x0013d80001437983 */ /* 0x000f620000100800 */
[----:B-1----:R-:W-:-:S02]  /*27780*/  @P2 IMAD.MOV.U32 R4, RZ, RZ, R73 ;  /* 0x000000ffff042224 */ /* 0x002fc400078e0049 */
[----:B------:R-:W-:Y:S01]  /*27790*/  IMAD R85, R3, UR50, RZ ;  /* 0x0000003203557c24 */ /* 0x000fe2000f8e02ff */
[----:B------:R-:W5:Y:S04]  /*277a0*/  LDL.LU R73, [R1+0x374] ;  /* 0x0003740001497983 */ /* 0x000f680000300800 */
[----:B------:R1:W5:Y:S01]  /*277b0*/  @P2 LDG.E.U8 R56, desc[UR20][R4.64] ;  /* 0x0000001404382981 */ /* 0x000362000c1e1100 */
[----:B------:R-:W-:Y:S01]  /*277c0*/  SEL R3, R20, R82, !P3 ;  /* 0x0000005214037207 */ /* 0x000fe20005800000 */
[----:B------:R-:W0:Y:S01]  /*277d0*/  LDCU UR50, c[0x0][0x3b0] ;  /* 0x00007600ff3277ac */ /* 0x000e220008000800 */
[----:B-1----:R-:W-:Y:S02]  /*277e0*/  @P2 IMAD.MOV.U32 R4, RZ, RZ, R70 ;  /* 0x000000ffff042224 */ /* 0x002fe400078e0046 */
[----:B------:R-:W-:-:S05]  /*277f0*/  @P2 IMAD.MOV.U32 R5, RZ, RZ, R65 ;  /* 0x000000ffff052224 */ /* 0x000fca00078e0041 */
[----:B------:R1:W5:Y:S01]  /*27800*/  @P2 LDG.E.U8 R55, desc[UR20][R4.64] ;  /* 0x0000001404372981 */ /* 0x000362000c1e1100 */
[----:B------:R-:W-:Y:S01]  /*27810*/  IMAD R82, R10, UR51, RZ ;  /* 0x000000330a527c24 */ /* 0x000fe2000f8e02ff */
[C---:B---3--:R-:W-:Y:S01]  /*27820*/  SEL R10, R20.reuse, R69, !P3 ;  /* 0x00000045140a7207 */ /* 0x048fe20005800000 */
[----:B------:R-:W-:Y:S01]  /*27830*/  IMAD R62, R3, UR52, RZ ;  /* 0x00000034033e7c24 */ /* 0x000fe2000f8e02ff */
[----:B----4-:R-:W-:Y:S01]  /*27840*/  SEL R3, R20, R72, !P3 ;  /* 0x0000004814037207 */ /* 0x010fe20005800000 */
[----:B------:R-:W3:Y:S02]  /*27850*/  LDCU UR51, c[0x0][0x3b0] ;  /* 0x00007600ff3377ac */ /* 0x000ee40008000800 */
[----:B-1----:R-:W-:Y:S01]  /*27860*/  IMAD R4, R10, UR53, RZ ;  /* 0x000000350a047c24 */ /* 0x002fe2000f8e02ff */
[----:B------:R-:W-:Y:S01]  /*27870*/  PRMT R32, RZ, 0x7610, R32 ;  /* 0x00007610ff207816 */ /* 0x000fe20000000020 */
[----:B--2---:R-:W-:Y:S01]  /*27880*/  @P2 IMAD.MOV.U32 R5, RZ, RZ, R66 ;  /* 0x000000ffff052224 */ /* 0x004fe200078e0042 */
[----:B-----5:R-:W-:Y:S01]  /*27890*/  STL [R1+0x1c94], R56 ;  /* 0x001c943801007387 */ /* 0x020fe20000100800 */
[----:B------:R-:W-:Y:S01]  /*278a0*/  SEL R10, R20, R14, !P3 ;  /* 0x0000000e140a7207 */ /* 0x000fe20005800000 */
[----:B------:R-:W-:Y:S01]  /*278b0*/  IMAD R3, R3, UR54, RZ ;  /* 0x0000003603037c24 */ /* 0x000fe2000f8e02ff */
[----:B------:R-:W-:Y:S01]  /*278c0*/  PRMT R31, RZ, 0x7610, R31 ;  /* 0x00007610ff1f7816 */ /* 0x000fe2000000001f */
[----:B------:R-:W2:Y:S01]  /*278d0*/  LDL.LU R71, [R1+0x378] ;  /* 0x0003780001477983 */ /* 0x000ea20000300800 */
[----:B------:R-:W-:Y:S01]  /*278e0*/  PRMT R30, RZ, 0x7610, R30 ;  /* 0x00007610ff1e7816 */ /* 0x000fe2000000001e */
[----:B------:R-:W1:Y:S02]  /*278f0*/  LDCU UR52, c[0x0][0x3b0] ;  /* 0x00007600ff3477ac */ /* 0x000e640008000800 */
[----:B------:R-:W4:Y:S01]  /*27900*/  LDL R68, [R1+0x13e4] ;  /* 0x0013e40001447983 */ /* 0x000f220000100800 */
[----:B------:R-:W-:Y:S01]  /*27910*/  PRMT R29, RZ, 0x7610, R29 ;  /* 0x00007610ff1d7816 */ /* 0x000fe2000000001d */
[----:B------:R-:W5:Y:S02]  /*27920*/  LDCU UR53, c[0x0][0x3b0] ;  /* 0x00007600ff3577ac */ /* 0x000f640008000800 */
[----:B------:R-:W3:Y:S01]  /*27930*/  LDL R69, [R1+0x13e8] ;  /* 0x0013e80001457983 */ /* 0x000ee20000100800 */
[----:B------:R-:W-:Y:S01]  /*27940*/  PRMT R28, RZ, 0x7610, R28 ;  /* 0x00007610ff1c7816 */ /* 0x000fe2000000001c */
[----:B------:R-:W0:Y:S02]  /*27950*/  LDCU UR54, c[0x0][0x3b0] ;  /* 0x00007600ff3677ac */ /* 0x000e240008000800 */
[----:B------:R-:W3:Y:S04]  /*27960*/  LDL.LU R70, [R1+0x3c0] ;  /* 0x0003c00001467983 */ /* 0x000ee80000300800 */
[----:B------:R-:W-:Y:S04]  /*27970*/  STL [R1+0x1c98], R55 ;  /* 0x001c983701007387 */ /* 0x000fe80000100800 */
[----:B------:R-:W3:Y:S04]  /*27980*/  LDL.LU R72, [R1+0x388] ;  /* 0x0003880001487983 */ /* 0x000ee80000300800 */
[----:B------:R0:W-:Y:S04]  /*27990*/  STL [R1+0x358], R4 ;  /* 0x0003580401007387 */ /* 0x0001e80000100800 */
[----:B------:R-:W3:Y:S04]  /*279a0*/  LDL R64, [R1+0x13f4] ;  /* 0x0013f40001407983 */ /* 0x000ee80000100800 */
[----:B------:R-:W3:Y:S01]  /*279b0*/  LDL R14, [R1+0x13f8] ;  /* 0x0013f800010e7983 */ /* 0x000ee20000100800 */
[----:B0-----:R-:W-:-:S05]  /*279c0*/  @P2 IMAD.MOV.U32 R4, RZ, RZ, R67 ;  /* 0x000000ffff042224 */ /* 0x001fca00078e0043 */
[----:B------:R0:W3:Y:S04]  /*279d0*/  @P2 LDG.E.U8 R54, desc[UR20][R4.64] ;  /* 0x0000001404362981 */ /* 0x0000e8000c1e1100 */
[----:B------:R1:W-:Y:S04]  /*279e0*/  STL [R1+0x36c], R3 ;  /* 0x00036c0301007387 */ /* 0x0003e80000100800 */
[----:B------:R-:W5:Y:S01]  /*279f0*/  LDL.LU R67, [R1+0x380] ;  /* 0x0003800001437983 */ /* 0x000f620000300800 */
[----:B0-----:R-:W-:Y:S01]  /*27a00*/  IMAD R4, R10, UR55, RZ ;  /* 0x000000370a047c24 */ /* 0x001fe2000f8e02ff */
[----:B------:R-:W-:Y:S01]  /*27a10*/  PRMT R27, RZ, 0x7610, R27 ;  /* 0x00007610ff1b7816 */ /* 0x000fe2000000001b */
[----:B------:R-:W0:Y:S01]  /*27a20*/  LDCU UR55, c[0x0][0x3b0] ;  /* 0x00007600ff3777ac */ /* 0x000e220008000800 */
[C---:B-1----:R-:W-:Y:S01]  /*27a30*/  SEL R3, R20.reuse, R73, !P3 ;  /* 0x0000004914037207 */ /* 0x042fe20005800000 */
[----:B----4-:R-:W-:Y:S01]  /*27a40*/  @P2 IMAD.MOV.U32 R5, RZ, RZ, R68 ;  /* 0x000000ffff052224 */ /* 0x010fe200078e0044 */
[----:B--2---:R-:W-:Y:S01]  /*27a50*/  SEL R10, R20, R71, !P3 ;  /* 0x00000047140a7207 */ /* 0x004fe20005800000 */
[----:B---3--:R-:W-:Y:S04]  /*27a60*/  STL [R1+0x1c9c], R54 ;  /* 0x001c9c3601007387 */ /* 0x008fe80000100800 */
[----:B------:R-:W2:Y:S04]  /*27a70*/  LDL.LU R73, [R1+0x394] ;  /* 0x0003940001497983 */ /* 0x000ea80000300800 */
[----:B------:R1:W-:Y:S04]  /*27a80*/  STL [R1+0x368], R4 ;  /* 0x0003680401007387 */ /* 0x0003e80000100800 */
[----:B------:R-:W3:Y:S04]  /*27a90*/  LDL R65, [R1+0x1404] ;  /* 0x0014040001417983 */ /* 0x000ee80000100800 */
[----:B------:R-:W4:Y:S01]  /*27aa0*/  LDL R71, [R1+0x1408] ;  /* 0x0014080001477983 */ /* 0x000f220000100800 */
[----:B-1----:R-:W-:-:S05]  /*27ab0*/  @P2 IMAD.MOV.U32 R4, RZ, RZ, R69 ;  /* 0x000000ffff042224 */ /* 0x002fca00078e0045 */
[----:B------:R1:W2:Y:S02]  /*27ac0*/  @P2 LDG.E.U8 R53, desc[UR20][R4.64] ;  /* 0x0000001404352981 */ /* 0x0002a4000c1e1100 */
[----:B-1----:R-:W-:Y:S02]  /*27ad0*/  @P2 IMAD.MOV.U32 R4, RZ, RZ, R14 ;  /* 0x000000ffff042224 */ /* 0x002fe400078e000e */
[----:B------:R-:W-:-:S05]  /*27ae0*/  @P2 IMAD.MOV.U32 R5, RZ, RZ, R64 ;  /* 0x000000ffff052224 */ /* 0x000fca00078e0040 */
[----:B------:R1:W4:Y:S01]  /*27af0*/  @P2 LDG.E.U8 R52, desc[UR20][R4.64] ;  /* 0x0000001404342981 */ /* 0x000322000c1e1100 */
[----:B------:R-:W-:Y:S01]  /*27b00*/  IMAD R3, R3, UR56, RZ ;  /* 0x0000003803037c24 */ /* 0x000fe2000f8e02ff */
[----:B------:R-:W-:Y:S01]  /*27b10*/  PRMT R26, RZ, 0x7610, R26 ;  /* 0x00007610ff1a7816 */ /* 0x000fe2000000001a */
[----:B------:R-:W-:Y:S01]  /*27b20*/  IMAD R69, R10, UR57, RZ ;  /* 0x000000390a457c24 */ /* 0x000fe2000f8e02ff */
[----:B------:R-:W0:Y:S02]  /*27b30*/  LDCU UR56, c[0x0][0x3b0] ;  /* 0x00007600ff3877ac */ /* 0x000e240008000800 */
[----:B------:R1:W-:Y:S01]  /*27b40*/  STL [R1+0x378], R3 ;  /* 0x0003780301007387 */ /* 0x0003e20000100800 */
[C---:B------:R-:W-:Y:S01]  /*27b50*/  SEL R10, R20.reuse, R72, !P3 ;  /* 0x00000048140a7207 */ /* 0x040fe20005800000 */
[----:B------:R-:W0:Y:S02]  /*27b60*/  LDCU UR57, c[0x0][0x3b0] ;  /* 0x00007600ff3977ac */ /* 0x000e240008000800 */
[----:B------:R-:W5:Y:S01]  /*27b70*/  LDL.LU R66, [R1+0x390] ;  /* 0x0003900001427983 */ /* 0x000f620000300800 */
[----:B-1----:R-:W-:Y:S01]  /*27b80*/  SEL R3, R20, R70, !P3 ;  /* 0x0000004614037207 */ /* 0x002fe20005800000 */
[----:B------:R-:W-:Y:S01]  /*27b90*/  IMAD R4, R10, UR59, RZ ;  /* 0x0000003b0a047c24 */ /* 0x000fe2000f8e02ff */
[----:B------:R-:W-:Y:S01]  /*27ba0*/  PRMT R25, RZ, 0x7610, R25 ;  /* 0x00007610ff197816 */ /* 0x000fe20000000019 */
[----:B------:R-:W1:Y:S02]  /*27bb0*/  LDCU UR59, c[0x0][0x3b0] ;  /* 0x00007600ff3b77ac */ /* 0x000e640008000800 */
[----:B------:R-:W-:Y:S01]  /*27bc0*/  IMAD R3, R3, UR58, RZ ;  /* 0x0000003a03037c24 */ /* 0x000fe2000f8e02ff */
[----:B------:R-:W-:Y:S01]  /*27bd0*/  PRMT R24, RZ, 0x7610, R24 ;  /* 0x00007610ff187816 */ /* 0x000fe20000000018 */
[----:B------:R-:W0:Y:S01]  /*27be0*/  LDCU UR58, c[0x0][0x3b0] ;  /* 0x00007600ff3a77ac */ /* 0x000e220008000800 */
[----:B---3--:R-:W-:Y:S01]  /*27bf0*/  @P2 IMAD.MOV.U32 R5, RZ, RZ, R65 ;  /* 0x000000ffff052224 */ /* 0x008fe200078e0041 */
[----:B--2---:R-:W-:Y:S04]  /*27c00*/  STL [R1+0x1ca0], R53 ;  /* 0x001ca03501007387 */ /* 0x004fe80000100800 */
[----:B------:R-:W2:Y:S04]  /*27c10*/  LDL.LU R68, [R1+0x3a8] ;  /* 0x0003a80001447983 */ /* 0x000ea80000300800 */
[----:B------:R-:W3:Y:S04]  /*27c20*/  LDL R70, [R1+0x1414] ;  /* 0x0014140001467983 */ /* 0x000ee80000100800 */
[----:B------:R-:W2:Y:S04]  /*27c30*/  LDL R72, [R1+0x1418] ;  /* 0x0014180001487983 */ /* 0x000ea80000100800 */
[----:B------:R5:W-:Y:S04]  /*27c40*/  STL [R1+0x388], R3 ;  /* 0x0003880301007387 */ /* 0x000be80000100800 */
[----:B------:R-:W2:Y:S04]  /*27c50*/  LDL.LU R14, [R1+0x3a0] ;  /* 0x0003a000010e7983 */ /* 0x000ea80000300800 */
[----:B----4-:R-:W-:Y:S04]  /*27c60*/  STL [R1+0x1ca4], R52 ;  /* 0x001ca43401007387 */ /* 0x010fe80000100800 */
[----:B------:R-:W4:Y:S04]  /*27c70*/  LDL.LU R63, [R1+0x3b4] ;  /* 0x0003b400013f7983 */ /* 0x000f280000300800 */
[----:B------:R0:W-:Y:S01]  /*27c80*/  STL [R1+0x380], R4 ;  /* 0x0003800401007387 */ /* 0x0001e20000100800 */
[----:B------:R-:W-:-:S02]  /*27c90*/  SEL R10, R20, R73, !P3 ;  /* 0x00000049140a7207 */ /* 0x000fc40005800000 */
[----:B-----5:R-:W-:Y:S01]  /*27ca0*/  SEL R3, R20, R67, !P3 ;  /* 0x0000004314037207 */ /* 0x020fe20005800000 */
[----:B------:R-:W5:Y:S04]  /*27cb0*/  LDL R64, [R1+0x1424] ;  /* 0x0014240001407983 */ /* 0x000f680000100800 */
[----:B------:R-:W4:Y:S01]  /*27cc0*/  LDL R67, [R1+0x1428] ;  /* 0x0014280001437983 */ /* 0x000f220000100800 */
[----:B0-----:R-:W-:-:S03]  /*27cd0*/  @P2 IMAD.MOV.U32 R4, RZ, RZ, R71 ;  /* 0x000000ffff042224 */ /* 0x001fc600078e0047 */
[----:B------:R-:W4:Y:S04]  /*27ce0*/  LDL.LU R71, [R1+0x3ac] ;  /* 0x0003ac0001477983 */ /* 0x000f280000300800 */
[----:B------:R0:W4:Y:S02]  /*27cf0*/  @P2 LDG.E.U8 R51, desc[UR20][R4.64] ;  /* 0x0000001404332981 */ /* 0x000124000c1e1100 */
[----:B0-----:R-:W-:Y:S01]  /*27d00*/  IMAD R4, R10, UR61, RZ ;  /* 0x0000003d0a047c24 */ /* 0x001fe2000f8e02ff */
[----:B------:R-:W-:Y:S01]  /*27d10*/  PRMT R23, RZ, 0x7610, R23 ;  /* 0x00007610ff177816 */ /* 0x000fe20000000017 */
[----:B------:R-:W-:Y:S01]  /*27d20*/  IMAD R73, R3, UR60, RZ ;  /* 0x0000003c03497c24 */ /* 0x000fe2000f8e02ff */
[C---:B------:R-:W-:Y:S01]  /*27d30*/  SEL R3, R20.reuse, R66, !P3 ;  /* 0x0000004214037207 */ /* 0x040fe20005800000 */
[----:B------:R-:W0:Y:S01]  /*27d40*/  LDCU UR60, c[0x0][0x3b0] ;  /* 0x00007600ff3c77ac */ /* 0x000e220008000800 */
[----:B---3--:R-:W-:Y:S01]  /*27d50*/  @P2 IMAD.MOV.U32 R5, RZ, RZ, R70 ;  /* 0x000000ffff052224 */ /* 0x008fe200078e0046 */
[----:B--2---:R-:W-:Y:S01]  /*27d60*/  SEL R10, R20, R68, !P3 ;  /* 0x00000044140a7207 */ /* 0x004fe20005800000 */
[----:B----4-:R-:W-:Y:S01]  /*27d70*/  STL [R1+0x1ca8], R51 ;  /* 0x001ca83301007387 */ /* 0x010fe20000100800 */
[----:B------:R-:W2:Y:S03]  /*27d80*/  LDCU UR61, c[0x0][0x3b0] ;  /* 0x00007600ff3d77ac */ /* 0x000ea60008000800 */
[----:B------:R-:W3:Y:S04]  /*27d90*/  LDL.LU R65, [R1+0x3b8] ;  /* 0x0003b80001417983 */ /* 0x000ee80000300800 */
[----:B------:R4:W-:Y:S04]  /*27da0*/  STL [R1+0x390], R4 ;  /* 0x0003900401007387 */ /* 0x0009e80000100800 */
[----:B------:R-:W2:Y:S04]  /*27db0*/  LDL R66, [R1+0x1434] ;  /* 0x0014340001427983 */ /* 0x000ea80000100800 */
[----:B------:R-:W3:Y:S01]  /*27dc0*/  LDL R68, [R1+0x1438] ;  /* 0x0014380001447983 */ /* 0x000ee20000100800 */
[----:B----4-:R-:W-:-:S05]  /*27dd0*/  @P2 IMAD.MOV.U32 R4, RZ, RZ, R72 ;  /* 0x000000ffff042224 */ /* 0x010fca00078e0048 */
[----:B------:R4:W3:Y:S01]  /*27de0*/  @P2 LDG.E.U8 R50, desc[UR20][R4.64] ;  /* 0x0000001404322981 */ /* 0x0008e2000c1e1100 */
[----:B------:R-:W-:Y:S01]  /*27df0*/  IMAD R3, R3, UR62, RZ ;  /* 0x0000003e03037c24 */ /* 0x000fe2000f8e02ff */
[----:B------:R-:W0:Y:S04]  /*27e00*/  LDCU UR62, c[0x0][0x3b0] ;  /* 0x00007600ff3e77ac */ /* 0x000e280008000800 */
[----:B------:R1:W-:Y:S04]  /*27e10*/  STL [R1+0x3a8], R3 ;  /* 0x0003a80301007387 */ /* 0x0003e80000100800 */
[----:B------:R-:W3:Y:S01]  /*27e20*/  LDL.LU R70, [R1+0x3e0] ;  /* 0x0003e00001467983 */ /* 0x000ee20000300800 */
[----:B----4-:R-:W-:-:S02]  /*27e30*/  @P2 IMAD.MOV.U32 R4, RZ, RZ, R67 ;  /* 0x000000ffff042224 */ /* 0x010fc400078e0043 */
[----:B-----5:R-:W-:Y:S01]  /*27e40*/  @P2 IMAD.MOV.U32 R5, RZ, RZ, R64 ;  /* 0x000000ffff052224 */ /* 0x020fe200078e0040 */
[----:B-1----:R-:W-:-:S04]  /*27e50*/  SEL R3, R20, R14, !P3 ;  /* 0x0000000e14037207 */ /* 0x002fc80005800000 */
[----:B------:R2:W4:Y:S02]  /*27e60*/  @P2 LDG.E.U8 R49, desc[UR20][R4.64] ;  /* 0x0000001404312981 */ /* 0x000524000c1e1100 */
[----:B--2---:R-:W-:Y:S02]  /*27e70*/  @P2 IMAD.MOV.U32 R5, RZ, RZ, R66 ;  /* 0x000000ffff052224 */ /* 0x004fe400078e0042 */
[----:B---3--:R-:W-:Y:S04]  /*27e80*/  STL [R1+0x1cac], R50 ;  /* 0x001cac3201007387 */ /* 0x008fe80000100800 */
[----:B------:R-:W2:Y:S04]  /*27e90*/  LDL.LU R14, [R1+0x3c8] ;  /* 0x0003c800010e7983 */ /* 0x000ea80000300800 */
[----:B------:R-:W3:Y:S04]  /*27ea0*/  LDL R59, [R1+0x1444] ;  /* 0x00144400013b7983 */ /* 0x000ee80000100800 */
[----:B------:R-:W5:Y:S01]  /*27eb0*/  LDL R60, [R1+0x1448] ;  /* 0x00144800013c7983 */ /* 0x000f620000100800 */
[----:B------:R-:W-:-:S05]  /*27ec0*/  @P2 IMAD.MOV.U32 R4, RZ, RZ, R68 ;  /* 0x000000ffff042224 */ /* 0x000fca00078e0044 */
[----:B------:R3:W2:Y:S01]  /*27ed0*/  @P2 LDG.E.U8 R48, desc[UR20][R4.64] ;  /* 0x0000001404302981 */ /* 0x0006a2000c1e1100 */
[----:B------:R-:W-:Y:S01]  /*27ee0*/  IMAD R3, R3, UR64, RZ ;  /* 0x0000004003037c24 */ /* 0x000fe2000f8e02ff */
[----:B------:R-:W1:Y:S01]  /*27ef0*/  LDCU UR64, c[0x0][0x3b0] ;  /* 0x00007600ff4077ac */ /* 0x000e620008000800 */
[----:B------:R-:W-:Y:S01]  /*27f00*/  IMAD R72, R10, UR63, RZ ;  /* 0x0000003f0a487c24 */ /* 0x000fe2000f8e02ff */
[C---:B------:R-:W-:Y:S02]  /*27f10*/  SEL R10, R20.reuse, R63, !P3 ;  /* 0x0000003f140a7207 */ /* 0x040fe40005800000 */
[----:B------:R0:W-:Y:S01]  /*27f20*/  STL [R1+0x3b4], R3 ;  /* 0x0003b40301007387 */ /* 0x0001e20000100800 */
[----:B------:R-:W1:Y:S03]  /*27f30*/  LDCU UR63, c[0x0][0x3b0] ;  /* 0x00007600ff3f77ac */ /* 0x000e660008000800 */
[----:B------:R-:W2:Y:S01]  /*27f40*/  LDL.LU R61, [R1+0x3c4] ;  /* 0x0003c400013d7983 */ /* 0x000ea20000300800 */
[----:B0-----:R-:W-:-:S03]  /*27f50*/  SEL R3, R20, R71, !P3 ;  /* 0x0000004714037207 */ /* 0x001fc60005800000 */
[----:B----4-:R-:W-:Y:S01]  /*27f60*/  STL [R1+0x1cb0], R49 ;  /* 0x001cb03101007387 */ /* 0x010fe20000100800 */
[----:B------:R-:W-:Y:S01]  /*27f70*/  IMAD R71, R10, UR65, RZ ;  /* 0x000000410a477c24 */ /* 0x000fe2000f8e02ff */
[C---:B------:R-:W-:Y:S01]  /*27f80*/  SEL R10, R20.reuse, R65, !P3 ;  /* 0x00000041140a7207 */ /* 0x040fe20005800000 */
[----:B------:R-:W0:Y:S01]  /*27f90*/  LDCU UR65, c[0x0][0x3b0] ;  /* 0x00007600ff4177ac */ /* 0x000e220008000800 */
[----:B------:R-:W-:Y:S01]  /*27fa0*/  IMAD R3, R3, UR66, RZ ;  /* 0x0000004203037c24 */ /* 0x000fe2000f8e02ff */
[----:B------:R-:W4:Y:S01]  /*27fb0*/  LDL.LU R67, [R1+0x3d4] ;  /* 0x0003d40001437983 */ /* 0x000f220000300800 */
[----:B------:R-:W-:Y:S01]  /*27fc0*/  PRMT R22, RZ, 0x7610, R22 ;  /* 0x00007610ff167816 */ /* 0x000fe20000000016 */
[----:B------:R-:W0:Y:S02]  /*27fd0*/  LDCU UR66, c[0x0][0x3b0] ;  /* 0x00007600ff4277ac */ /* 0x000e240008000800 */
[----:B------:R-:W4:Y:S04]  /*27fe0*/  LDL R63, [R1+0x1454] ;  /* 0x00145400013f7983 */ /* 0x000f280000100800 */
[----:B------:R-:W4:Y:S04]  /*27ff0*/  LDL R64, [R1+0x1458] ;  /* 0x0014580001407983 */ /* 0x000f280000100800 */
[----:B------:R0:W-:Y:S04]  /*28000*/  STL [R1+0x3c0], R3 ;  /* 0x0003c00301007387 */ /* 0x0001e80000100800 */
[----:B------:R-:W4:Y:S01]  /*28010*/  LDL.LU R66, [R1+0x3d0] ;  /* 0x0003d00001427983 */ /* 0x000f220000300800 */
[----:B0-----:R-:W-:Y:S01]  /*28020*/  SEL R3, R20, R70, !P3 ;  /* 0x0000004614037207 */ /* 0x001fe20005800000 */
[----:B------:R-:W-:Y:S01]  /*28030*/  IMAD R70, R10, UR67, RZ ;  /* 0x000000430a467c24 */ /* 0x000fe2000f8e02ff */
[----:B------:R-:W0:Y:S01]  /*28040*/  LDCU UR67, c[0x0][0x3b0] ;  /* 0x00007600ff4377ac */ /* 0x000e220008000800 */
[----:B---3--:R-:W-:-:S02]  /*28050*/  @P2 IMAD.MOV.U32 R5, RZ, RZ, R59 ;  /* 0x000000ffff052224 */ /* 0x008fc400078e003b */
[----:B-----5:R-:W-:-:S05]  /*28060*/  @P2 IMAD.MOV.U32 R4, RZ, RZ, R60 ;  /* 0x000000ffff042224 */ /* 0x020fca00078e003c */
[----:B------:R3:W5:Y:S01]  /*28070*/  @P2 LDG.E.U8 R47, desc[UR20][R4.64] ;  /* 0x00000014042f2981 */ /* 0x000762000c1e1100 */
[----:B--2---:R-:W-:-:S03]  /*28080*/  SEL R10, R20, R14, !P3 ;  /* 0x0000000e140a7207 */ /* 0x004fc60005800000 */
[----:B------:R-:W-:Y:S04]  /*28090*/  STL [R1+0x1cb4], R48 ;  /* 0x001cb43001007387 */ /* 0x000fe80000100800 */
[----:B------:R-:W2:Y:S04]  /*280a0*/  LDL.LU R65, [R1+0x3cc] ;  /* 0x0003cc0001417983 */ /* 0x000ea80000300800 */
[----:B------:R-:W2:Y:S04]  /*280b0*/  LDL R56, [R1+0x1464] ;  /* 0x0014640001387983 */ /* 0x000ea80000100800 */
[----:B------:R-:W2:Y:S01]  /*280c0*/  LDL R14, [R1+0x1468] ;  /* 0x00146800010e7983 */ /* 0x000ea20000100800 */
[----:B---3--:R-:W-:Y:S01]  /*280d0*/  IMAD R4, R10, UR69, RZ ;  /* 0x000000450a047c24 */ /* 0x008fe2000f8e02ff */
[----:B------:R-:W-:Y:S01]  /*280e0*/  PRMT R21, RZ, 0x7610, R21 ;  /* 0x00007610ff157816 */ /* 0x000fe20000000015 */
[----:B------:R-:W-:Y:S01]  /*280f0*/  IMAD R68, R3, UR68, RZ ;  /* 0x0000004403447c24 */ /* 0x000fe2000f8e02ff */
[----:B------:R-:W3:Y:S01]  /*28100*/  LDL.LU R60, [R1+0x54] ;  /* 0x00005400013c7983 */ /* 0x000ee20000300800 */
[----:B----4-:R-:W-:Y:S01]  /*28110*/  @P2 IMAD.MOV.U32 R5, RZ, RZ, R63 ;  /* 0x000000ffff052224 */ /* 0x010fe200078e003f */
[C---:B------:R-:W-:Y:S01]  /*28120*/  SEL R3, R20.reuse, R61, !P3 ;  /* 0x0000003d14037207 */ /* 0x040fe20005800000 */
[----:B------:R-:W4:Y:S01]  /*28130*/  LDCU UR68, c[0x0][0x3b0] ;  /* 0x00007600ff4477ac */ /* 0x000f220008000800 */
[----:B------:R-:W-:-:S02]  /*28140*/  SEL R10, R20, R67, !P3 ;  /* 0x00000043140a7207 */ /* 0x000fc40005800000 */
[----:B------:R-:W-:Y:S01]  /*28150*/  PRMT R19, RZ, 0x7610, R19 ;  /* 0x00007610ff137816 */ /* 0x000fe20000000013 */
[----:B------:R-:W0:Y:S01]  /*28160*/  LDCU UR69, c[0x0][0x3b0] ;  /* 0x00007600ff4577ac */ /* 0x000e220008000800 */
[----:B-----5:R-:W-:Y:S04]  /*28170*/  STL [R1+0x1cb8], R47 ;  /* 0x001cb82f01007387 */ /* 0x020fe80000100800 */
[----:B------:R-:W5:Y:S04]  /*28180*/  LDL.LU R59, [R1+0x3dc] ;  /* 0x0003dc00013b7983 */ /* 0x000f680000300800 */
[----:B------:R0:W-:Y:S04]  /*28190*/  STL [R1+0x3c4], R4 ;  /* 0x0003c40401007387 */ /* 0x0001e80000100800 */
[----:B------:R-:W3:Y:S04]  /*281a0*/  LDL R57, [R1+0x1474] ;  /* 0x0014740001397983 */ /* 0x000ee80000100800 */
[----:B------:R-:W4:Y:S01]  /*281b0*/  LDL R61, [R1+0x1478] ;  /* 0x00147800013d7983 */ /* 0x000f220000100800 */
[----:B0-----:R-:W-:-:S02]  /*281c0*/  @P2 IMAD.MOV.U32 R4, RZ, RZ, R64 ;  /* 0x000000ffff042224 */ /* 0x001fc400078e0040 */
[----:B------:R-:W-:Y:S01]  /*281d0*/  IMAD R67, R3, UR70, RZ ;  /* 0x0000004603437c24 */ /* 0x000fe2000f8e02ff */
[----:B------:R-:W4:Y:S04]  /*281e0*/  LDL.LU R63, [R1+0x3d8] ;  /* 0x0003d800013f7983 */ /* 0x000f280000300800 */
[----:B------:R2:W4:Y:S01]  /*281f0*/  @P2 LDG.E.U8 R46, desc[UR20][R4.64] ;  /* 0x00000014042e2981 */ /* 0x000522000c1e1100 */
[----:B------:R-:W-:Y:S01]  /*28200*/  SEL R3, R20, R66, !P3 ;  /* 0x0000004214037207 */ /* 0x000fe20005800000 */
[----:B------:R-:W0:Y:S01]  /*28210*/  LDCU UR70, c[0x0][0x3b0] ;  /* 0x00007600ff4677ac */ /* 0x000e220008000800 */
[----:B--2---:R-:W-:Y:S02]  /*28220*/  @P2 IMAD.MOV.U32 R4, RZ, RZ, R14 ;  /* 0x000000ffff042224 */ /* 0x004fe400078e000e */
[----:B------:R-:W-:-:S05]  /*28230*/  @P2 IMAD.MOV.U32 R5, RZ, RZ, R56 ;  /* 0x000000ffff052224 */ /* 0x000fca00078e0038 */
[----:B------:R2:W5:Y:S01]  /*28240*/  @P2 LDG.E.U8 R45, desc[UR20][R4.64] ;  /* 0x00000014042d2981 */ /* 0x000562000c1e1100 */
[----:B------:R-:W-:Y:S01]  /*28250*/  IMAD R66, R10, UR71, RZ ;  /* 0x000000470a427c24 */ /* 0x000fe2000f8e02ff */
[----:B------:R-:W-:Y:S01]  /*28260*/  SEL R10, R20, R65, !P3 ;  /* 0x00000041140a7207 */ /* 0x000fe20005800000 */
[----:B------:R-:W-:Y:S01]  /*28270*/  IMAD R3, R3, UR72, RZ ;  /* 0x0000004803037c24 */ /* 0x000fe2000f8e02ff */
[----:B------:R-:W-:Y:S01]  /*28280*/  PRMT R18, RZ, 0x7610, R18 ;  /* 0x00007610ff127816 */ /* 0x000fe20000000012 */
[----:B------:R-:W0:Y:S01]  /*28290*/  LDCU UR71, c[0x0][0x3b0] ;  /* 0x00007600ff4777ac */ /* 0x000e220008000800 */
[----:B------:R-:W-:Y:S01]  /*282a0*/  PRMT R17, RZ, 0x7610, R17 ;  /* 0x00007610ff117816 */ /* 0x000fe20000000011 */
[----:B------:R-:W0:Y:S01]  /*282b0*/  LDCU UR72, c[0x0][0x3b0] ;  /* 0x00007600ff4877ac */ /* 0x000e220008000800 */
[----:B--2---:R-:W-:Y:S01]  /*282c0*/  IMAD R4, R10, UR73, RZ ;  /* 0x000000490a047c24 */ /* 0x004fe2000f8e02ff */
[----:B------:R-:W2:Y:S01]  /*282d0*/  LDCU UR73, c[0x0][0x3b0] ;  /* 0x00007600ff4977ac */ /* 0x000ea20008000800 */
[----:B---3--:R-:W-:Y:S01]  /*282e0*/  @P2 IMAD.MOV.U32 R5, RZ, RZ, R57 ;  /* 0x000000ffff052224 */ /* 0x008fe200078e0039 */
[----:B----4-:R-:W-:Y:S04]  /*282f0*/  STL [R1+0x1cbc], R46 ;  /* 0x001cbc2e01007387 */ /* 0x010fe80000100800 */
[----:B------:R-:W3:Y:S04]  /*28300*/  LDL.LU R64, [R1+0x3e4] ;  /* 0x0003e40001407983 */ /* 0x000ee80000300800 */
[----:B------:R-:W4:Y:S04]  /*28310*/  LDL R58, [R1+0x1484] ;  /* 0x00148400013a7983 */ /* 0x000f280000100800 */
[----:B------:R-:W2:Y:S04]  /*28320*/  LDL R65, [R1+0x1488] ;  /* 0x0014880001417983 */ /* 0x000ea80000100800 */
[----:B------:R0:W-:Y:S04]  /*28330*/  STL [R1+0x3e0], R3 ;  /* 0x0003e00301007387 */ /* 0x0001e80000100800 */
[----:B------:R-:W2:Y:S04]  /*28340*/  LDL.LU R14, [R1+0x3f0] ;  /* 0x0003f000010e7983 */ /* 0x000ea80000300800 */
[----:B-----5:R-:W-:Y:S01]  /*28350*/  STL [R1+0x1cc0], R45 ;  /* 0x001cc02d01007387 */ /* 0x020fe20000100800 */
[----:B0-----:R-:W-:-:S03]  /*28360*/  SEL R3, R20, R60, !P3 ;  /* 0x0000003c14037207 */ /* 0x001fc60005800000 */
[----:B------:R-:W5:Y:S04]  /*28370*/  LDL.LU R60, [R1+0x3ec] ;  /* 0x0003ec00013c7983 */ /* 0x000f680000300800 */
[----:B------:R0:W-:Y:S01]  /*28380*/  STL [R1+0x3cc], R4 ;  /* 0x0003cc0401007387 */ /* 0x0001e20000100800 */
[----:B------:R-:W-:Y:S01]  /*28390*/  SEL R10, R20, R59, !P3 ;  /* 0x0000003b140a7207 */ /* 0x000fe20005800000 */
[----:B------:R-:W-:Y:S01]  /*283a0*/  IMAD R3, R3, UR74, RZ ;  /* 0x0000004a03037c24 */ /* 0x000fe2000f8e02ff */
[----:B------:R-:W1:Y:S01]  /*283b0*/  LDCU UR74, c[0x0][0x3b0] ;  /* 0x00007600ff4a77ac */ /* 0x000e620008000800 */
[----:B------:R-:W2:Y:S04]  /*283c0*/  LDL R56, [R1+0x1494] ;  /* 0x0014940001387983 */ /* 0x000ea80000100800 */
[----:B------:R-:W2:Y:S01]  /*283d0*/  LDL R59, [R1+0x1498] ;  /* 0x00149800013b7983 */ /* 0x000ea20000100800 */
[----:B0-----:R-:W-:-:S05]  /*283e0*/  @P2 IMAD.MOV.U32 R4, RZ, RZ, R61 ;  /* 0x000000ffff042224 */ /* 0x001fca00078e003d */
[----:B------:R0:W2:Y:S04]  /*283f0*/  @P2 LDG.E.U8 R44, desc[UR20][R4.64] ;  /* 0x00000014042c2981 */ /* 0x0000a8000c1e1100 */
[----:B------:R1:W-:Y:S04]  /*28400*/  STL [R1+0x3dc], R3 ;  /* 0x0003dc0301007387 */ /* 0x0003e80000100800 */
[----:B------:R-:W3:Y:S01]  /*28410*/  LDL.LU R61, [R1+0x40c] ;  /* 0x00040c00013d7983 */ /* 0x000ee20000300800 */
[----:B0-----:R-:W-:Y:S01]  /*28420*/  IMAD R4, R10, UR75, RZ ;  /* 0x0000004b0a047c24 */ /* 0x001fe2000f8e02ff */
[----:B------:R-:W0:Y:S01]  /*28430*/  LDCU UR75, c[0x0][0x3b0] ;  /* 0x00007600ff4b77ac */ /* 0x000e220008000800 */
[C---:B-1----:R-:W-:Y:S01]  /*28440*/  SEL R3, R20.reuse, R63, !P3 ;  /* 0x0000003f14037207 */ /* 0x042fe20005800000 */
[----:B----4-:R-:W-:Y:S01]  /*28450*/  @P2 IMAD.MOV.U32 R5, RZ, RZ, R58 ;  /* 0x000000ffff052224 */ /* 0x010fe200078e003a */
[----:B--2---:R-:W-:Y:S04]  /*28460*/  STL [R1+0x1cc4], R44 ;  /* 0x001cc42c01007387 */ /* 0x004fe80000100800 */
[----:B------:R-:W2:Y:S04]  /*28470*/  LDL.LU R63, [R1+0x3fc] ;  /* 0x0003fc00013f7983 */ /* 0x000ea80000300800 */
[----:B------:R1:W-:Y:S01]  /*28480*/  STL [R1+0x3d8], R4 ;  /* 0x0003d80401007387 */ /* 0x0003e20000100800 */
[----:B---3--:R-:W-:Y:S01]  /*28490*/  SEL R10, R20, R64, !P3 ;  /* 0x00000040140a7207 */ /* 0x008fe20005800000 */
[----:B------:R-:W-:Y:S01]  /*284a0*/  IMAD R3, R3, UR76, RZ ;  /* 0x0000004c03037c24 */ /* 0x000fe2000f8e02ff */
[----:B------:R-:W-:Y:S01]  /*284b0*/  PRMT R16, RZ, 0x7610, R16 ;  /* 0x00007610ff107816 */ /* 0x000fe20000000010 */
[----:B------:R-:W3:Y:S01]  /*284c0*/  LDL R57, [R1+0x14a4] ;  /* 0x0014a40001397983 */ /* 0x000ee20000100800 */
[----:B------:R-:W-:Y:S01]  /*284d0*/  PRMT R15, RZ, 0x7610, R15 ;  /* 0x00007610ff0f7816 */ /* 0x000fe2000000000f */
[----:B------:R-:W4:Y:S02]  /*284e0*/  LDCU UR76, c[0x0][0x3b0] ;  /* 0x00007600ff4c77ac */ /* 0x000f240008000800 */
[----:B------:R-:W2:Y:S01]  /*284f0*/  LDL R64, [R1+0x14a8] ;  /* 0x0014a80001407983 */ /* 0x000ea20000100800 */
[----:B-1----:R-:W-:-:S05]  /*28500*/  @P2 IMAD.MOV.U32 R4, RZ, RZ, R65 ;  /* 0x000000ffff042224 */ /* 0x002fca00078e0041 */
[----:B------:R1:W2:Y:S04]  /*28510*/  @P2 LDG.E.U8 R43, desc[UR20][R4.64] ;  /* 0x00000014042b2981 */ /* 0x0002a8000c1e1100 */
[----:B------:R0:W-:Y:S04]  /*28520*/  STL [R1+0x3e8], R3 ;  /* 0x0003e80301007387 */ /* 0x0001e80000100800 */
[----:B------:R-:W3:Y:S01]  /*28530*/  LDL.LU R65, [R1+0x3f8] ;  /* 0x0003f80001417983 */ /* 0x000ee20000300800 */
[----:B-1----:R-:W-:Y:S01]  /*28540*/  IMAD R4, R10, UR7, RZ ;  /* 0x000000070a047c24 */ /* 0x002fe2000f8e02ff */
[C---:B0-----:R-:W-:Y:S01]  /*28550*/  SEL R3, R20.reuse, R14, !P3 ;  /* 0x0000000e14037207 */ /* 0x041fe20005800000 */
[----:B------:R-:W-:Y:S01]  /*28560*/  @P2 IMAD.MOV.U32 R5, RZ, RZ, R56 ;  /* 0x000000ffff052224 */ /* 0x000fe200078e0038 */
[----:B--2---:R-:W-:Y:S01]  /*28570*/  STL [R1+0x1cc8], R43 ;  /* 0x001cc82b01007387 */ /* 0x004fe20000100800 */
[----:B-----5:R-:W-:Y:S01]  /*28580*/  SEL R10, R20, R60, !P3 ;  /* 0x0000003c140a7207 */ /* 0x020fe20005800000 */
[----:B------:R-:W0:Y:S02]  /*28590*/  LDCU UR7, c[0x0][0x3b0] ;  /* 0x00007600ff0777ac */ /* 0x000e240008000800 */
[----:B------:R-:W2:Y:S04]  /*285a0*/  LDL.LU R14, [R1+0x404] ;  /* 0x00040400010e7983 */ /* 0x000ea80000300800 */
[----:B------:R1:W-:Y:S01]  /*285b0*/  STL [R1+0x3e4], R4 ;  /* 0x0003e40401007387 */ /* 0x0003e20000100800 */
[----:B------:R-:W-:Y:S01]  /*285c0*/  IMAD R3, R3, UR16, RZ ;  /* 0x0000001003037c24 */ /* 0x000fe2000f8e02ff */
[----:B------:R-:W5:Y:S02]  /*285d0*/  LDCU UR16, c[0x0][0x3b0] ;  /* 0x00007600ff1077ac */ /* 0x000f640008000800 */
[----:B------:R-:W2:Y:S04]  /*285e0*/  LDL R58, [R1+0x14b4] ;  /* 0x0014b400013a7983 */ /* 0x000ea80000100800 */
[----:B------:R-:W2:Y:S01]  /*285f0*/  LDL R60, [R1+0x14b8] ;  /* 0x0014b800013c7983 */ /* 0x000ea20000100800 */
[----:B-1----:R-:W-:-:S05]  /*28600*/  @P2 IMAD.MOV.U32 R4, RZ, RZ, R59 ;  /* 0x000000ffff042224 */ /* 0x002fca00078e003b */
[----:B------:R1:W2:Y:S04]  /*28610*/  @P2 LDG.E.U8 R42, desc[UR20][R4.64] ;  /* 0x00000014042a2981 */ /* 0x0002a8000c1e1100 */
[----:B------:R0:W-:Y:S04]  /*28620*/  STL [R1+0x3f0], R3 ;  /* 0x0003f00301007387 */ /* 0x0001e80000100800 */
[----:B------:R-:W4:Y:S01]  /*28630*/  LDL.LU R59, [R1+0x414] ;  /* 0x00041400013b7983 */ /* 0x000f220000300800 */
[----:B-1----:R-:W-:Y:S01]  /*28640*/  IMAD R4, R10, UR17, RZ ;  /* 0x000000110a047c24 */ /* 0x002fe2000f8e02ff */
[C---:B0-----:R-:W-:Y:S01]  /*28650*/  SEL R3, R20.reuse, R61, !P3 ;  /* 0x0000003d14037207 */ /* 0x041fe20005800000 */
[----:B---3--:R-:W-:Y:S01]  /*28660*/  @P2 IMAD.MOV.U32 R5, RZ, RZ, R57 ;  /* 0x000000ffff052224 */ /* 0x008fe200078e0039 */
[----:B--2---:R-:W-:Y:S01]  /*28670*/  STL [R1+0x1ccc], R42 ;  /* 0x001ccc2a01007387 */ /* 0x004fe20000100800 */
[----:B------:R-:W-:Y:S01]  /*28680*/  SEL R10, R20, R63, !P3 ;  /* 0x0000003f140a7207 */ /* 0x000fe20005800000 */
[----:B------:R-:W0:Y:S02]  /*28690*/  LDCU UR17, c[0x0][0x3b0] ;  /* 0x00007600ff1177ac */ /* 0x000e240008000800 */
[----:B------:R-:W2:Y:S04]  /*286a0*/  LDL.LU R61, [R1+0x41c] ;  /* 0x00041c00013d7983 */ /* 0x000ea80000300800 */
[----:B------:R1:W-:Y:S01]  /*286b0*/  STL [R1+0x3ec], R4 ;  /* 0x0003ec0401007387 */ /* 0x0003e20000100800 */
[----:B------:R-:W-:Y:S01]  /*286c0*/  IMAD R3, R3, UR18, RZ ;  /* 0x0000001203037c24 */ /* 0x000fe2000f8e02ff */
[----:B------:R-:W3:Y:S02]  /*286d0*/  LDCU UR18, c[0x0][0x3b0] ;  /* 0x00007600ff1277ac */ /* 0x000ee40008000800 */
[----:B------:R-:W2:Y:S04]  /*286e0*/  LDL R56, [R1+0x14c4] ;  /* 0x0014c40001387983 */ /* 0x000ea80000100800 */
        /* <DEDUP_REMOVED lines=9> */
[----:B------:R-:W-:Y:S01]  /*28780*/  SEL R10, R20, R14, !P3 ;  /* 0x0000000e140a7207 */ /* 0x000fe20005800000 */
[----:B------:R-:W0:Y:S02]  /*28790*/  LDCU UR19, c[0x0][0x3b0] ;  /* 0x00007600ff1377ac */ /* 0x000e240008000800 */
[----:B------:R-:W2:Y:S04]  /*287a0*/  LDL.LU R65, [R1+0x418] ;  /* 0x0004180001417983 */ /* 0x000ea80000300800 */
[----:B------:R1:W-:Y:S01]  /*287b0*/  STL [R1+0x3f8], R4 ;  /* 0x0003f80401007387 */ /* 0x0003e20000100800 */
[----:B------:R-:W-:Y:S01]  /*287c0*/  IMAD R3, R3, UR28, RZ ;  /* 0x0000001c03037c24 */ /* 0x000fe2000f8e02ff */
[----:B------:R-:W0:Y:S02]  /*287d0*/  LDCU UR28, c[0x0][0x3b0] ;  /* 0x00007600ff1c77ac */ /* 0x000e240008000800 */
[----:B------:R-:W2:Y:S04]  /*287e0*/  LDL R57, [R1+0x14d4] ;  /* 0x0014d40001397983 */ /* 0x000ea80000100800 */
[----:B------:R-:W2:Y:S01]  /*287f0*/  LDL R14, [R1+0x14d8] ;  /* 0x0014d800010e7983 */ /* 0x000ea20000100800 */
[----:B-1----:R-:W-:-:S05]  /*28800*/  @P2 IMAD.MOV.U32 R4, RZ, RZ, R60 ;  /* 0x000000ffff042224 */ /* 0x002fca00078e003c */
[----:B------:R1:W2:Y:S04]  /*28810*/  @P2 LDG.E.U8 R40, desc[UR20][R4.64] ;  /* 0x0000001404282981 */ /* 0x0002a8000c1e1100 */
[----:B------:R4:W-:Y:S04]  /*28820*/  STL [R1+0x40c], R3 ;  /* 0x00040c0301007387 */ /* 0x0009e80000100800 */
[----:B------:R-:W3:Y:S01]  /*28830*/  LDL.LU R60, [R1+0x43c] ;  /* 0x00043c00013c7983 */ /* 0x000ee20000300800 */
[----:B-1----:R-:W-:Y:S02]  /*28840*/  IMAD R4, R10, UR29, RZ ;  /* 0x0000001d0a047c24 */ /* 0x002fe4000f8e02ff */
[----:B------:R-:W-:Y:S01]  /*28850*/  @P2 IMAD.MOV.U32 R5, RZ, RZ, R56 ;  /* 0x000000ffff052224 */ /* 0x000fe200078e0038 */
[----:B--2---:R-:W-:Y:S01]  /*28860*/  STL [R1+0x1cd4], R40 ;  /* 0x001cd42801007387 */ /* 0x004fe20000100800 */
[C---:B----4-:R-:W-:Y:S01]  /*28870*/  SEL R3, R20.reuse, R59, !P3 ;  /* 0x0000003b14037207 */ /* 0x050fe20005800000 */
[----:B------:R-:W1:Y:S02]  /*28880*/  LDCU UR29, c[0x0][0x3b0] ;  /* 0x00007600ff1d77ac */ /* 0x000e640008000800 */
[----:B------:R-:W2:Y:S04]  /*28890*/  LDL.LU R58, [R1+0x424] ;  /* 0x00042400013a7983 */ /* 0x000ea80000300800 */
[----:B------:R4:W-:Y:S01]  /*288a0*/  STL [R1+0x404], R4 ;  /* 0x0004040401007387 */ /* 0x0009e20000100800 */
[----:B------:R-:W-:Y:S01]  /*288b0*/  SEL R10, R20, R61, !P3 ;  /* 0x0000003d140a7207 */ /* 0x000fe20005800000 */
[----:B------:R-:W-:Y:S01]  /*288c0*/  IMAD R3, R3, UR30, RZ ;  /* 0x0000001e03037c24 */ /* 0x000fe2000f8e02ff */
[----:B------:R-:W0:Y:S01]  /*288d0*/  LDCU UR30, c[0x0][0x3b0] ;  /* 0x00007600ff1e77ac */ /* 0x000e220008000800 */
[----:B------:R-:W2:Y:S04]  /*288e0*/  LDL R59, [R1+0x14e4] ;  /* 0x0014e400013b7983 */ /* 0x000ea80000100800 */
[----:B------:R-:W2:Y:S01]  /*288f0*/  LDL R61, [R1+0x14e8] ;  /* 0x0014e800013d7983 */ /* 0x000ea20000100800 */
[----:B----4-:R-:W-:-:S05]  /*28900*/  @P2 IMAD.MOV.U32 R4, RZ, RZ, R63 ;  /* 0x000000ffff042224 */ /* 0x010fca00078e003f */
[----:B------:R4:W2:Y:S04]  /*28910*/  @P2 LDG.E.U8 R39, desc[UR20][R4.64] ;  /* 0x0000001404272981 */ /* 0x0008a8000c1e1100 */
[----:B------:R3:W-:Y:S04]  /*28920*/  STL [R1+0x414], R3 ;  /* 0x0004140301007387 */ /* 0x0007e80000100800 */
[----:B------:R-:W5:Y:S01]  /*28930*/  LDL.LU R63, [R1+0x420] ;  /* 0x00042000013f7983 */ /* 0x000f620000300800 */
[----:B----4-:R-:W-:Y:S01]  /*28940*/  IMAD R4, R10, UR31, RZ ;  /* 0x0000001f0a047c24 */ /* 0x010fe2000f8e02ff */
[C---:B---3--:R-:W-:Y:S01]  /*28950*/  SEL R3, R20.reuse, R64, !P3 ;  /* 0x0000004014037207 */ /* 0x048fe20005800000 */
[----:B------:R-:W-:Y:S01]  /*28960*/  @P2 IMAD.MOV.U32 R5, RZ, RZ, R57 ;  /* 0x000000ffff052224 */ /* 0x000fe200078e0039 */
[----:B--2---:R-:W-:Y:S01]  /*28970*/  STL [R1+0x1cd8], R39 ;  /* 0x001cd82701007387 */ /* 0x004fe20000100800 */
[----:B------:R-:W-:Y:S01]  /*28980*/  SEL R10, R20, R65, !P3 ;  /* 0x00000041140a7207 */ /* 0x000fe20005800000 */
[----:B------:R-:W2:Y:S02]  /*28990*/  LDCU UR31, c[0x0][0x3b0] ;  /* 0x00007600ff1f77ac */ /* 0x000ea40008000800 */
        /* <DEDUP_REMOVED lines=27> */
[C---:B-----5:R-:W-:Y:S01]  /*28b50*/  SEL R3, R20.reuse, R63, !P3 ;  /* 0x0000003f14037207 */ /* 0x060fe20005800000 */
[----:B------:R-:W-:Y:S01]  /*28b60*/  @P2 IMAD.MOV.U32 R5, RZ, RZ, R56 ;  /* 0x000000ffff052224 */ /* 0x000fe200078e0038 */
[----:B--2---:R-:W-:Y:S01]  /*28b70*/  STL [R1+0x1ce0], R37 ;  /* 0x001ce02501007387 */ /* 0x004fe20000100800 */
[----:B---3--:R-:W-:Y:S01]  /*28b80*/  SEL R10, R20, R64, !P3 ;  /* 0x00000040140a7207 */ /* 0x008fe20005800000 */
[----:B------:R-:W2:Y:S02]  /*28b90*/  LDCU UR35, c[0x0][0x3b0] ;  /* 0x00007600ff2377ac */ /* 0x000ea40008000800 */
[----:B------:R-:W3:Y:S04]  /*28ba0*/  LDL.LU R63, [R1+0x448] ;  /* 0x00044800013f7983 */ /* 0x000ee80000300800 */
[----:B------:R4:W-:Y:S01]  /*28bb0*/  STL [R1+0x420], R4 ;  /* 0x0004200401007387 */ /* 0x0009e20000100800 */
[----:B------:R-:W-:Y:S01]  /*28bc0*/  IMAD R3, R3, UR36, RZ ;  /* 0x0000002403037c24 */ /* 0x000fe2000f8e02ff */
[----:B------:R-:W5:Y:S02]  /*28bd0*/  LDCU UR36, c[0x0][0x3b0] ;  /* 0x00007600ff2477ac */ /* 0x000f640008000800 */
        /* <DEDUP_REMOVED lines=31> */
[----:B------:R-:W4:Y:S02]  /*28dd0*/  LDCU UR39, c[0x0][0x3b0] ;  /* 0x00007600ff2777ac */ /* 0x000f240008000800 */
        /* <DEDUP_REMOVED lines=18> */
[----:B---3--:R-:W-:-:S05]  /*28f00*/  @P2 IMAD.MOV.U32 R4, RZ, RZ, R60 ;  /* 0x000000ffff042224 */ /* 0x008fca00078e003c */
[----:B------:R3:W2:Y:S04]  /*28f10*/  @P2 LDG.E.U8 R33, desc[UR20][R4.64] ;  /* 0x0000001404212981 */ /* 0x0006a8000c1e1100 */
[----:B------:R5:W-:Y:S04]  /*28f20*/  STL [R1+0x454], R3 ;  /* 0x0004540301007387 */ /* 0x000be80000100800 */
[----:B------:R-:W4:Y:S01]  /*28f30*/  LDL.LU R60, [R1+0x614] ;  /* 0x00061400013c7983 */ /* 0x000f220000300800 */
[----:B---3--:R-:W-:Y:S02]  /*28f40*/  IMAD R4, R10, UR42, RZ ;  /* 0x0000002a0a047c24 */ /* 0x008fe4000f8e02ff */
[----:B------:R-:W-:Y:S01]  /*28f50*/  @P2 IMAD.MOV.U32 R5, RZ, RZ, R57 ;  /* 0x000000ffff052224 */ /* 0x000fe200078e0039 */
[----:B--2---:R-:W-:Y:S01]  /*28f60*/  STL [R1+0x1cf0], R33 ;  /* 0x001cf02101007387 */ /* 0x004fe20000100800 */
[C---:B-----5:R-:W-:Y:S01]  /*28f70*/  SEL R3, R20.reuse, R58, !P3 ;  /* 0x0000003a14037207 */ /* 0x060fe20005800000 */
[----:B------:R-:W2:Y:S02]  /*28f80*/  LDCU UR42, c[0x0][0x3b0] ;  /* 0x00007600ff2a77ac */ /* 0x000ea40008000800 */
[----:B------:R-:W3:Y:S04]  /*28f90*/  LDL.LU R55, [R1+0x600] ;  /* 0x0006000001377983 */ /* 0x000ee80000300800 */
[----:B------:R5:W-:Y:S01]  /*28fa0*/  STL [R1+0x450], R4 ;  /* 0x0004500401007387 */ /* 0x000be20000100800 */
[----:B------:R-:W-:Y:S01]  /*28fb0*/  SEL R10, R20, R61, !P3 ;  /* 0x0000003d140a7207 */ /* 0x000fe20005800000 */
[----:B------:R-:W-:Y:S01]  /*28fc0*/  IMAD R3, R3, UR43, RZ ;  /* 0x0000002b03037c24 */ /* 0x000fe2000f8e02ff */
[----:B------:R-:W0:Y:S01]  /*28fd0*/  LDCU UR43, c[0x0][0x3b0] ;  /* 0x00007600ff2b77ac */ /* 0x000e220008000800 */
[----:B------:R-:W2:Y:S04]  /*28fe0*/  LDL R58, [R1+0x1554] ;  /* 0x00155400013a7983 */ /* 0x000ea80000100800 */
[----:B------:R-:W2:Y:S01]  /*28ff0*/  LDL R61, [R1+0x1558] ;  /* 0x00155800013d7983 */ /* 0x000ea20000100800 */
[----:B-----5:R-:W-:-:S05]  /*29000*/  @P2 IMAD.MOV.U32 R4, RZ, RZ, R63 ;  /* 0x000000ffff042224 */ /* 0x020fca00078e003f */
[----:B------:R5:W2:Y:S04]  /*29010*/  @P2 LDG.E.U8 R32, desc[UR20][R4.64] ;  /* 0x0000001404202981 */ /* 0x000aa8000c1e1100 */
[----:B------:R4:W-:Y:S04]  /*29020*/  STL [R1+0x45c], R3 ;  /* 0x00045c0301007387 */ /* 0x0009e80000100800 */
[----:B------:R-:W3:Y:S01]  /*29030*/  LDL.LU R63, [R1+0x608] ;  /* 0x00060800013f7983 */ /* 0x000ee20000300800 */
[----:B-----5:R-:W-:Y:S01]  /*29040*/  IMAD R4, R10, UR44, RZ ;  /* 0x0000002c0a047c24 */ /* 0x020fe2000f8e02ff */
[C---:B----4-:R-:W-:Y:S01]  /*29050*/  SEL R3, R20.reuse, R64, !P3 ;  /* 0x0000004014037207 */ /* 0x050fe20005800000 */
[----:B------:R-:W-:Y:S01]  /*29060*/  @P2 IMAD.MOV.U32 R5, RZ, RZ, R59 ;  /* 0x000000ffff052224 */ /* 0x000fe200078e003b */
[----:B--2---:R-:W-:Y:S01]  /*29070*/  STL [R1+0x1cf4], R32 ;  /* 0x001cf42001007387 */ /* 0x004fe20000100800 */
[----:B------:R-:W-:Y:S01]  /*29080*/  SEL R10, R20, R65, !P3 ;  /* 0x00000041140a7207 */ /* 0x000fe20005800000 */
[----:B------:R-:W2:Y:S02]  /*29090*/  LDCU UR44, c[0x0][0x3b0] ;  /* 0x00007600ff2c77ac */ /* 0x000ea40008000800 */
[----:B------:R-:W4:Y:S04]  /*290a0*/  LDL.LU R64, [R1+0x60c] ;  /* 0x00060c0001407983 */ /* 0x000f280000300800 */
[----:B------:R5:W-:Y:S01]  /*290b0*/  STL [R1+0x458], R4 ;  /* 0x0004580401007387 */ /* 0x000be20000100800 */
[----:B------:R-:W-:Y:S01]  /*290c0*/  IMAD R3, R3, UR45, RZ ;  /* 0x0000002d03037c24 */ /* 0x000fe2000f8e02ff */
[----:B------:R-:W0:Y:S02]  /*290d0*/  LDCU UR45, c[0x0][0x3b0] ;  /* 0x00007600ff2d77ac */ /* 0x000e240008000800 */
[----:B------:R-:W2:Y:S04]  /*290e0*/  LDL R56, [R1+0x1564] ;  /* 0x0015640001387983 */ /* 0x000ea80000100800 */
[----:B------:R-:W2:Y:S01]  /*290f0*/  LDL R65, [R1+0x1568] ;  /* 0x0015680001417983 */ /* 0x000ea20000100800 */
[----:B-----5:R-:W-:-:S05]  /*29100*/  @P2 IMAD.MOV.U32 R4, RZ, RZ, R14 ;  /* 0x000000ffff042224 */ /* 0x020fca00078e000e */
[----:B------:R5:W2:Y:S04]  /*29110*/  @P2 LDG.E.U8 R31, desc[UR20][R4.64] ;  /* 0x00000014041f2981 */ /* 0x000aa8000c1e1100 */
[----:B------:R0:W-:Y:S04]  /*29120*/  STL [R1+0xcc4], R3 ;  /* 0x000cc40301007387 */ /* 0x0001e80000100800 */
[----:B------:R-:W3:Y:S01]  /*29130*/  LDL.LU R14, [R1+0x610] ;  /* 0x00061000010e7983 */ /* 0x000ee20000300800 */
[----:B-----5:R-:W-:Y:S02]  /*29140*/  IMAD R4, R10, UR46, RZ ;  /* 0x0000002e0a047c24 */ /* 0x020fe4000f8e02ff */
[----:B------:R-:W-:Y:S01]  /*29150*/  @P2 IMAD.MOV.U32 R5, RZ, RZ, R58 ;  /* 0x000000ffff052224 */ /* 0x000fe200078e003a */
[----:B--2---:R-:W-:Y:S01]  /*29160*/  STL [R1+0x1cf8], R31 ;  /* 0x001cf81f01007387 */ /* 0x004fe20000100800 */
[C---:B0-----:R-:W-:Y:S01]  /*29170*/  SEL R3, R20.reuse, R60, !P3 ;  /* 0x0000003c14037207 */ /* 0x041fe20005800000 */
[----:B------:R-:W0:Y:S02]  /*29180*/  LDCU UR46, c[0x0][0x3b0] ;  /* 0x00007600ff2e77ac */ /* 0x000e240008000800 */
[----:B------:R-:W2:Y:S04]  /*29190*/  LDL.LU R57, [R1+0x5e8] ;  /* 0x0005e80001397983 */ /* 0x000ea80000300800 */
[----:B------:R-:W5:Y:S04]  /*291a0*/  LDL R59, [R1+0x1574] ;  /* 0x00157400013b7983 */ /* 0x000f680000100800 */
[----:B------:R0:W-:Y:S01]  /*291b0*/  STL [R1+0xccc], R4 ;  /* 0x000ccc0401007387 */ /* 0x0001e20000100800 */
[----:B---3--:R-:W-:Y:S01]  /*291c0*/  SEL R10, R20, R55, !P3 ;  /* 0x00000037140a7207 */ /* 0x008fe20005800000 */
[----:B------:R-:W-:Y:S01]  /*291d0*/  IMAD R3, R3, UR47, RZ ;  /* 0x0000002f03037c24 */ /* 0x000fe2000f8e02ff */
[----:B------:R-:W3:Y:S01]  /*291e0*/  LDCU UR47, c[0x0][0x3b0] ;  /* 0x00007600ff2f77ac */ /* 0x000ee20008000800 */
[----:B------:R-:W2:Y:S01]  /*291f0*/  LDL R60, [R1+0x1578] ;  /* 0x00157800013c7983 */ /* 0x000ea20000100800 */
[----:B0-----:R-:W-:-:S05]  /*29200*/  @P2 IMAD.MOV.U32 R4, RZ, RZ, R61 ;  /* 0x000000ffff042224 */ /* 0x001fca00078e003d */
[----:B------:R0:W2:Y:S04]  /*29210*/  @P2 LDG.E.U8 R30, desc[UR20][R4.64] ;  /* 0x00000014041e2981 */ /* 0x0000a8000c1e1100 */
[----:B------:R1:W-:Y:S04]  /*29220*/  STL [R1+0xcd4], R3 ;  /* 0x000cd40301007387 */ /* 0x0003e80000100800 */
[----:B------:R-:W3:Y:S01]  /*29230*/  LDL.LU R61, [R1+0x5e4] ;  /* 0x0005e400013d7983 */ /* 0x000ee20000300800 */
[----:B0-----:R-:W-:Y:S01]  /*29240*/  IMAD R4, R10, UR48, RZ ;  /* 0x000000300a047c24 */ /* 0x001fe2000f8e02ff */
[C---:B-1----:R-:W-:Y:S01]  /*29250*/  SEL R3, R20.reuse, R63, !P3 ;  /* 0x0000003f14037207 */ /* 0x042fe20005800000 */
[----:B------:R-:W-:Y:S01]  /*29260*/  @P2 IMAD.MOV.U32 R5, RZ, RZ, R56 ;  /* 0x000000ffff052224 */ /* 0x000fe200078e0038 */
[----:B--2---:R-:W-:Y:S01]  /*29270*/  STL [R1+0x1cfc], R30 ;  /* 0x001cfc1e01007387 */ /* 0x004fe20000100800 */
[----:B----4-:R-:W-:Y:S01]  /*29280*/  SEL R10, R20, R64, !P3 ;  /* 0x00000040140a7207 */ /* 0x010fe20005800000 */
[----:B------:R-:W0:Y:S02]  /*29290*/  LDCU UR48, c[0x0][0x3b0] ;  /* 0x00007600ff3077ac */ /* 0x000e240008000800 */
[----:B------:R-:W2:Y:S04]  /*292a0*/  LDL.LU R63, [R1+0x5e0] ;  /* 0x0005e000013f7983 */ /* 0x000ea80000300800 */
[----:B------:R1:W-:Y:S01]  /*292b0*/  STL [R1+0xcdc], R4 ;  /* 0x000cdc0401007387 */ /* 0x0003e20000100800 */
[----:B------:R-:W-:Y:S01]  /*292c0*/  IMAD R3, R3, UR49, RZ ;  /* 0x0000003103037c24 */ /* 0x000fe2000f8e02ff */
[----:B------:R-:W4:Y:S02]  /*292d0*/  LDCU UR49, c[0x0][0x3b0] ;  /* 0x00007600ff3177ac */ /* 0x000f240008000800 */
        /* <DEDUP_REMOVED lines=8> */
[----:B-----5:R-:W-:Y:S01]  /*29360*/  @P2 IMAD.MOV.U32 R5, RZ, RZ, R59 ;  /* 0x000000ffff052224 */ /* 0x020fe200078e003b */
[----:B------:R-:W-:Y:S01]  /*29370*/  SEL R10, R20, R57, !P3 ;  /* 0x00000039140a7207 */ /* 0x000fe20005800000 */
[----:B------:R-:W0:Y:S02]  /*29380*/  LDCU UR50, c[0x0][0x3b0] ;  /* 0x00007600ff3277ac */ /* 0x000e240008000800 */
[----:B------:R-:W-:Y:S01]  /*29390*/  IMAD R3, R3, UR51, RZ ;  /* 0x0000003303037c24 */ /* 0x000fe2000f8e02ff */
[----:B------:R-:W1:Y:S01]  /*293a0*/  LDCU UR51, c[0x0][0x3b0] ;  /* 0x00007600ff3377ac */ /* 0x000e620008000800 */
[----:B--2---:R-:W-:Y:S04]  /*293b0*/  STL [R1+0x1d00], R29 ;  /* 0x001d001d01007387 */ /* 0x004fe80000100800 */
[----:B------:R-:W2:Y:S04]  /*293c0*/  LDL.LU R14, [R1+0x5d8] ;  /* 0x0005d800010e7983 */ /* 0x000ea80000300800 */
[----:B------:R5:W-:Y:S02]  /*293d0*/  STL [R1+0xcec], R4 ;  /* 0x000cec0401007387 */ /* 0x000be40000100800 */
[----:B-----5:R-:W-:-:S05]  /*293e0*/  @P2 IMAD.MOV.U32 R4, RZ, RZ, R60 ;  /* 0x000000ffff042224 */ /* 0x020fca00078e003c */
[----:B------:R5:W2:Y:S04]  /*293f0*/  @P2 LDG.E.U8 R28, desc[UR20][R4.64] ;  /* 0x00000014041c2981 */ /* 0x000aa8000c1e1100 */
[----:B------:R3:W-:Y:S04]  /*29400*/  STL [R1+0xcf4], R3 ;  /* 0x000cf40301007387 */ /* 0x0007e80000100800 */
[----:B------:R-:W4:Y:S04]  /*29410*/  LDL R56, [R1+0x1594] ;  /* 0x0015940001387983 */ /* 0x000f280000100800 */
[----:B------:R-:W4:Y:S01]  /*29420*/  LDL R57, [R1+0x1598] ;  /* 0x0015980001397983 */ /* 0x000f220000100800 */
[----:B-----5:R-:W-:-:S03]  /*29430*/  IMAD R4, R10, UR52, RZ ;  /* 0x000000340a047c24 */ /* 0x020fc6000f8e02ff */
[----:B------:R-:W5:Y:S01]  /*29440*/  LDL.LU R59, [R1+0x5d4] ;  /* 0x0005d400013b7983 */ /* 0x000f620000300800 */
[----:B------:R-:W-:Y:S01]  /*29450*/  @P2 IMAD.MOV.U32 R5, RZ, RZ, R58 ;  /* 0x000000ffff052224 */ /* 0x000fe200078e003a */
[C---:B---3--:R-:W-:Y:S01]  /*29460*/  SEL R3, R20.reuse, R61, !P3 ;  /* 0x0000003d14037207 */ /* 0x048fe20005800000 */
[----:B------:R-:W3:Y:S01]  /*29470*/  LDCU UR52, c[0x0][0x3b0] ;  /* 0x00007600ff3477ac */ /* 0x000ee20008000800 */
[----:B------:R-:W-:Y:S01]  /*29480*/  SEL R10, R20, R63, !P3 ;  /* 0x0000003f140a7207 */ /* 0x000fe20005800000 */
[----:B--2---:R-:W-:Y:S04]  /*29490*/  STL [R1+0x1d04], R28 ;  /* 0x001d041c01007387 */ /* 0x004fe80000100800 */
[----:B------:R2:W-:Y:S04]  /*294a0*/  STL [R1+0xcfc], R4 ;  /* 0x000cfc0401007387 */ /* 0x0005e80000100800 */
[----:B------:R-:W3:Y:S04]  /*294b0*/  LDL.LU R60, [R1+0x490] ;  /* 0x00049000013c7983 */ /* 0x000ee80000300800 */
[----:B------:R-:W3:Y:S01]  /*294c0*/  LDL R61, [R1+0x15a4] ;  /* 0x0015a400013d7983 */ /* 0x000ee20000100800 */
[----:B--2---:R-:W-:-:S03]  /*294d0*/  @P2 IMAD.MOV.U32 R4, RZ, RZ, R64 ;  /* 0x000000ffff042224 */ /* 0x004fc600078e0040 */
[----:B------:R-:W2:Y:S04]  /*294e0*/  LDL R63, [R1+0x15a8] ;  /* 0x0015a800013f7983 */ /* 0x000ea80000100800 */
[----:B------:R4:W2:Y:S02]  /*294f0*/  @P2 LDG.E.U8 R27, desc[UR20][R4.64] ;  /* 0x00000014041b2981 */ /* 0x0008a4000c1e1100 */
[----:B----4-:R-:W-:Y:S02]  /*29500*/  @P2 IMAD.MOV.U32 R4, RZ, RZ, R57 ;  /* 0x000000ffff042224 */ /* 0x010fe400078e0039 */
[----:B------:R-:W-:-:S05]  /*29510*/  @P2 IMAD.MOV.U32 R5, RZ, RZ, R56 ;  /* 0x000000ffff052224 */ /* 0x000fca00078e0038 */
[----:B------:R-:W4:Y:S01]  /*29520*/  @P2 LDG.E.U8 R26, desc[UR20][R4.64] ;  /* 0x00000014041a2981 */ /* 0x000f22000c1e1100 */
[----:B------:R-:W-:Y:S02]  /*29530*/  IMAD R28, R3, UR53, RZ ;  /* 0x00000035031c7c24 */ /* 0x000fe4000f8e02ff */
[----:B------:R-:W-:Y:S01]  /*29540*/  IMAD R29, R10, UR54, RZ ;  /* 0x000000360a1d7c24 */ /* 0x000fe2000f8e02ff */
[C---:B------:R-:W-:Y:S01]  /*29550*/  SEL R3, R20.reuse, R65, !P3 ;  /* 0x0000004114037207 */ /* 0x040fe20005800000 */
[----:B------:R-:W0:Y:S01]  /*29560*/  LDCU UR54, c[0x0][0x3b0] ;  /* 0x00007600ff3677ac */ /* 0x000e220008000800 */
[----:B------:R-:W-:Y:S01]  /*29570*/  STL [R1+0x1d10], R28 ;  /* 0x001d101c01007387 */ /* 0x000fe20000100800 */
[C---:B------:R-:W-:Y:S02]  /*29580*/  SEL R10, R20.reuse, R14, !P3 ;  /* 0x0000000e140a7207 */ /* 0x040fe40005800000 */
[----:B------:R-:W-:Y:S01]  /*29590*/  IMAD R30, R3, UR55, RZ ;  /* 0x00000037031e7c24 */ /* 0x000fe2000f8e02ff */
[----:B-----5:R-:W-:Y:S01]  /*295a0*/  SEL R3, R20, R59, !P3 ;  /* 0x0000003b14037207 */ /* 0x020fe20005800000 */
[----:B------:R-:W5:Y:S01]  /*295b0*/  LDCU UR55, c[0x0][0x3b0] ;  /* 0x00007600ff3777ac */ /* 0x000f620008000800 */
[----:B------:R-:W-:-:S03]  /*295c0*/  IMAD R31, R10, UR56, RZ ;  /* 0x000000380a1f7c24 */ /* 0x000fc6000f8e02ff */
[----:B------:R-:W-:Y:S01]  /*295d0*/  IMAD R32, R3, UR57, RZ ;  /* 0x0000003903207c24 */ /* 0x000fe2000f8e02ff */
[----:B------:R-:W0:Y:S01]  /*295e0*/  LDCU UR56, c[0x0][0x3b0] ;  /* 0x00007600ff3877ac */ /* 0x000e220008000800 */
[----:B------:R-:W0:Y:S01]  /*295f0*/  LDCU UR53, c[0x0][0x3b0] ;  /* 0x00007600ff3577ac */ /* 0x000e220008000800 */
[----:B------:R-:W0:Y:S01]  /*29600*/  LDCU UR57, c[0x0][0x3b0] ;  /* 0x00007600ff3977ac */ /* 0x000e220008000800 */
[----:B--2---:R-:W-:Y:S04]  /*29610*/  STL [R1+0x1d08], R27 ;  /* 0x001d081b01007387 */ /* 0x004fe80000100800 */
[----:B------:R-:W2:Y:S04]  /*29620*/  LDL.LU R64, [R1+0x494] ;  /* 0x0004940001407983 */ /* 0x000ea80000300800 */
[----:B------:R-:W-:Y:S04]  /*29630*/  STL [R1+0x1d0c], R29 ;  /* 0x001d0c1d01007387 */ /* 0x000fe80000100800 */
[----:B------:R-:W2:Y:S04]  /*29640*/  LDL.LU R65, [R1+0x484] ;  /* 0x0004840001417983 */ /* 0x000ea80000300800 */
[----:B------:R-:W2:Y:S04]  /*29650*/  LDL R58, [R1+0x15b4] ;  /* 0x0015b400013a7983 */ /* 0x000ea80000100800 */
[----:B------:R-:W5:Y:S01]  /*29660*/  LDL R14, [R1+0x15b8] ;  /* 0x0015b800010e7983 */ /* 0x000f620000100800 */
[----:B---3--:R-:W-:-:S03]  /*29670*/  SEL R10, R20, R60, !P3 ;  /* 0x0000003c140a7207 */ /* 0x008fc60005800000 */
[----:B------:R3:W-:Y:S04]  /*29680*/  STL [R1+0x1d14], R30 ;  /* 0x001d141e01007387 */ /* 0x0007e80000100800 */
[----:B----4-:R-:W-:Y:S01]  /*29690*/  STL [R1+0x1d18], R26 ;  /* 0x001d181a01007387 */ /* 0x010fe20000100800 */
[----:B------:R-:W-:-:S03]  /*296a0*/  @P2 IMAD.MOV.U32 R4, RZ, RZ, R63 ;  /* 0x000000ffff042224 */ /* 0x000fc600078e003f */
[----:B------:R-:W4:Y:S01]  /*296b0*/  LDL.LU R59, [R1+0x488] ;  /* 0x00048800013b7983 */ /* 0x000f220000300800 */
[----:B------:R-:W-:-:S03]  /*296c0*/  @P2 IMAD.MOV.U32 R5, RZ, RZ, R61 ;  /* 0x000000ffff052224 */ /* 0x000fc600078e003d */
[----:B------:R-:W-:Y:S04]  /*296d0*/  STL [R1+0x1d1c], R31 ;  /* 0x001d1c1f01007387 */ /* 0x000fe80000100800 */
[----:B------:R-:W3:Y:S04]  /*296e0*/  LDL.LU R60, [R1+0x48c] ;  /* 0x00048c00013c7983 */ /* 0x000ee80000300800 */
[----:B------:R-:W-:Y:S04]  /*296f0*/  STL [R1+0x1d20], R32 ;  /* 0x001d202001007387 */ /* 0x000fe80000100800 */
[----:B------:R-:W3:Y:S04]  /*29700*/  LDL R61, [R1+0x5cc] ;  /* 0x0005cc00013d7983 */ /* 0x000ee80000100800 */
[----:B------:R-:W4:Y:S04]  /*29710*/  LDL R63, [R1+0x5d0] ;  /* 0x0005d000013f7983 */ /* 0x000f280000100800 */
[----:B------:R2:W4:Y:S02]  /*29720*/  @P2 LDG.E.U8 R25, desc[UR20][R4.64] ;  /* 0x0000001404192981 */ /* 0x000524000c1e1100 */
[----:B--2---:R-:W-:-:S02]  /*29730*/  @P2 IMAD.MOV.U32 R5, RZ, RZ, R58 ;  /* 0x000000ffff052224 */ /* 0x004fc400078e003a */
[----:B-----5:R-:W-:-:S05]  /*29740*/  @P2 IMAD.MOV.U32 R4, RZ, RZ, R14 ;  /* 0x000000ffff042224 */ /* 0x020fca00078e000e */
[----:B------:R3:W2:Y:S02]  /*29750*/  @P2 LDG.E.U8 R24, desc[UR20][R4.64] ;  /* 0x0000001404182981 */ /* 0x0006a4000c1e1100 */
[----:B---3--:R-:W-:Y:S02]  /*29760*/  @P2 IMAD.MOV.U32 R5, RZ, RZ, R61 ;  /* 0x000000ffff052224 */ /* 0x008fe400078e003d */
[----:B----4-:R-:W-:-:S05]  /*29770*/  @P2 IMAD.MOV.U32 R4, RZ, RZ, R63 ;  /* 0x000000ffff042224 */ /* 0x010fca00078e003f */
[----:B------:R-:W3:Y:S01]  /*29780*/  @P2 LDG.E.U8 R23, desc[UR20][R4.64] ;  /* 0x0000001404172981 */ /* 0x000ee2000c1e1100 */
[----:B------:R-:W-:Y:S01]  /*29790*/  SEL R3, R20, R64, !P3 ;  /* 0x0000004014037207 */ /* 0x000fe20005800000 */
[----:B------:R-:W-:Y:S02]  /*297a0*/  IMAD R33, R10, UR58, RZ ;  /* 0x0000003a0a217c24 */ /* 0x000fe4000f8e02ff */
[----:B------:R-:W-:Y:S02]  /*297b0*/  STL [R1+0x1d24], R25 ;  /* 0x001d241901007387 */ /* 0x000fe40000100800 */
[----:B------:R-:W-:Y:S01]  /*297c0*/  IMAD R34, R3, UR59, RZ ;  /* 0x0000003b03227c24 */ /* 0x000fe2000f8e02ff */
[C---:B------:R-:W-:Y:S01]  /*297d0*/  SEL R10, R20.reuse, R65, !P3 ;  /* 0x00000041140a7207 */ /* 0x040fe20005800000 */
[----:B------:R-:W4:Y:S01]  /*297e0*/  LDL.LU R64, [R1+0x480] ;  /* 0x0004800001407983 */ /* 0x000f220000300800 */
[----:B------:R-:W-:Y:S01]  /*297f0*/  SEL R3, R20, R59, !P3 ;  /* 0x0000003b14037207 */ /* 0x000fe20005800000 */
[----:B------:R-:W5:Y:S02]  /*29800*/  LDCU UR58, c[0x0][0x3b0] ;  /* 0x00007600ff3a77ac */ /* 0x000f640008000800 */
[----:B------:R-:W-:Y:S01]  /*29810*/  STL [R1+0x1d28], R33 ;  /* 0x001d282101007387 */ /* 0x000fe20000100800 */
[----:B------:R-:W0:Y:S03]  /*29820*/  LDCU UR59, c[0x0][0x3b0] ;  /* 0x00007600ff3b77ac */ /* 0x000e260008000800 */
[----:B------:R-:W5:Y:S01]  /*29830*/  LDL.LU R65, [R1+0x47c] ;  /* 0x00047c0001417983 */ /* 0x000f620000300800 */
[----:B------:R-:W-:-:S03]  /*29840*/  IMAD R35, R10, UR60, RZ ;  /* 0x0000003c0a237c24 */ /* 0x000fc6000f8e02ff */
[----:B------:R-:W-:Y:S01]  /*29850*/  STL [R1+0x1d2c], R34 ;  /* 0x001d2c2201007387 */ /* 0x000fe20000100800 */
[----:B------:R-:W-:Y:S01]  /*29860*/  IMAD R36, R3, UR61, RZ ;  /* 0x0000003d03247c24 */ /* 0x000fe2000f8e02ff */
[----:B------:R-:W-:Y:S01]  /*29870*/  SEL R10, R20, R60, !P3 ;  /* 0x0000003c140a7207 */ /* 0x000fe20005800000 */
[----:B------:R-:W0:Y:S01]  /*29880*/  LDCU UR61, c[0x0][0x3b0] ;  /* 0x00007600ff3d77ac */ /* 0x000e220008000800 */
[----:B------:R-:W5:Y:S01]  /*29890*/  LDL R55, [R1+0x62c] ;  /* 0x00062c0001377983 */ /* 0x000f620000100800 */
[----:B------:R-:W0:Y:S03]  /*298a0*/  LDCU UR60, c[0x0][0x3b0] ;  /* 0x00007600ff3c77ac */ /* 0x000e260008000800 */
[----:B------:R-:W5:Y:S04]  /*298b0*/  LDL R56, [R1+0x630] ;  /* 0x0006300001387983 */ /* 0x000f680000100800 */
[----:B------:R-:W5:Y:S04]  /*298c0*/  LDL.LU R14, [R1+0x474] ;  /* 0x00047400010e7983 */ /* 0x000f680000300800 */
[----:B--2---:R-:W-:Y:S04]  /*298d0*/  STL [R1+0x1d30], R24 ;  /* 0x001d301801007387 */ /* 0x004fe80000100800 */
[----:B------:R-:W2:Y:S04]  /*298e0*/  LDL.LU R57, [R1+0x478] ;  /* 0x0004780001397983 */ /* 0x000ea80000300800 */
[----:B------:R-:W-:Y:S04]  /*298f0*/  STL [R1+0x1d34], R35 ;  /* 0x001d342301007387 */ /* 0x000fe80000100800 */
[----:B------:R-:W2:Y:S04]  /*29900*/  LDL R58, [R1+0x11c4] ;  /* 0x0011c400013a7983 */ /* 0x000ea80000100800 */
[----:B------:R-:W2:Y:S04]  /*29910*/  LDL R59, [R1+0x11c8] ;  /* 0x0011c800013b7983 */ /* 0x000ea80000100800 */
[----:B------:R-:W-:Y:S04]  /*29920*/  STL [R1+0x1d38], R36 ;  /* 0x001d382401007387 */ /* 0x000fe80000100800 */
[----:B------:R-:W2:Y:S04]  /*29930*/  LDL.LU R60, [R1+0x46c] ;  /* 0x00046c00013c7983 */ /* 0x000ea80000300800 */
[----:B---3--:R-:W-:Y:S04]  /*29940*/  STL [R1+0x1d3c], R23 ;  /* 0x001d3c1701007387 */ /* 0x008fe80000100800 */
[----:B------:R-:W3:Y:S01]  /*29950*/  LDL.LU R61, [R1+0x468] ;  /* 0x00046800013d7983 */ /* 0x000ee20000300800 */
[----:B------:R-:W-:Y:S01]  /*29960*/  IMAD R37, R10, UR62, RZ ;  /* 0x0000003e0a257c24 */ /* 0x000fe2000f8e02ff */
[----:B------:R-:W0:Y:S01]  /*29970*/  LDCU UR62, c[0x0][0x3b0] ;  /* 0x00007600ff3e77ac */ /* 0x000e220008000800 */
[C---:B----4-:R-:W-:Y:S01]  /*29980*/  SEL R3, R20.reuse, R64, !P3 ;  /* 0x0000004014037207 */ /* 0x050fe20005800000 */
[----:B------:R-:W4:Y:S04]  /*29990*/  LDL R63, [R1+0x11dc] ;  /* 0x0011dc00013f7983 */ /* 0x000f280000100800 */
[----:B------:R-:W4:Y:S01]  /*299a0*/  LDL R64, [R1+0x11e0] ;  /* 0x0011e00001407983 */ /* 0x000f220000100800 */
[----:B------:R-:W-:Y:S01]  /*299b0*/  IMAD R38, R3, UR63, RZ ;  /* 0x0000003f03267c24 */ /* 0x000fe2000f8e02ff */
[----:B------:R-:W0:Y:S01]  /*299c0*/  LDCU UR63, c[0x0][0x3b0] ;  /* 0x00007600ff3f77ac */ /* 0x000e220008000800 */
[----:B-----5:R-:W-:Y:S01]  /*299d0*/  SEL R10, R20, R65, !P3 ;  /* 0x00000041140a7207 */ /* 0x020fe20005800000 */
[----:B------:R-:W-:Y:S04]  /*299e0*/  STL [R1+0x1d40], R37 ;  /* 0x001d402501007387 */ /* 0x000fe80000100800 */
[----:B------:R-:W5:Y:S01]  /*299f0*/  LDL.LU R65, [R1+0x460] ;  /* 0x0004600001417983 */ /* 0x000f620000300800 */
[----:B------:R-:W-:-:S02]  /*29a00*/  @P2 IMAD.MOV.U32 R5, RZ, RZ, R55 ;  /* 0x000000ffff052224 */ /* 0x000fc400078e0037 */
[----:B------:R-:W-:Y:S01]  /*29a10*/  @P2 IMAD.MOV.U32 R4, RZ, RZ, R56 ;  /* 0x000000ffff042224 */ /* 0x000fe200078e0038 */
[----:B------:R-:W-:Y:S01]  /*29a20*/  SEL R3, R20, R14, !P3 ;  /* 0x0000000e14037207 */ /* 0x000fe20005800000 */
[----:B------:R-:W-:Y:S01]  /*29a30*/  IMAD R39, R10, UR64, RZ ;  /* 0x000000400a277c24 */ /* 0x000fe2000f8e02ff */
[----:B------:R-:W5:Y:S01]  /*29a40*/  LDL.LU R14, [R1+0x42c] ;  /* 0x00042c00010e7983 */ /* 0x000f620000300800 */
[----:B------:R-:W0:Y:S03]  /*29a50*/  LDCU UR64, c[0x0][0x3b0] ;  /* 0x00007600ff4077ac */ /* 0x000e260008000800 */
[----:B------:R-:W5:Y:S04]  /*29a60*/  LDL R54, [R1+0x11f4] ;  /* 0x0011f40001367983 */ /* 0x000f680000100800 */
[----:B------:R-:W5:Y:S04]  /*29a70*/  LDL R55, [R1+0x11f8] ;  /* 0x0011f80001377983 */ /* 0x000f680000100800 */
[----:B------:R0:W5:Y:S04]  /*29a80*/  @P2 LDG.E.U8 R22, desc[UR20][R4.64] ;  /* 0x0000001404162981 */ /* 0x000168000c1e1100 */
[----:B------:R-:W5:Y:S01]  /*29a90*/  LDL.LU R56, [R1+0x430] ;  /* 0x0004300001387983 */ /* 0x000f620000300800 */
[----:B------:R-:W-:Y:S01]  /*29aa0*/  IMAD R40, R3, UR65, RZ ;  /* 0x0000004103287c24 */ /* 0x000fe2000f8e02ff */
[----:B------:R-:W0:Y:S01]  /*29ab0*/  LDCU UR65, c[0x0][0x3b0] ;  /* 0x00007600ff4177ac */ /* 0x000e220008000800 */
[----:B--2---:R-:W-:-:S02]  /*29ac0*/  SEL R10, R20, R57, !P3 ;  /* 0x00000039140a7207 */ /* 0x004fc40005800000 */
[----:B------:R-:W2:Y:S01]  /*29ad0*/  LDL.LU R57, [R1+0x434] ;  /* 0x0004340001397983 */ /* 0x000ea20000300800 */
[----:B0-----:R-:W-:-:S03]  /*29ae0*/  @P2 IMAD.MOV.U32 R5, RZ, RZ, R58 ;  /* 0x000000ffff052224 */ /* 0x001fc600078e003a */
[----:B------:R-:W2:Y:S01]  /*29af0*/  LDL R58, [R1+0x120c] ;  /* 0x00120c00013a7983 */ /* 0x000ea20000100800 */
[----:B------:R-:W-:-:S03]  /*29b00*/  @P2 IMAD.MOV.U32 R4, RZ, RZ, R59 ;  /* 0x000000ffff042224 */ /* 0x000fc600078e003b */
[----:B------:R-:W2:Y:S01]  /*29b10*/  LDL.LU R59, [R1+0x428] ;  /* 0x00042800013b7983 */ /* 0x000ea20000300800 */
[----:B------:R-:W-:Y:S01]  /*29b20*/  IMAD R41, R10, UR66, RZ ;  /* 0x000000420a297c24 */ /* 0x000fe2000f8e02ff */
[----:B------:R-:W0:Y:S02]  /*29b30*/  LDCU UR66, c[0x0][0x3b0] ;  /* 0x00007600ff4277ac */ /* 0x000e240008000800 */
[----:B------:R4:W2:Y:S01]  /*29b40*/  @P2 LDG.E.U8 R21, desc[UR20][R4.64] ;  /* 0x0000001404152981 */ /* 0x0008a2000c1e1100 */
[----:B------:R-:W-:-:S03]  /*29b50*/  SEL R3, R20, R60, !P3 ;  /* 0x0000003c14037207 */ /* 0x000fc60005800000 */
[----:B------:R-:W2:Y:S01]  /*29b60*/  LDL.LU R60, [R1+0x400] ;  /* 0x00040000013c7983 */ /* 0x000ea20000300800 */
[----:B---3--:R-:W-:-:S03]  /*29b70*/  SEL R10, R20, R61, !P3 ;  /* 0x0000003d140a7207 */ /* 0x008fc60005800000 */
[----:B------:R-:W3:Y:S01]  /*29b80*/  LDL.LU R61, [R1+0x408] ;  /* 0x00040800013d7983 */ /* 0x000ee20000300800 */
[----:B----4-:R-:W-:Y:S02]  /*29b90*/  @P2 IMAD.MOV.U32 R5, RZ, RZ, R63 ;  /* 0x000000ffff052224 */ /* 0x010fe400078e003f */
[----:B------:R-:W-:Y:S01]  /*29ba0*/  @P2 IMAD.MOV.U32 R4, RZ, RZ, R64 ;  /* 0x000000ffff042224 */ /* 0x000fe200078e0040 */
[----:B------:R-:W4:Y:S04]  /*29bb0*/  LDL.LU R63, [R1+0x3f4] ;  /* 0x0003f400013f7983 */ /* 0x000f280000300800 */
[----:B------:R0:W3:Y:S01]  /*29bc0*/  @P2 LDG.E.U8 R19, desc[UR20][R4.64] ;  /* 0x0000001404132981 */ /* 0x0000e2000c1e1100 */
[----:B------:R-:W-:Y:S01]  /*29bd0*/  IMAD R42, R3, UR67, RZ ;  /* 0x00000043032a7c24 */ /* 0x000fe2000f8e02ff */
[----:B------:R-:W0:Y:S01]  /*29be0*/  LDCU UR67, c[0x0][0x3b0] ;  /* 0x00007600ff4377ac */ /* 0x000e220008000800 */
[----:B------:R-:W-:Y:S01]  /*29bf0*/  IMAD R43, R10, UR68, RZ ;  /* 0x000000440a2b7c24 */ /* 0x000fe2000f8e02ff */
[----:B-----5:R-:W-:Y:S01]  /*29c00*/  SEL R3, R20, R65, !P3 ;  /* 0x0000004114037207 */ /* 0x020fe20005800000 */
[----:B------:R-:W5:Y:S01]  /*29c10*/  LDL.LU R64, [R1+0x694] ;  /* 0x0006940001407983 */ /* 0x000f620000300800 */
[----:B------:R-:W1:Y:S03]  /*29c20*/  LDCU UR68, c[0x0][0x3b0] ;  /* 0x00007600ff4477ac */ /* 0x000e660008000800 */
[----:B------:R-:W3:Y:S01]  /*29c30*/  LDL R65, [R1+0x165c] ;  /* 0x00165c0001417983 */ /* 0x000ee20000100800 */
[----:B0-----:R-:W-:-:S02]  /*29c40*/  @P2 IMAD.MOV.U32 R5, RZ, RZ, R54 ;  /* 0x000000ffff052224 */ /* 0x001fc400078e0036 */
[----:B------:R-:W-:Y:S01]  /*29c50*/  @P2 IMAD.MOV.U32 R4, RZ, RZ, R55 ;  /* 0x000000ffff042224 */ /* 0x000fe200078e0037 */
[----:B------:R-:W-:Y:S02]  /*29c60*/  SEL R10, R20, R14, !P3 ;  /* 0x0000000e140a7207 */ /* 0x000fe40005800000 */
[----:B------:R-:W4:Y:S04]  /*29c70*/  LDL R14, [R1+0x1660] ;  /* 0x00166000010e7983 */ /* 0x000f280000100800 */
[----:B------:R0:W4:Y:S02]  /*29c80*/  @P2 LDG.E.U8 R18, desc[UR20][R4.64] ;  /* 0x0000001404122981 */ /* 0x000124000c1e1100 */
[----:B0-----:R-:W-:Y:S02]  /*29c90*/  @P2 IMAD.MOV.U32 R4, RZ, RZ, R0 ;  /* 0x000000ffff042224 */ /* 0x001fe400078e0000 */
[----:B------:R-:W5:Y:S01]  /*29ca0*/  LDL.LU R0, [R1+0x1d4c] ;  /* 0x001d4c0001007983 */ /* 0x000f620000300800 */
[----:B------:R-:W-:Y:S01]  /*29cb0*/  IMAD R45, R10, UR70, RZ ;  /* 0x000000460a2d7c24 */ /* 0x000fe2000f8e02ff */
[----:B------:R-:W0:Y:S01]  /*29cc0*/  LDCU UR70, c[0x0][0x3b0] ;  /* 0x00007600ff4677ac */ /* 0x000e220008000800 */
[----:B------:R-:W-:Y:S01]  /*29cd0*/  IMAD R44, R3, UR69, RZ ;  /* 0x00000045032c7c24 */ /* 0x000fe2000f8e02ff */
[----:B------:R-:W-:Y:S01]  /*29ce0*/  SEL R3, R20, R56, !P3 ;  /* 0x0000003814037207 */ /* 0x000fe20005800000 */
[----:B------:R-:W0:Y:S04]  /*29cf0*/  LDCU UR69, c[0x0][0x3b0] ;  /* 0x00007600ff4577ac */ /* 0x000e280008000800 */
[----:B------:R-:W-:Y:S01]  /*29d00*/  IMAD R46, R3, UR71, RZ ;  /* 0x00000047032e7c24 */ /* 0x000fe2000f8e02ff */
[----:B------:R-:W0:Y:S01]  /*29d10*/  LDCU UR71, c[0x0][0x3b0] ;  /* 0x00007600ff4777ac */ /* 0x000e220008000800 */
[----:B--2---:R-:W-:-:S05]  /*29d20*/  @P2 IMAD.MOV.U32 R5, RZ, RZ, R58 ;  /* 0x000000ffff052224 */ /* 0x004fca00078e003a */
[----:B------:R2:W5:Y:S01]  /*29d30*/  @P2 LDG.E.U8 R17, desc[UR20][R4.64] ;  /* 0x0000001404112981 */ /* 0x000562000c1e1100 */
[C---:B------:R-:W-:Y:S01]  /*29d40*/  SEL R10, R20.reuse, R57, !P3 ;  /* 0x00000039140a7207 */ /* 0x040fe20005800000 */
[----:B--2---:R-:W-:Y:S02]  /*29d50*/  @P2 IMAD.MOV.U32 R5, RZ, RZ, R76 ;  /* 0x000000ffff052224 */ /* 0x004fe400078e004c */
[----:B------:R-:W-:Y:S01]  /*29d60*/  @P2 IMAD.MOV.U32 R4, RZ, RZ, R74 ;  /* 0x000000ffff042224 */ /* 0x000fe200078e004a */
        /* <DEDUP_REMOVED lines=8> */
[----:B------:R-:W2:Y:S01]  /*29df0*/  LDL.LU R28, [R1+0x20] ;  /* 0x00002000011c7983 */ /* 0x000ea20000300800 */
[----:B------:R-:W-:-:S03]  /*29e00*/  SEL R3, R20, R59, !P3 ;  /* 0x0000003b14037207 */ /* 0x000fc60005800000 */
[----:B------:R-:W2:Y:S01]  /*29e10*/  LDL.LU R59, [R1+0x1c] ;  /* 0x00001c00013b7983 */ /* 0x000ea20000300800 */
[----:B------:R-:W-:Y:S01]  /*29e20*/  IMAD R47, R10, UR72, RZ ;  /* 0x000000480a2f7c24 */ /* 0x000fe2000f8e02ff */
[C---:B------:R-:W-:Y:S01]  /*29e30*/  SEL R10, R20.reuse, R60, !P3 ;  /* 0x0000003c140a7207 */ /* 0x040fe20005800000 */
[----:B------:R-:W-:Y:S01]  /*29e40*/  IMAD R48, R3, UR73, RZ ;  /* 0x0000004903307c24 */ /* 0x000fe2000f8e02ff */
[----:B------:R-:W2:Y:S01]  /*29e50*/  LDL.LU R60, [R1+0x18] ;  /* 0x00001800013c7983 */ /* 0x000ea20000300800 */
[----:B---3--:R-:W-:Y:S01]  /*29e60*/  SEL R3, R20, R61, !P3 ;  /* 0x0000003d14037207 */ /* 0x008fe20005800000 */
[----:B------:R-:W3:Y:S02]  /*29e70*/  LDCU UR72, c[0x0][0x3b0] ;  /* 0x00007600ff4877ac */ /* 0x000ee40008000800 */
[----:B------:R-:W3:Y:S04]  /*29e80*/  LDL.LU R61, [R1+0x14] ;  /* 0x00001400013d7983 */ /* 0x000ee80000300800 */
[----:B------:R4:W3:Y:S01]  /*29e90*/  @P2 LDG.E.U8 R16, desc[UR20][R4.64] ;  /* 0x0000001404102981 */ /* 0x0008e2000c1e1100 */
[----:B------:R-:W-:Y:S01]  /*29ea0*/  IMAD R49, R10, UR74, RZ ;  /* 0x0000004a0a317c24 */ /* 0x000fe2000f8e02ff */
[----:B------:R-:W0:Y:S02]  /*29eb0*/  LDCU UR73, c[0x0][0x3b0] ;  /* 0x00007600ff4977ac */ /* 0x000e240008000800 */
[----:B------:R-:W3:Y:S01]  /*29ec0*/  LDL.LU R52, [R1+0x10] ;  /* 0x0000100001347983 */ /* 0x000ee20000300800 */
[----:B------:R-:W-:-:S02]  /*29ed0*/  IMAD R50, R3, UR75, RZ ;  /* 0x0000004b03327c24 */ /* 0x000fc4000f8e02ff */
[----:B----4-:R-:W-:Y:S01]  /*29ee0*/  @P0 IMAD.MOV.U32 R4, RZ, RZ, R14 ;  /* 0x000000ffff040224 */ /* 0x010fe200078e000e */
[----:B------:R-:W4:Y:S01]  /*29ef0*/  LDL.LU R53, [R1+0xc] ;  /* 0x00000c0001357983 */ /* 0x000f220000300800 */
[----:B------:R-:W-:Y:S01]  /*29f00*/  @P0 IMAD.MOV.U32 R5, RZ, RZ, R65 ;  /* 0x000000ffff050224 */ /* 0x000fe200078e0041 */
[C---:B-----5:R-:W-:Y:S01]  /*29f10*/  SEL R3, R20.reuse, R64, !P3 ;  /* 0x0000004014037207 */ /* 0x060fe20005800000 */
[----:B------:R-:W5:Y:S03]  /*29f20*/  LDCU UR74, c[0x0][0x3b0] ;  /* 0x00007600ff4a77ac */ /* 0x000f660008000800 */
[----:B------:R0:W3:Y:S01]  /*29f30*/  @P0 LDG.E.U8 R15, desc[UR20][R4.64] ;  /* 0x00000014040f0981 */ /* 0x0000e2000c1e1100 */
[----:B------:R-:W-:Y:S01]  /*29f40*/  SEL R10, R20, R63, !P3 ;  /* 0x0000003f140a7207 */ /* 0x000fe20005800000 */
[C---:B------:R-:W-:Y:S01]  /*29f50*/  VIADD R14, R0.reuse, 0x1d4 ;  /* 0x000001d4000e7836 */ /* 0x040fe20000000000 */
[----:B------:R-:W1:Y:S01]  /*29f60*/  LDCU UR75, c[0x0][0x3b0] ;  /* 0x00007600ff4b77ac */ /* 0x000e620008000800 */
[----:B------:R1:W-:Y:S01]  /*29f70*/  STL [R1+0x17ec], R0 ;  /* 0x0017ec0001007387 */ /* 0x0003e20000100800 */
[----:B------:R-:W-:-:S02]  /*29f80*/  VIADD R65, R0, 0x1d5 ;  /* 0x000001d500417836 */ /* 0x000fc40000000000 */
[----:B0-----:R-:W-:Y:S02]  /*29f90*/  IMAD R4, R3, UR5, RZ ;  /* 0x0000000503047c24 */ /* 0x001fe4000f8e02ff */
[C---:B------:R-:W-:Y:S02]  /*29fa0*/  VIADD R3, R0.reuse, 0x1d2 ;  /* 0x000001d200037836 */ /* 0x040fe40000000000 */
[----:B------:R-:W-:Y:S01]  /*29fb0*/  VIADD R5, R0, 0x1d3 ;  /* 0x000001d300057836 */ /* 0x000fe20000000000 */
[----:B------:R-:W-:-:S04]  /*29fc0*/  IADD3 R63, P0, PT, R4, R7, RZ ;  /* 0x00000007043f7210 */ /* 0x000fc80007f1e0ff */
[----:B------:R-:W-:Y:S01]  /*29fd0*/  LEA.HI.X.SX32 R64, R4, R6, 0x1, P0 ;  /* 0x0000000604407211 */ /* 0x000fe200000f0eff */
[----:B------:R-:W-:Y:S01]  /*29fe0*/  IMAD R51, R10, UR76, RZ ;  /* 0x0000004c0a337c24 */ /* 0x000fe2000f8e02ff */
[----:B------:R-:W0:Y:S01]  /*29ff0*/  LDCU UR76, c[0x0][0x3b0] ;  /* 0x00007600ff4c77ac */ /* 0x000e220008000800 */
[----:B--2---:R-:W-:Y:S02]  /*2a000*/  @!P6 IMAD.MOV R76, RZ, RZ, -R76 ;  /* 0x000000ffff4ce224 */ /* 0x004fe400078e0a4c */
[----:B------:R-:W-:-:S03]  /*2a010*/  @!P5 IMAD.MOV R74, RZ, RZ, -R74 ;  /* 0x000000ffff4ad224 */ /* 0x000fc600078e0a4a */
[----:B------:R-:W-:Y:S01]  /*2a020*/  STL [R1+0x17f0], R76 ;  /* 0x0017f04c01007387 */ /* 0x000fe20000100800 */
[----:B-1----:R-:W-:-:S03]  /*2a030*/  IADD3 R0, P6, PT, R57, R7, RZ ;  /* 0x0000000739007210 */ /* 0x002fc60007fde0ff */
[----:B------:R-:W-:Y:S04]  /*2a040*/  STL [R1+0x17f4], R74 ;  /* 0x0017f44a01007387 */ /* 0x000fe80000100800 */
[----:B------:R-:W2:Y:S04]  /*2a050*/  LDL.LU R55, [R1+0x8] ;  /* 0x0000080001377983 */ /* 0x000ea80000300800 */
[----:B------:R-:W-:Y:S04]  /*2a060*/  STL [R1+0x11b8], R63 ;  /* 0x0011b83f01007387 */ /* 0x000fe80000100800 */
[----:B------:R1:W-:Y:S04]  /*2a070*/  STL [R1+0x5d8], R0 ;  /* 0x0005d80001007387 */ /* 0x0003e80000100800 */
[----:B------:R-:W5:Y:S01]  /*2a080*/  LDL.LU R56, [R1+0x4] ;  /* 0x0000040001387983 */ /* 0x000f620000300800 */
[----:B-1----:R-:W-:-:S02]  /*2a090*/  IADD3 R0, P5, PT, R30, R7, RZ ;  /* 0x000000071e007210 */ /* 0x002fc40007fbe0ff */
[----:B------:R-:W-:-:S03]  /*2a0a0*/  LEA.HI.X.SX32 R4, R57, R6, 0x1, P6 ;  /* 0x0000000639047211 */ /* 0x000fc600030f0eff */
[----:B------:R1:W-:Y:S04]  /*2a0b0*/  STL [R1+0x5e0], R0 ;  /* 0x0005e00001007387 */ /* 0x0003e80000100800 */
[----:B------:R-:W5:Y:S01]  /*2a0c0*/  LDL.LU R57, [R1] ;  /* 0x0000000001397983 */ /* 0x000f620000300800 */
[----:B-1----:R-:W-:Y:S02]  /*2a0d0*/  IADD3 R0, P0, PT, R29, R7, RZ ;  /* 0x000000071d007210 */ /* 0x002fe40007f1e0ff */
[----:B------:R-:W-:-:S03]  /*2a0e0*/  LEA.HI.X.SX32 R10, R30, R6, 0x1, P5 ;  /* 0x000000061e0a7211 */ /* 0x000fc600028f0eff */
[----:B------:R1:W-:Y:S04]  /*2a0f0*/  STL [R1+0x5e8], R0 ;  /* 0x0005e80001007387 */ /* 0x0003e80000100800 */
[----:B------:R0:W-:Y:S01]  /*2a100*/  STL [R1+0x5d4], R4 ;  /* 0x0005d40401007387 */ /* 0x0001e20000100800 */
[----:B-1----:R-:W-:-:S03]  /*2a110*/  IADD3 R0, P6, PT, R54, R7, RZ ;  /* 0x0000000736007210 */ /* 0x002fc60007fde0ff */
[----:B------:R-:W-:Y:S04]  /*2a120*/  STL [R1+0x11b4], R64 ;  /* 0x0011b44001007387 */ /* 0x000fe80000100800 */
[----:B------:R1:W-:Y:S01]  /*2a130*/  STL [R1+0x610], R0 ;  /* 0x0006100001007387 */ /* 0x0003e20000100800 */
[----:B0-----:R-:W-:-:S03]  /*2a140*/  LEA.HI.X.SX32 R4, R29, R6, 0x1, P0 ;  /* 0x000000061d047211 */ /* 0x001fc600000f0eff */
[----:B------:R0:W-:Y:S01]  /*2a150*/  STL [R1+0x5dc], R10 ;  /* 0x0005dc0a01007387 */ /* 0x0001e20000100800 */
[-C--:B-1----:R-:W-:Y:S02]  /*2a160*/  IADD3 R0, P5, PT, R58, R7.reuse, RZ ;  /* 0x000000073a007210 */ /* 0x082fe40007fbe0ff */
[----:B0-----:R-:W-:-:S03]  /*2a170*/  IADD3 R10, P0, PT, R27, R7, RZ ;  /* 0x000000071b0a7210 */ /* 0x001fc60007f1e0ff */
[----:B------:R0:W-:Y:S04]  /*2a180*/  STL [R1+0x618], R0 ;  /* 0x0006180001007387 */ /* 0x0001e80000100800 */
[----:B------:R1:W-:Y:S04]  /*2a190*/  STL [R1+0x5e4], R4 ;  /* 0x0005e40401007387 */ /* 0x0003e80000100800 */
[----:B------:R-:W-:Y:S01]  /*2a1a0*/  STL [R1+0x638], R10 ;  /* 0x0006380a01007387 */ /* 0x000fe20000100800 */
[----:B0-----:R-:W-:-:S03]  /*2a1b0*/  LEA.HI.X.SX32 R0, R54, R6, 0x1, P6 ;  /* 0x0000000636007211 */ /* 0x001fc600030f0eff */
[----:B------:R-:W5:Y:S01]  /*2a1c0*/  LDL.LU R54, [R1+0x40] ;  /* 0x0000400001367983 */ /* 0x000f620000300800 */
[----:B-1----:R-:W-:-:S03]  /*2a1d0*/  IADD3 R4, P6, PT, R28, R7, RZ ;  /* 0x000000071c047210 */ /* 0x002fc60007fde0ff */
[----:B------:R0:W-:Y:S04]  /*2a1e0*/  STL [R1+0x60c], R0 ;  /* 0x00060c0001007387 */ /* 0x0001e80000100800 */
[----:B------:R1:W-:Y:S01]  /*2a1f0*/  STL [R1+0x640], R4 ;  /* 0x0006400401007387 */ /* 0x0003e20000100800 */
[----:B0-----:R-:W-:-:S03]  /*2a200*/  LEA.HI.X.SX32 R0, R58, R6, 0x1, P5 ;  /* 0x000000063a007211 */ /* 0x001fc600028f0eff */
[----:B------:R-:W5:Y:S01]  /*2a210*/  LDL.LU R58, [R1+0x44] ;  /* 0x00004400013a7983 */ /* 0x000f620000300800 */
[----:B-1----:R-:W-:-:S03]  /*2a220*/  IADD3 R4, P5, PT, R59, R7, RZ ;  /* 0x000000073b047210 */ /* 0x002fc60007fbe0ff */
[----:B------:R0:W-:Y:S01]  /*2a230*/  STL [R1+0x614], R0 ;  /* 0x0006140001007387 */ /* 0x0001e20000100800 */
[----:B------:R-:W-:-:S03]  /*2a240*/  LEA.HI.X.SX32 R10, R28, R6, 0x1, P6 ;  /* 0x000000061c0a7211 */ /* 0x000fc600030f0eff */
[----:B------:R1:W-:Y:S01]  /*2a250*/  STL [R1+0x648], R4 ;  /* 0x0006480401007387 */ /* 0x0003e20000100800 */
[----:B0-----:R-:W-:Y:S02]  /*2a260*/  LEA.HI.X.SX32 R0, R27, R6, 0x1, P0 ;  /* 0x000000061b007211 */ /* 0x001fe400000f0eff */
[----:B-1----:R-:W-:-:S03]  /*2a270*/  IADD3 R4, P0, PT, R60, R7, RZ ;  /* 0x000000073c047210 */ /* 0x002fc60007f1e0ff */
[----:B------:R3:W-:Y:S04]  /*2a280*/  STL [R1+0x634], R0 ;  /* 0x0006340001007387 */ /* 0x0007e80000100800 */
[----:B------:R0:W-:Y:S04]  /*2a290*/  STL [R1+0x650], R4 ;  /* 0x0006500401007387 */ /* 0x0001e80000100800 */
[----:B------:R-:W-:Y:S01]  /*2a2a0*/  STL [R1+0x63c], R10 ;  /* 0x00063c0a01007387 */ /* 0x000fe20000100800 */
[----:B---3--:R-:W-:Y:S02]  /*2a2b0*/  IADD3 R0, P6, PT, R61, R7, RZ ;  /* 0x000000073d007210 */ /* 0x008fe40007fde0ff */
[----:B0-----:R-:W-:-:S02]  /*2a2c0*/  LEA.HI.X.SX32 R4, R59, R6, 0x1, P5 ;  /* 0x000000063b047211 */ /* 0x001fc400028f0eff */
[----:B------:R-:W3:Y:S04]  /*2a2d0*/  LDL.LU R59, [R1+0x48] ;  /* 0x00004800013b7983 */ /* 0x000ee80000300800 */
[----:B------:R0:W-:Y:S04]  /*2a2e0*/  STL [R1+0x658], R0 ;  /* 0x0006580001007387 */ /* 0x0001e80000100800 */
[----:B------:R1:W-:Y:S01]  /*2a2f0*/  STL [R1+0x644], R4 ;  /* 0x0006440401007387 */ /* 0x0003e20000100800 */
[----:B0-----:R-:W-:Y:S02]  /*2a300*/  IADD3 R0, P5, PT, R52, R7, RZ ;  /* 0x0000000734007210 */ /* 0x001fe40007fbe0ff */
[----:B-1----:R-:W-:-:S02]  /*2a310*/  LEA.HI.X.SX32 R4, R60, R6, 0x1, P0 ;  /* 0x000000063c047211 */ /* 0x002fc400000f0eff */
[----:B------:R-:W3:Y:S04]  /*2a320*/  LDL.LU R60, [R1+0x4c] ;  /* 0x00004c00013c7983 */ /* 0x000ee80000300800 */
[----:B------:R4:W-:Y:S04]  /*2a330*/  STL [R1+0x668], R0 ;  /* 0x0006680001007387 */ /* 0x0009e80000100800 */
[----:B------:R0:W-:Y:S01]  /*2a340*/  STL [R1+0x64c], R4 ;  /* 0x00064c0401007387 */ /* 0x0001e20000100800 */
[----:B----4-:R-:W-:Y:S02]  /*2a350*/  IADD3 R0, P0, PT, R53, R7, RZ ;  /* 0x0000000735007210 */ /* 0x010fe40007f1e0ff */
[----:B0-----:R-:W-:-:S02]  /*2a360*/  LEA.HI.X.SX32 R4, R61, R6, 0x1, P6 ;  /* 0x000000063d047211 */ /* 0x001fc400030f0eff */
[----:B------:R-:W4:Y:S04]  /*2a370*/  LDL.LU R61, [R1+0x50] ;  /* 0x00005000013d7983 */ /* 0x000f280000300800 */
[----:B------:R-:W-:Y:S04]  /*2a380*/  STL [R1+0x670], R0 ;  /* 0x0006700001007387 */ /* 0x000fe80000100800 */
[----:B------:R0:W-:Y:S04]  /*2a390*/  STL [R1+0x654], R4 ;  /* 0x0006540401007387 */ /* 0x0001e80000100800 */
[----:B------:R-:W4:Y:S01]  /*2a3a0*/  LDL.LU R29, [R1+0x58] ;  /* 0x00005800011d7983 */ /* 0x000f220000300800 */
[----:B0-----:R-:W-:-:S02]  /*2a3b0*/  LEA.HI.X.SX32 R4, R52, R6, 0x1, P5 ;  /* 0x0000000634047211 */ /* 0x001fc400028f0eff */
[----:B--2---:R-:W-:-:S05]  /*2a3c0*/  IADD3 R0, P6, PT, R55, R7, RZ ;  /* 0x0000000737007210 */ /* 0x004fca0007fde0ff */
[----:B------:R5:W-:Y:S04]  /*2a3d0*/  STL [R1+0x678], R0 ;  /* 0x0006780001007387 */ /* 0x000be80000100800 */
[----:B------:R0:W-:Y:S04]  /*2a3e0*/  STL [R1+0x664], R4 ;  /* 0x0006640401007387 */ /* 0x0001e80000100800 */
[----:B------:R-:W2:Y:S01]  /*2a3f0*/  LDL.LU R27, [R1+0x5c] ;  /* 0x00005c00011b7983 */ /* 0x000ea20000300800 */
[----:B-----5:R-:W-:Y:S02]  /*2a400*/  IADD3 R0, P5, PT, R56, R7, RZ ;  /* 0x0000000738007210 */ /* 0x020fe40007fbe0ff */
[----:B0-----:R-:W-:-:S03]  /*2a410*/  LEA.HI.X.SX32 R4, R53, R6, 0x1, P0 ;  /* 0x0000000635047211 */ /* 0x001fc600000f0eff */
[----:B------:R0:W-:Y:S04]  /*2a420*/  STL [R1+0x680], R0 ;  /* 0x0006800001007387 */ /* 0x0001e80000100800 */
[----:B------:R1:W-:Y:S04]  /*2a430*/  STL [R1+0x66c], R4 ;  /* 0x00066c0401007387 */ /* 0x0003e80000100800 */
[----:B------:R-:W5:Y:S01]  /*2a440*/  LDL.LU R28, [R1+0x60] ;  /* 0x00006000011c7983 */ /* 0x000f620000300800 */
[----:B0-----:R-:W-:Y:S02]  /*2a450*/  IADD3 R0, P0, PT, R57, R7, RZ ;  /* 0x0000000739007210 */ /* 0x001fe40007f1e0ff */
[----:B-1----:R-:W-:-:S03]  /*2a460*/  LEA.HI.X.SX32 R4, R55, R6, 0x1, P6 ;  /* 0x0000000637047211 */ /* 0x002fc600030f0eff */
        /* <DEDUP_REMOVED lines=10> */
[----:B------:R-:W-:Y:S04]  /*2a510*/  STL [R1+0x698], R0 ;  /* 0x0006980001007387 */ /* 0x000fe80000100800 */
[----:B------:R0:W-:Y:S04]  /*2a520*/  STL [R1+0x684], R4 ;  /* 0x0006840401007387 */ /* 0x0001e80000100800 */
[----:B------:R-:W5:Y:S01]  /*2a530*/  LDL.LU R56, [R1+0x6c] ;  /* 0x00006c0001387983 */ /* 0x000f620000300800 */
[----:B0-----:R-:W-:Y:S02]  /*2a540*/  LEA.HI.X.SX32 R4, R93, R6, 0x1, P6 ;  /* 0x000000065d047211 */ /* 0x001fe400030f0eff */
[----:B------:R-:W-:-:S05]  /*2a550*/  IADD3 R0, P0, PT, R54, R7, RZ ;  /* 0x0000000736007210 */ /* 0x000fca0007f1e0ff */
        /* <DEDUP_REMOVED lines=14> */
[----:B---3--:R-:W-:-:S05]  /*2a640*/  IADD3 R0, P0, PT, R59, R7, RZ ;  /* 0x000000073b007210 */ /* 0x008fca0007f1e0ff */
[----:B------:R0:W-:Y:S04]  /*2a650*/  STL [R1+0x6b8], R0 ;  /* 0x0006b80001007387 */ /* 0x0001e80000100800 */
[----:B------:R1:W-:Y:S04]  /*2a660*/  STL [R1+0x6a4], R4 ;  /* 0x0006a40401007387 */ /* 0x0003e80000100800 */
[----:B------:R-:W3:Y:S01]  /*2a670*/  LDL.LU R58, [R1+0x7c] ;  /* 0x00007c00013a7983 */ /* 0x000ee20000300800 */
[----:B0-----:R-:W-:Y:S02]  /*2a680*/  IADD3 R0, P6, PT, R60, R7, RZ ;  /* 0x000000073c007210 */ /* 0x001fe40007fde0ff */
[----:B-1----:R-:W-:-:S03]  /*2a690*/  LEA.HI.X.SX32 R4, R89, R6, 0x1, P5 ;  /* 0x0000000659047211 */ /* 0x002fc600028f0eff */
[----:B------:R-:W-:Y:S04]  /*2a6a0*/  STL [R1+0x6c0], R0 ;  /* 0x0006c00001007387 */ /* 0x000fe80000100800 */
[----:B------:R0:W-:Y:S02]  /*2a6b0*/  STL [R1+0x6ac], R4 ;  /* 0x0006ac0401007387 */ /* 0x0001e40000100800 */
[----:B0-----:R-:W-:Y:S02]  /*2a6c0*/  LEA.HI.X.SX32 R4, R59, R6, 0x1, P0 ;  /* 0x000000063b047211 */ /* 0x001fe400000f0eff */
[-C--:B----4-:R-:W-:Y:S01]  /*2a6d0*/  IADD3 R0, P5, PT, R61, R7.reuse, RZ ;  /* 0x000000073d007210 */ /* 0x090fe20007fbe0ff */
[----:B------:R-:W4:Y:S04]  /*2a6e0*/  LDL.LU R59, [R1+0x80] ;  /* 0x00008000013b7983 */ /* 0x000f280000300800 */
[----:B------:R0:W-:Y:S04]  /*2a6f0*/  STL [R1+0x6c8], R0 ;  /* 0x0006c80001007387 */ /* 0x0001e80000100800 */
[----:B------:R1:W-:Y:S01]  /*2a700*/  STL [R1+0x6b4], R4 ;  /* 0x0006b40401007387 */ /* 0x0003e20000100800 */
[----:B0-----:R-:W-:-:S02]  /*2a710*/  IADD3 R0, P0, PT, R29, R7, RZ ;  /* 0x000000071d007210 */ /* 0x001fc40007f1e0ff */
[-C--:B-1----:R-:W-:Y:S02]  /*2a720*/  LEA.HI.X.SX32 R4, R60, R6.reuse, 0x1, P6 ;  /* 0x000000063c047211 */ /* 0x082fe400030f0eff */
[----:B------:R-:W4:Y:S04]  /*2a730*/  LDL.LU R60, [R1+0x84] ;  /* 0x00008400013c7983 */ /* 0x000f280000300800 */
[----:B------:R-:W-:Y:S04]  /*2a740*/  STL [R1+0x6d0], R0 ;  /* 0x0006d00001007387 */ /* 0x000fe80000100800 */
[----:B------:R0:W-:Y:S02]  /*2a750*/  STL [R1+0x6bc], R4 ;  /* 0x0006bc0401007387 */ /* 0x0001e40000100800 */
[----:B0-----:R-:W-:-:S02]  /*2a760*/  LEA.HI.X.SX32 R4, R61, R6, 0x1, P5 ;  /* 0x000000063d047211 */ /* 0x001fc400028f0eff */
[----:B------:R-:W4:Y:S01]  /*2a770*/  LDL.LU R61, [R1+0x88] ;  /* 0x00008800013d7983 */ /* 0x000f220000300800 */
[----:B--2---:R-:W-:-:S05]  /*2a780*/  IADD3 R0, P6, PT, R27, R7, RZ ;  /* 0x000000071b007210 */ /* 0x004fca0007fde0ff */
[----:B------:R5:W-:Y:S04]  /*2a790*/  STL [R1+0x6d8], R0 ;  /* 0x0006d80001007387 */ /* 0x000be80000100800 */
[----:B------:R0:W-:Y:S01]  /*2a7a0*/  STL [R1+0x6c4], R4 ;  /* 0x0006c40401007387 */ /* 0x0001e20000100800 */
[-C--:B-----5:R-:W-:Y:S02]  /*2a7b0*/  IADD3 R0, P5, PT, R28, R7.reuse, RZ ;  /* 0x000000071c007210 */ /* 0x0a0fe40007fbe0ff */
[----:B0-----:R-:W-:Y:S02]  /*2a7c0*/  LEA.HI.X.SX32 R4, R29, R6, 0x1, P0 ;  /* 0x000000061d047211 */ /* 0x001fe400000f0eff */
[----:B------:R-:W2:Y:S04]  /*2a7d0*/  LDL.LU R29, [R1+0x8c] ;  /* 0x00008c00011d7983 */ /* 0x000ea80000300800 */
[----:B------:R0:W-:Y:S04]  /*2a7e0*/  STL [R1+0x6e0], R0 ;  /* 0x0006e00001007387 */ /* 0x0001e80000100800 */
[----:B------:R1:W-:Y:S01]  /*2a7f0*/  STL [R1+0x6cc], R4 ;  /* 0x0006cc0401007387 */ /* 0x0003e20000100800 */
[----:B0-----:R-:W-:-:S02]  /*2a800*/  IADD3 R0, P0, PT, R53, R7, RZ ;  /* 0x0000000735007210 */ /* 0x001fc40007f1e0ff */
[----:B-1----:R-:W-:Y:S02]  /*2a810*/  LEA.HI.X.SX32 R4, R27, R6, 0x1, P6 ;  /* 0x000000061b047211 */ /* 0x002fe400030f0eff */
[----:B------:R-:W5:Y:S04]  /*2a820*/  LDL.LU R27, [R1+0x90] ;  /* 0x00009000011b7983 */ /* 0x000f680000300800 */
        /* <DEDUP_REMOVED lines=27> */
[----:B---3--:R-:W-:-:S02]  /*2a9e0*/  IADD3 R0, P0, PT, R58, R7, RZ ;  /* 0x000000073a007210 */ /* 0x008fc40007f1e0ff */
[----:B0-----:R-:W-:Y:S02]  /*2a9f0*/  LEA.HI.X.SX32 R4, R52, R6, 0x1, P6 ;  /* 0x0000000634047211 */ /* 0x001fe400030f0eff */
[----:B------:R-:W3:Y:S04]  /*2aa00*/  LDL.LU R52, [R1+0xa8] ;  /* 0x0000a80001347983 */ /* 0x000ee80000300800 */
[----:B------:R4:W-:Y:S04]  /*2aa10*/  STL [R1+0x718], R0 ;  /* 0x0007180001007387 */ /* 0x0009e80000100800 */
[----:B------:R0:W-:Y:S01]  /*2aa20*/  STL [R1+0x704], R4 ;  /* 0x0007040401007387 */ /* 0x0001e20000100800 */
[----:B----4-:R-:W-:-:S02]  /*2aa30*/  IADD3 R0, P6, PT, R59, R7, RZ ;  /* 0x000000073b007210 */ /* 0x010fc40007fde0ff */
[----:B0-----:R-:W-:Y:S02]  /*2aa40*/  LEA.HI.X.SX32 R4, R54, R6, 0x1, P5 ;  /* 0x0000000636047211 */ /* 0x001fe400028f0eff */
[----:B------:R-:W4:Y:S04]  /*2aa50*/  LDL.LU R54, [R1+0xac] ;  /* 0x0000ac0001367983 */ /* 0x000f280000300800 */
[----:B------:R0:W-:Y:S04]  /*2aa60*/  STL [R1+0x720], R0 ;  /* 0x0007200001007387 */ /* 0x0001e80000100800 */
[----:B------:R1:W-:Y:S01]  /*2aa70*/  STL [R1+0x70c], R4 ;  /* 0x00070c0401007387 */ /* 0x0003e20000100800 */
[----:B0-----:R-:W-:-:S02]  /*2aa80*/  IADD3 R0, P5, PT, R60, R7, RZ ;  /* 0x000000073c007210 */ /* 0x001fc40007fbe0ff */
[----:B-1----:R-:W-:Y:S02]  /*2aa90*/  LEA.HI.X.SX32 R4, R58, R6, 0x1, P0 ;  /* 0x000000063a047211 */ /* 0x002fe400000f0eff */
        /* <DEDUP_REMOVED lines=11> */
[----:B------:R-:W-:Y:S04]  /*2ab50*/  STL [R1+0x738], R0 ;  /* 0x0007380001007387 */ /* 0x000fe80000100800 */
[----:B------:R0:W-:Y:S02]  /*2ab60*/  STL [R1+0x724], R4 ;  /* 0x0007240401007387 */ /* 0x0001e40000100800 */
[----:B0-----:R-:W-:Y:S02]  /*2ab70*/  LEA.HI.X.SX32 R4, R61, R6, 0x1, P0 ;  /* 0x000000063d047211 */ /* 0x001fe400000f0eff */
[-C--:B-----5:R-:W-:Y:S01]  /*2ab80*/  IADD3 R0, P5, PT, R27, R7.reuse, RZ ;  /* 0x000000071b007210 */ /* 0x0a0fe20007fbe0ff */
        /* <DEDUP_REMOVED lines=42> */
[----:B------:R1:W-:Y:S04]  /*2ae30*/  STL [R1+0x76c], R4 ;  /* 0x00076c0401007387 */ /* 0x0003e80000100800 */
[----:B------:R-:W4:Y:S01]  /*2ae40*/  LDL.LU R30, [R1+0xe0] ;  /* 0x0000e000011e7983 */ /* 0x000f220000300800 */
[----:B0-----:R-:W-:-:S02]  /*2ae50*/  IADD3 R0, P5, PT, R59, R7, RZ ;  /* 0x000000073b007210 */ /* 0x001fc40007fbe0ff */
[----:B-1----:R-:W-:-:S03]  /*2ae60*/  LEA.HI.X.SX32 R4, R54, R6, 0x1, P0 ;  /* 0x0000000636047211 */ /* 0x002fc600000f0eff */
[----:B------:R-:W-:Y:S04]  /*2ae70*/  STL [R1+0x788], R0 ;  /* 0x0007880001007387 */ /* 0x000fe80000100800 */
[----:B------:R0:W-:Y:S04]  /*2ae80*/  STL [R1+0x774], R4 ;  /* 0x0007740401007387 */ /* 0x0001e80000100800 */
[----:B------:R-:W4:Y:S01]  /*2ae90*/  LDL.LU R54, [R1+0xe8] ;  /* 0x0000e80001367983 */ /* 0x000f220000300800 */
[----:B0-----:R-:W-:Y:S02]  /*2aea0*/  LEA.HI.X.SX32 R4, R58, R6, 0x1, P6 ;  /* 0x000000063a047211 */ /* 0x001fe400030f0eff */
[----:B------:R-:W-:-:S05]  /*2aeb0*/  IADD3 R0, P0, PT, R60, R7, RZ ;  /* 0x000000073c007210 */ /* 0x000fca0007f1e0ff */
[----:B------:R-:W-:Y:S04]  /*2aec0*/  STL [R1+0x790], R0 ;  /* 0x0007900001007387 */ /* 0x000fe80000100800 */
[----:B------:R0:W-:Y:S04]  /*2aed0*/  STL [R1+0x77c], R4 ;  /* 0x00077c0401007387 */ /* 0x0001e80000100800 */
[----:B------:R-:W4:Y:S01]  /*2aee0*/  LDL.LU R58, [R1+0xec] ;  /* 0x0000ec00013a7983 */ /* 0x000f220000300800 */
[----:B0-----:R-:W-:Y:S02]  /*2aef0*/  LEA.HI.X.SX32 R4, R59, R6, 0x1, P5 ;  /* 0x000000063b047211 */ /* 0x001fe400028f0eff */
[----:B--2---:R-:W-:-:S05]  /*2af00*/  IADD3 R0, P6, PT, R61, R7, RZ ;  /* 0x000000073d007210 */ /* 0x004fca0007fde0ff */
[----:B------:R-:W-:Y:S04]  /*2af10*/  STL [R1+0x798], R0 ;  /* 0x0007980001007387 */ /* 0x000fe80000100800 */
[----:B------:R0:W-:Y:S04]  /*2af20*/  STL [R1+0x784], R4 ;  /* 0x0007840401007387 */ /* 0x0001e80000100800 */
[----:B------:R-:W2:Y:S01]  /*2af30*/  LDL.LU R59, [R1+0xf8] ;  /* 0x0000f800013b7983 */ /* 0x000ea20000300800 */
[----:B0-----:R-:W-:Y:S02]  /*2af40*/  LEA.HI.X.SX32 R4, R60, R6, 0x1, P0 ;  /* 0x000000063c047211 */ /* 0x001fe400000f0eff */
[----:B-----5:R-:W-:-:S05]  /*2af50*/  IADD3 R0, P5, PT, R29, R7, RZ ;  /* 0x000000071d007210 */ /* 0x020fca0007fbe0ff */
        /* <DEDUP_REMOVED lines=11> */
[----:B------:R-:W5:Y:S04]  /*2b010*/  LDL.LU R29, [R1+0x104] ;  /* 0x00010400011d7983 */ /* 0x000f680000300800 */
[----:B------:R1:W-:Y:S01]  /*2b020*/  STL [R1+0x79c], R4 ;  /* 0x00079c0401007387 */ /* 0x0003e20000100800 */
        /* <DEDUP_REMOVED lines=10> */
[----:B---3--:R-:W-:Y:S02]  /*2b0d0*/  IADD3 R0, P6, PT, R56, R7, RZ ;  /* 0x0000000738007210 */ /* 0x008fe40007fde0ff */
[----:B0-----:R-:W-:-:S03]  /*2b0e0*/  LEA.HI.X.SX32 R4, R53, R6, 0x1, P5 ;  /* 0x0000000635047211 */ /* 0x001fc600028f0eff */
[----:B------:R4:W-:Y:S04]  /*2b0f0*/  STL [R1+0x7c8], R0 ;  /* 0x0007c80001007387 */ /* 0x0009e80000100800 */
[----:B------:R-:W3:Y:S04]  /*2b100*/  LDL.LU R53, [R1+0x110] ;  /* 0x0001100001357983 */ /* 0x000ee80000300800 */
[----:B------:R0:W-:Y:S01]  /*2b110*/  STL [R1+0x7b4], R4 ;  /* 0x0007b40401007387 */ /* 0x0001e20000100800 */
[----:B----4-:R-:W-:Y:S02]  /*2b120*/  IADD3 R0, P5, PT, R57, R7, RZ ;  /* 0x0000000739007210 */ /* 0x010fe40007fbe0ff */
[----:B0-----:R-:W-:-:S03]  /*2b130*/  LEA.HI.X.SX32 R4, R55, R6, 0x1, P0 ;  /* 0x0000000637047211 */ /* 0x001fc600000f0eff */
[----:B------:R0:W-:Y:S04]  /*2b140*/  STL [R1+0x7d0], R0 ;  /* 0x0007d00001007387 */ /* 0x0001e80000100800 */
[----:B------:R-:W4:Y:S04]  /*2b150*/  LDL.LU R55, [R1+0x114] ;  /* 0x0001140001377983 */ /* 0x000f280000300800 */
[----:B------:R1:W-:Y:S01]  /*2b160*/  STL [R1+0x7bc], R4 ;  /* 0x0007bc0401007387 */ /* 0x0003e20000100800 */
[----:B0-----:R-:W-:Y:S02]  /*2b170*/  IADD3 R0, P0, PT, R52, R7, RZ ;  /* 0x0000000734007210 */ /* 0x001fe40007f1e0ff */
[----:B-1----:R-:W-:-:S03]  /*2b180*/  LEA.HI.X.SX32 R4, R56, R6, 0x1, P6 ;  /* 0x0000000638047211 */ /* 0x002fc600030f0eff */
[----:B------:R0:W-:Y:S04]  /*2b190*/  STL [R1+0x7d8], R0 ;  /* 0x0007d80001007387 */ /* 0x0001e80000100800 */
[----:B------:R-:W4:Y:S01]  /*2b1a0*/  LDL.LU R56, [R1+0x118] ;  /* 0x0001180001387983 */ /* 0x000f220000300800 */
[----:B0-----:R-:W-:-:S03]  /*2b1b0*/  IADD3 R0, P6, PT, R30, R7, RZ ;  /* 0x000000071e007210 */ /* 0x001fc60007fde0ff */
[----:B------:R0:W-:Y:S04]  /*2b1c0*/  STL [R1+0x7c4], R4 ;  /* 0x0007c40401007387 */ /* 0x0001e80000100800 */
[----:B------:R1:W-:Y:S01]  /*2b1d0*/  STL [R1+0x7e0], R0 ;  /* 0x0007e00001007387 */ /* 0x0003e20000100800 */
[----:B0-----:R-:W-:-:S03]  /*2b1e0*/  LEA.HI.X.SX32 R4, R57, R6, 0x1, P5 ;  /* 0x0000000639047211 */ /* 0x001fc600028f0eff */
[----:B------:R-:W4:Y:S01]  /*2b1f0*/  LDL.LU R57, [R1+0x11c] ;  /* 0x00011c0001397983 */ /* 0x000f220000300800 */
[----:B-1----:R-:W-:-:S03]  /*2b200*/  IADD3 R0, P5, PT, R54, R7, RZ ;  /* 0x0000000736007210 */ /* 0x002fc60007fbe0ff */
[----:B------:R0:W-:Y:S01]  /*2b210*/  STL [R1+0x7cc], R4 ;  /* 0x0007cc0401007387 */ /* 0x0001e20000100800 */
[----:B------:R-:W-:-:S03]  /*2b220*/  LEA.HI.X.SX32 R10, R30, R6, 0x1, P6 ;  /* 0x000000061e0a7211 */ /* 0x000fc600030f0eff */
[----:B------:R1:W-:Y:S01]  /*2b230*/  STL [R1+0x7e8], R0 ;  /* 0x0007e80001007387 */ /* 0x0003e20000100800 */
[----:B0-----:R-:W-:-:S03]  /*2b240*/  LEA.HI.X.SX32 R4, R52, R6, 0x1, P0 ;  /* 0x0000000634047211 */ /* 0x001fc600000f0eff */
[----:B------:R-:W4:Y:S01]  /*2b250*/  LDL.LU R52, [R1+0x120] ;  /* 0x0001200001347983 */ /* 0x000f220000300800 */
[----:B-1----:R-:W-:-:S03]  /*2b260*/  IADD3 R0, P0, PT, R58, R7, RZ ;  /* 0x000000073a007210 */ /* 0x002fc60007f1e0ff */
[----:B------:R-:W-:Y:S04]  /*2b270*/  STL [R1+0x7d4], R4 ;  /* 0x0007d40401007387 */ /* 0x000fe80000100800 */
[----:B------:R0:W-:Y:S04]  /*2b280*/  STL [R1+0x7f0], R0 ;  /* 0x0007f00001007387 */ /* 0x0001e80000100800 */
[----:B------:R-:W-:Y:S01]  /*2b290*/  STL [R1+0x7dc], R10 ;  /* 0x0007dc0a01007387 */ /* 0x000fe20000100800 */
[----:B0-----:R-:W-:-:S03]  /*2b2a0*/  LEA.HI.X.SX32 R0, R54, R6, 0x1, P5 ;  /* 0x0000000636007211 */ /* 0x001fc600028f0eff */
[----:B------:R-:W4:Y:S01]  /*2b2b0*/  LDL.LU R54, [R1+0x124] ;  /* 0x0001240001367983 */ /* 0x000f220000300800 */
[----:B--2---:R-:W-:-:S05]  /*2b2c0*/  IADD3 R4, P6, PT, R59, R7, RZ ;  /* 0x000000073b047210 */ /* 0x004fca0007fde0ff */
[----:B------:R0:W-:Y:S04]  /*2b2d0*/  STL [R1+0x7f8], R4 ;  /* 0x0007f80401007387 */ /* 0x0001e80000100800 */
[----:B------:R1:W-:Y:S01]  /*2b2e0*/  STL [R1+0x7e4], R0 ;  /* 0x0007e40001007387 */ /* 0x0003e20000100800 */
[----:B0-----:R-:W-:Y:S02]  /*2b2f0*/  LEA.HI.X.SX32 R4, R58, R6, 0x1, P0 ;  /* 0x000000063a047211 */ /* 0x001fe400000f0eff */
[----:B-----5:R-:W-:-:S05]  /*2b300*/  IADD3 R10, P5, PT, R60, R7, RZ ;  /* 0x000000073c0a7210 */ /* 0x020fca0007fbe0ff */
[----:B------:R-:W-:Y:S04]  /*2b310*/  STL [R1+0x800], R10 ;  /* 0x0008000a01007387 */ /* 0x000fe80000100800 */
[----:B------:R-:W2:Y:S04]  /*2b320*/  LDL.LU R58, [R1+0x128] ;  /* 0x00012800013a7983 */ /* 0x000ea80000300800 */
[----:B------:R0:W-:Y:S01]  /*2b330*/  STL [R1+0x7ec], R4 ;  /* 0x0007ec0401007387 */ /* 0x0001e20000100800 */
[----:B-1----:R-:W-:Y:S02]  /*2b340*/  IADD3 R0, P0, PT, R61, R7, RZ ;  /* 0x000000073d007210 */ /* 0x002fe40007f1e0ff */
[----:B0-----:R-:W-:-:S03]  /*2b350*/  LEA.HI.X.SX32 R4, R59, R6, 0x1, P6 ;  /* 0x000000063b047211 */ /* 0x001fc600030f0eff */
[----:B------:R0:W-:Y:S04]  /*2b360*/  STL [R1+0x808], R0 ;  /* 0x0008080001007387 */ /* 0x0001e80000100800 */
[----:B------:R-:W5:Y:S01]  /*2b370*/  LDL.LU R59, [R1+0x12c] ;  /* 0x00012c00013b7983 */ /* 0x000f620000300800 */
[----:B0-----:R-:W-:-:S03]  /*2b380*/  IADD3 R0, P6, PT, R29, R7, RZ ;  /* 0x000000071d007210 */ /* 0x001fc60007fde0ff */
[----:B------:R0:W-:Y:S04]  /*2b390*/  STL [R1+0x7f4], R4 ;  /* 0x0007f40401007387 */ /* 0x0001e80000100800 */
[----:B------:R1:W-:Y:S01]  /*2b3a0*/  STL [R1+0x810], R0 ;  /* 0x0008100001007387 */ /* 0x0003e20000100800 */
        /* <DEDUP_REMOVED lines=8> */
[----:B------:R0:W-:Y:S04]  /*2b430*/  STL [R1+0x804], R4 ;  /* 0x0008040401007387 */ /* 0x0001e80000100800 */
[----:B------:R3:W-:Y:S01]  /*2b440*/  STL [R1+0x820], R0 ;  /* 0x0008200001007387 */ /* 0x0007e20000100800 */
[----:B------:R-:W-:-:S03]  /*2b450*/  LEA.HI.X.SX32 R10, R27, R6, 0x1, P5 ;  /* 0x000000061b0a7211 */ /* 0x000fc600028f0eff */
[----:B------:R-:W5:Y:S01]  /*2b460*/  LDL.LU R31, [R1+0x138] ;  /* 0x00013800011f7983 */ /* 0x000f620000300800 */
[----:B0-----:R-:W-:-:S05]  /*2b470*/  LEA.HI.X.SX32 R4, R29, R6, 0x1, P6 ;  /* 0x000000061d047211 */ /* 0x001fca00030f0eff */
[----:B------:R0:W-:Y:S01]  /*2b480*/  STL [R1+0x80c], R4 ;  /* 0x00080c0401007387 */ /* 0x0001e20000100800 */
[----:B---3--:R-:W-:-:S05]  /*2b490*/  IADD3 R0, P6, PT, R53, R7, RZ ;  /* 0x0000000735007210 */ /* 0x008fca0007fde0ff */
[----:B------:R4:W-:Y:S01]  /*2b4a0*/  STL [R1+0x828], R0 ;  /* 0x0008280001007387 */ /* 0x0009e20000100800 */
[----:B0-----:R-:W-:-:S03]  /*2b4b0*/  LEA.HI.X.SX32 R4, R28, R6, 0x1, P0 ;  /* 0x000000061c047211 */ /* 0x001fc600000f0eff */
[----:B------:R-:W-:Y:S04]  /*2b4c0*/  STL [R1+0x814], R10 ;  /* 0x0008140a01007387 */ /* 0x000fe80000100800 */
[----:B------:R-:W3:Y:S01]  /*2b4d0*/  LDL.LU R26, [R1+0x13c] ;  /* 0x00013c00011a7983 */ /* 0x000ee20000300800 */
[----:B----4-:R-:W-:-:S05]  /*2b4e0*/  IADD3 R0, P5, PT, R55, R7, RZ ;  /* 0x0000000737007210 */ /* 0x010fca0007fbe0ff */
[----:B------:R-:W-:Y:S04]  /*2b4f0*/  STL [R1+0x830], R0 ;  /* 0x0008300001007387 */ /* 0x000fe80000100800 */
[----:B------:R0:W-:Y:S04]  /*2b500*/  STL [R1+0x81c], R4 ;  /* 0x00081c0401007387 */ /* 0x0001e80000100800 */
[----:B------:R-:W4:Y:S01]  /*2b510*/  LDL.LU R30, [R1+0x140] ;  /* 0x00014000011e7983 */ /* 0x000f220000300800 */
[----:B0-----:R-:W-:Y:S02]  /*2b520*/  LEA.HI.X.SX32 R4, R53, R6, 0x1, P6 ;  /* 0x0000000635047211 */ /* 0x001fe400030f0eff */
[----:B------:R-:W-:-:S05]  /*2b530*/  IADD3 R0, P0, PT, R56, R7, RZ ;  /* 0x0000000738007210 */ /* 0x000fca0007f1e0ff */
[----:B------:R0:W-:Y:S04]  /*2b540*/  STL [R1+0x838], R0 ;  /* 0x0008380001007387 */ /* 0x0001e80000100800 */
[----:B------:R1:W-:Y:S04]  /*2b550*/  STL [R1+0x824], R4 ;  /* 0x0008240401007387 */ /* 0x0003e80000100800 */
[----:B------:R-:W4:Y:S01]  /*2b560*/  LDL.LU R29, [R1+0x144] ;  /* 0x00014400011d7983 */ /* 0x000f220000300800 */
[----:B0-----:R-:W-:Y:S02]  /*2b570*/  IADD3 R0, P6, PT, R57, R7, RZ ;  /* 0x0000000739007210 */ /* 0x001fe40007fde0ff */
[----:B-1----:R-:W-:-:S03]  /*2b580*/  LEA.HI.X.SX32 R4, R55, R6, 0x1, P5 ;  /* 0x0000000637047211 */ /* 0x002fc600028f0eff */
[----:B------:R0:W-:Y:S04]  /*2b590*/  STL [R1+0x840], R0 ;  /* 0x0008400001007387 */ /* 0x0001e80000100800 */
[----:B------:R1:W-:Y:S04]  /*2b5a0*/  STL [R1+0x82c], R4 ;  /* 0x00082c0401007387 */ /* 0x0003e80000100800 */
[----:B------:R-:W4:Y:S01]  /*2b5b0*/  LDL.LU R27, [R1+0x148] ;  /* 0x00014800011b7983 */ /* 0x000f220000300800 */
[----:B0-----:R-:W-:Y:S02]  /*2b5c0*/  IADD3 R0, P5, PT, R52, R7, RZ ;  /* 0x0000000734007210 */ /* 0x001fe40007fbe0ff */
[----:B-1----:R-:W-:-:S03]  /*2b5d0*/  LEA.HI.X.SX32 R4, R56, R6, 0x1, P0 ;  /* 0x0000000638047211 */ /* 0x002fc600000f0eff */
[----:B------:R0:W-:Y:S04]  /*2b5e0*/  STL [R1+0x848], R0 ;  /* 0x0008480001007387 */ /* 0x0001e80000100800 */
[----:B------:R-:W4:Y:S04]  /*2b5f0*/  LDL.LU R53, [R1+0x14c] ;  /* 0x00014c0001357983 */ /* 0x000f280000300800 */
[----:B------:R1:W-:Y:S04]  /*2b600*/  STL [R1+0x834], R4 ;  /* 0x0008340401007387 */ /* 0x0003e80000100800 */
[----:B------:R-:W4:Y:S01]  /*2b610*/  LDL.LU R55, [R1+0x150] ;  /* 0x0001500001377983 */ /* 0x000f220000300800 */
[----:B0-----:R-:W-:-:S05]  /*2b620*/  IADD3 R0, P0, PT, R54, R7, RZ ;  /* 0x0000000736007210 */ /* 0x001fca0007f1e0ff */
[----:B------:R-:W-:Y:S04]  /*2b630*/  STL [R1+0x850], R0 ;  /* 0x0008500001007387 */ /* 0x000fe80000100800 */
[----:B------:R-:W4:Y:S01]  /*2b640*/  LDL.LU R56, [R1+0x154] ;  /* 0x0001540001387983 */ /* 0x000f220000300800 */
[----:B-1----:R-:W-:-:S05]  /*2b650*/  LEA.HI.X.SX32 R4, R57, R6, 0x1, P6 ;  /* 0x0000000639047211 */ /* 0x002fca00030f0eff */
[----:B------:R0:W-:Y:S04]  /*2b660*/  STL [R1+0x83c], R4 ;  /* 0x00083c0401007387 */ /* 0x0001e80000100800 */
[----:B------:R-:W4:Y:S01]  /*2b670*/  LDL.LU R57, [R1+0x158] ;  /* 0x0001580001397983 */ /* 0x000f220000300800 */
[----:B0-----:R-:W-:Y:S02]  /*2b680*/  LEA.HI.X.SX32 R4, R52, R6, 0x1, P5 ;  /* 0x0000000634047211 */ /* 0x001fe400028f0eff */
[----:B--2---:R-:W-:-:S05]  /*2b690*/  IADD3 R0, P6, PT, R58, R7, RZ ;  /* 0x000000073a007210 */ /* 0x004fca0007fde0ff */
[----:B------:R5:W-:Y:S04]  /*2b6a0*/  STL [R1+0x858], R0 ;  /* 0x0008580001007387 */ /* 0x000be80000100800 */
[----:B------:R-:W2:Y:S04]  /*2b6b0*/  LDL.LU R28, [R1+0x15c] ;  /* 0x00015c00011c7983 */ /* 0x000ea80000300800 */
[----:B------:R0:W-:Y:S01]  /*2b6c0*/  STL [R1+0x844], R4 ;  /* 0x0008440401007387 */ /* 0x0001e20000100800 */
[----:B-----5:R-:W-:Y:S02]  /*2b6d0*/  IADD3 R0, P5, PT, R59, R7, RZ ;  /* 0x000000073b007210 */ /* 0x020fe40007fbe0ff */
[----:B0-----:R-:W-:-:S03]  /*2b6e0*/  LEA.HI.X.SX32 R4, R54, R6, 0x1, P0 ;  /* 0x0000000636047211 */ /* 0x001fc600000f0eff */
        /* <DEDUP_REMOVED lines=13> */
[----:B0-----:R-:W-:-:S05]  /*2b7c0*/  IADD3 R0, P5, PT, R31, R7, RZ ;  /* 0x000000071f007210 */ /* 0x001fca0007fbe0ff */
[----:B------:R-:W-:Y:S01]  /*2b7d0*/  STL [R1+0x878], R0 ;  /* 0x0008780001007387 */ /* 0x000fe20000100800 */
[----:B-1----:R-:W-:-:S03]  /*2b7e0*/  LEA.HI.X.SX32 R4, R60, R6, 0x1, P0 ;  /* 0x000000063c047211 */ /* 0x002fc600000f0eff */
[----:B------:R-:W5:Y:S04]  /*2b7f0*/  LDL.LU R60, [R1+0x16c] ;  /* 0x00016c00013c7983 */ /* 0x000f680000300800 */
[----:B------:R0:W-:Y:S04]  /*2b800*/  STL [R1+0x864], R4 ;  /* 0x0008640401007387 */ /* 0x0001e80000100800 */
[----:B------:R-:W5:Y:S01]  /*2b810*/  LDL.LU R58, [R1+0x170] ;  /* 0x00017000013a7983 */ /* 0x000f620000300800 */
[----:B0-----:R-:W-:Y:S02]  /*2b820*/  LEA.HI.X.SX32 R4, R61, R6, 0x1, P6 ;  /* 0x000000063d047211 */ /* 0x001fe400030f0eff */
[----:B---3--:R-:W-:-:S02]  /*2b830*/  IADD3 R0, P0, PT, R26, R7, RZ ;  /* 0x000000071a007210 */ /* 0x008fc40007f1e0ff */
[----:B------:R-:W-:-:S03]  /*2b840*/  LEA.HI.X.SX32 R10, R31, R6, 0x1, P5 ;  /* 0x000000061f0a7211 */ /* 0x000fc600028f0eff */
[----:B------:R4:W-:Y:S04]  /*2b850*/  STL [R1+0x880], R0 ;  /* 0x0008800001007387 */ /* 0x0009e80000100800 */
[----:B------:R-:W-:Y:S04]  /*2b860*/  STL [R1+0x86c], R4 ;  /* 0x00086c0401007387 */ /* 0x000fe80000100800 */
[----:B------:R-:W3:Y:S01]  /*2b870*/  LDL.LU R61, [R1+0x174] ;  /* 0x00017400013d7983 */ /* 0x000ee20000300800 */
[----:B----4-:R-:W-:-:S05]  /*2b880*/  IADD3 R0, P6, PT, R30, R7, RZ ;  /* 0x000000071e007210 */ /* 0x010fca0007fde0ff */
[----:B------:R0:W-:Y:S04]  /*2b890*/  STL [R1+0x888], R0 ;  /* 0x0008880001007387 */ /* 0x0001e80000100800 */
[----:B------:R1:W-:Y:S01]  /*2b8a0*/  STL [R1+0x874], R10 ;  /* 0x0008740a01007387 */ /* 0x0003e20000100800 */
[----:B0-----:R-:W-:Y:S02]  /*2b8b0*/  LEA.HI.X.SX32 R0, R26, R6, 0x1, P0 ;  /* 0x000000061a007211 */ /* 0x001fe400000f0eff */
[----:B------:R-:W-:-:S05]  /*2b8c0*/  IADD3 R4, P5, PT, R29, R7, RZ ;  /* 0x000000071d047210 */ /* 0x000fca0007fbe0ff */
[----:B------:R0:W-:Y:S04]  /*2b8d0*/  STL [R1+0x890], R4 ;  /* 0x0008900401007387 */ /* 0x0001e80000100800 */
[----:B------:R4:W-:Y:S01]  /*2b8e0*/  STL [R1+0x87c], R0 ;  /* 0x00087c0001007387 */ /* 0x0009e20000100800 */
[----:B-1----:R-:W-:Y:S02]  /*2b8f0*/  IADD3 R10, P0, PT, R27, R7, RZ ;  /* 0x000000071b0a7210 */ /* 0x002fe40007f1e0ff */
[----:B0-----:R-:W-:-:S03]  /*2b900*/  LEA.HI.X.SX32 R4, R30, R6, 0x1, P6 ;  /* 0x000000061e047211 */ /* 0x001fc600030f0eff */
[----:B------:R0:W-:Y:S01]  /*2b910*/  STL [R1+0x898], R10 ;  /* 0x0008980a01007387 */ /* 0x0001e20000100800 */
[-C--:B----4-:R-:W-:Y:S02]  /*2b920*/  IADD3 R0, P6, PT, R53, R7.reuse, RZ ;  /* 0x0000000735007210 */ /* 0x090fe40007fde0ff */
[----:B0-----:R-:W-:Y:S01]  /*2b930*/  LEA.HI.X.SX32 R10, R29, R6, 0x1, P5 ;  /* 0x000000061d0a7211 */ /* 0x001fe200028f0eff */
[----:B------:R0:W-:Y:S04]  /*2b940*/  STL [R1+0x884], R4 ;  /* 0x0008840401007387 */ /* 0x0001e80000100800 */
[----:B------:R1:W-:Y:S04]  /*2b950*/  STL [R1+0x8a0], R0 ;  /* 0x0008a00001007387 */ /* 0x0003e80000100800 */
[----:B------:R4:W-:Y:S01]  /*2b960*/  STL [R1+0x88c], R10 ;  /* 0x00088c0a01007387 */ /* 0x0009e20000100800 */
[----:B0-----:R-:W-:-:S02]  /*2b970*/  IADD3 R4, P5, PT, R55, R7, RZ ;  /* 0x0000000737047210 */ /* 0x001fc40007fbe0ff */
[----:B-1----:R-:W-:-:S03]  /*2b980*/  LEA.HI.X.SX32 R0, R27, R6, 0x1, P0 ;  /* 0x000000061b007211 */ /* 0x002fc600000f0eff */
[----:B------:R0:W-:Y:S01]  /*2b990*/  STL [R1+0x8a8], R4 ;  /* 0x0008a80401007387 */ /* 0x0001e20000100800 */
[----:B----4-:R-:W-:-:S03]  /*2b9a0*/  IADD3 R10, P0, PT, R56, R7, RZ ;  /* 0x00000007380a7210 */ /* 0x010fc60007f1e0ff */
[----:B------:R1:W-:Y:S04]  /*2b9b0*/  STL [R1+0x894], R0 ;  /* 0x0008940001007387 */ /* 0x0003e80000100800 */
[----:B------:R4:W-:Y:S01]  /*2b9c0*/  STL [R1+0x8b0], R10 ;  /* 0x0008b00a01007387 */ /* 0x0009e20000100800 */
[----:B0-----:R-:W-:-:S03]  /*2b9d0*/  LEA.HI.X.SX32 R4, R53, R6, 0x1, P6 ;  /* 0x0000000635047211 */ /* 0x001fc600030f0eff */
[----:B------:R-:W3:Y:S01]  /*2b9e0*/  LDL.LU R53, [R1+0x178] ;  /* 0x0001780001357983 */ /* 0x000ee20000300800 */
[----:B-1----:R-:W-:-:S03]  /*2b9f0*/  IADD3 R0, P6, PT, R57, R7, RZ ;  /* 0x0000000739007210 */ /* 0x002fc60007fde0ff */
[----:B------:R0:W-:Y:S01]  /*2ba00*/  STL [R1+0x89c], R4 ;  /* 0x00089c0401007387 */ /* 0x0001e20000100800 */
[----:B----4-:R-:W-:-:S03]  /*2ba10*/  LEA.HI.X.SX32 R10, R55, R6, 0x1, P5 ;  /* 0x00000006370a7211 */ /* 0x010fc600028f0eff */
[----:B------:R2:W-:Y:S04]  /*2ba20*/  STL [R1+0x8b8], R0 ;  /* 0x0008b80001007387 */ /* 0x0005e80000100800 */
[----:B------:R-:W-:Y:S01]  /*2ba30*/  STL [R1+0x8a4], R10 ;  /* 0x0008a40a01007387 */ /* 0x000fe20000100800 */
[----:B0-----:R-:W-:-:S03]  /*2ba40*/  LEA.HI.X.SX32 R4, R56, R6, 0x1, P0 ;  /* 0x0000000638047211 */ /* 0x001fc600000f0eff */
[----:B------:R-:W4:Y:S01]  /*2ba50*/  LDL.LU R55, [R1+0x188] ;  /* 0x0001880001377983 */ /* 0x000f220000300800 */
[----:B--2---:R-:W-:-:S05]  /*2ba60*/  IADD3 R0, P5, PT, R28, R7, RZ ;  /* 0x000000071c007210 */ /* 0x004fca0007fbe0ff */
[----:B------:R5:W-:Y:S04]  /*2ba70*/  STL [R1+0x8c0], R0 ;  /* 0x0008c00001007387 */ /* 0x000be80000100800 */
[----:B------:R0:W-:Y:S04]  /*2ba80*/  STL [R1+0x8ac], R4 ;  /* 0x0008ac0401007387 */ /* 0x0001e80000100800 */
[----:B------:R-:W2:Y:S01]  /*2ba90*/  LDL.LU R56, [R1+0x184] ;  /* 0x0001840001387983 */ /* 0x000ea20000300800 */
[----:B-----5:R-:W-:Y:S02]  /*2baa0*/  IADD3 R0, P0, PT, R52, R7, RZ ;  /* 0x0000000734007210 */ /* 0x020fe40007f1e0ff */
[----:B0-----:R-:W-:-:S03]  /*2bab0*/  LEA.HI.X.SX32 R4, R57, R6, 0x1, P6 ;  /* 0x0000000639047211 */ /* 0x001fc600030f0eff */
[----:B------:R0:W-:Y:S04]  /*2bac0*/  STL [R1+0x8c8], R0 ;  /* 0x0008c80001007387 */ /* 0x0001e80000100800 */
[----:B------:R1:W-:Y:S01]  /*2bad0*/  STL [R1+0x8b4], R4 ;  /* 0x0008b40401007387 */ /* 0x0003e20000100800 */
[----:B------:R-:W-:-:S03]  /*2bae0*/  LEA.HI.X.SX32 R10, R52, R6, 0x1, P0 ;  /* 0x00000006340a7211 */ /* 0x000fc600000f0eff */
[----:B------:R-:W5:Y:S01]  /*2baf0*/  LDL.LU R57, [R1+0x198] ;  /* 0x0001980001397983 */ /* 0x000f620000300800 */
[----:B0-----:R-:W-:Y:S02]  /*2bb00*/  IADD3 R0, P6, PT, R54, R7, RZ ;  /* 0x0000000736007210 */ /* 0x001fe40007fde0ff */
[----:B-1----:R-:W-:-:S03]  /*2bb10*/  LEA.HI.X.SX32 R4, R28, R6, 0x1, P5 ;  /* 0x000000061c047211 */ /* 0x002fc600028f0eff */
[----:B------:R0:W-:Y:S04]  /*2bb20*/  STL [R1+0x8d0], R0 ;  /* 0x0008d00001007387 */ /* 0x0001e80000100800 */
[----:B------:R-:W-:Y:S01]  /*2bb30*/  STL [R1+0x8bc], R4 ;  /* 0x0008bc0401007387 */ /* 0x000fe20000100800 */
[----:B0-----:R-:W-:-:S05]  /*2bb40*/  IADD3 R0, P5, PT, R59, R7, RZ ;  /* 0x000000073b007210 */ /* 0x001fca0007fbe0ff */
[----:B------:R0:W-:Y:S04]  /*2bb50*/  STL [R1+0x8d8], R0 ;  /* 0x0008d80001007387 */ /* 0x0001e80000100800 */
[----:B------:R1:W-:Y:S04]  /*2bb60*/  STL [R1+0x8c4], R10 ;  /* 0x0008c40a01007387 */ /* 0x0003e80000100800 */
[----:B------:R-:W5:Y:S01]  /*2bb70*/  LDL.LU R30, [R1+0x3c] ;  /* 0x00003c00011e7983 */ /* 0x000f620000300800 */
[----:B0-----:R-:W-:Y:S02]  /*2bb80*/  LEA.HI.X.SX32 R0, R54, R6, 0x1, P6 ;  /* 0x0000000636007211 */ /* 0x001fe400030f0eff */
[----:B------:R-:W-:-:S05]  /*2bb90*/  IADD3 R4, P0, PT, R60, R7, RZ ;  /* 0x000000073c047210 */ /* 0x000fca0007f1e0ff */
[----:B------:R-:W-:Y:S01]  /*2bba0*/  STL [R1+0x8e0], R4 ;  /* 0x0008e00401007387 */ /* 0x000fe20000100800 */
[----:B-1----:R-:W-:-:S03]  /*2bbb0*/  IADD3 R10, P6, PT, R58, R7, RZ ;  /* 0x000000073a0a7210 */ /* 0x002fc60007fde0ff */
[----:B------:R0:W-:Y:S04]  /*2bbc0*/  STL [R1+0x8cc], R0 ;  /* 0x0008cc0001007387 */ /* 0x0001e80000100800 */
[----:B------:R-:W-:Y:S01]  /*2bbd0*/  STL [R1+0x8e8], R10 ;  /* 0x0008e80a01007387 */ /* 0x000fe20000100800 */
[----:B0-----:R-:W-:-:S03]  /*2bbe0*/  LEA.HI.X.SX32 R0, R59, R6, 0x1, P5 ;  /* 0x000000063b007211 */ /* 0x001fc600028f0eff */
[----:B------:R-:W5:Y:S04]  /*2bbf0*/  LDL.LU R59, [R1+0x190] ;  /* 0x00019000013b7983 */ /* 0x000f680000300800 */
[----:B------:R0:W-:Y:S01]  /*2bc00*/  STL [R1+0x8d4], R0 ;  /* 0x0008d40001007387 */ /* 0x0001e20000100800 */
[----:B---3--:R-:W-:-:S05]  /*2bc10*/  IADD3 R4, P5, PT, R61, R7, RZ ;  /* 0x000000073d047210 */ /* 0x008fca0007fbe0ff */
[----:B------:R1:W-:Y:S01]  /*2bc20*/  STL [R1+0x8f0], R4 ;  /* 0x0008f00401007387 */ /* 0x0003e20000100800 */
[----:B0-----:R-:W-:-:S03]  /*2bc30*/  LEA.HI.X.SX32 R0, R60, R6, 0x1, P0 ;  /* 0x000000063c007211 */ /* 0x001fc600000f0eff */
[----:B------:R-:W3:Y:S01]  /*2bc40*/  LDL.LU R60, [R1+0x18c] ;  /* 0x00018c00013c7983 */ /* 0x000ee20000300800 */
[----:B-1----:R-:W-:-:S03]  /*2bc50*/  IADD3 R4, P0, PT, R13, R7, RZ ;  /* 0x000000070d047210 */ /* 0x002fc60007f1e0ff */
[----:B------:R0:W-:Y:S04]  /*2bc60*/  STL [R1+0x8dc], R0 ;  /* 0x0008dc0001007387 */ /* 0x0001e80000100800 */
[----:B------:R1:W-:Y:S04]  /*2bc70*/  STL [R1+0x8f8], R4 ;  /* 0x0008f80401007387 */ /* 0x0003e80000100800 */
[----:B------:R-:W3:Y:S01]  /*2bc80*/  LDL.LU R28, [R1+0x1a0] ;  /* 0x0001a000011c7983 */ /* 0x000ee20000300800 */
[----:B0-----:R-:W-:Y:S02]  /*2bc90*/  LEA.HI.X.SX32 R0, R58, R6, 0x1, P6 ;  /* 0x000000063a007211 */ /* 0x001fe400030f0eff */
[----:B-1----:R-:W-:-:S03]  /*2bca0*/  IADD3 R4, P6, PT, R12, R7, RZ ;  /* 0x000000070c047210 */ /* 0x002fc60007fde0ff */
[----:B------:R0:W-:Y:S04]  /*2bcb0*/  STL [R1+0x8e4], R0 ;  /* 0x0008e40001007387 */ /* 0x0001e80000100800 */
[----:B------:R1:W-:Y:S04]  /*2bcc0*/  STL [R1+0x900], R4 ;  /* 0x0009000401007387 */ /* 0x0003e80000100800 */
[----:B------:R-:W3:Y:S01]  /*2bcd0*/  LDL.LU R29, [R1+0x93c] ;  /* 0x00093c00011d7983 */ /* 0x000ee20000300800 */
[----:B0-----:R-:W-:Y:S02]  /*2bce0*/  LEA.HI.X.SX32 R0, R61, R6, 0x1, P5 ;  /* 0x000000063d007211 */ /* 0x001fe400028f0eff */
[----:B-1----:R-:W-:-:S03]  /*2bcf0*/  IADD3 R4, P5, PT, R11, R7, RZ ;  /* 0x000000070b047210 */ /* 0x002fc60007fbe0ff */
[----:B------:R0:W-:Y:S04]  /*2bd00*/  STL [R1+0x8ec], R0 ;  /* 0x0008ec0001007387 */ /* 0x0001e80000100800 */
[----:B------:R-:W3:Y:S04]  /*2bd10*/  LDL.LU R61, [R1+0x19c] ;  /* 0x00019c00013d7983 */ /* 0x000ee80000300800 */
[----:B------:R1:W-:Y:S01]  /*2bd20*/  STL [R1+0x908], R4 ;  /* 0x0009080401007387 */ /* 0x0003e20000100800 */
[----:B0-----:R-:W-:-:S03]  /*2bd30*/  LEA.HI.X.SX32 R0, R13, R6, 0x1, P0 ;  /* 0x000000060d007211 */ /* 0x001fc600000f0eff */
[----:B------:R-:W3:Y:S04]  /*2bd40*/  LDL.LU R54, [R1+0x1ac] ;  /* 0x0001ac0001367983 */ /* 0x000ee80000300800 */
[----:B------:R0:W-:Y:S01]  /*2bd50*/  STL [R1+0x8f4], R0 ;  /* 0x0008f40001007387 */ /* 0x0001e20000100800 */
[----:B-1----:R-:W-:-:S05]  /*2bd60*/  IADD3 R4, P0, PT, R53, R7, RZ ;  /* 0x0000000735047210 */ /* 0x002fca0007f1e0ff */
[----:B------:R4:W-:Y:S04]  /*2bd70*/  STL [R1+0x910], R4 ;  /* 0x0009100401007387 */ /* 0x0009e80000100800 */
[----:B------:R-:W3:Y:S01]  /*2bd80*/  LDL.LU R58, [R1+0x94c] ;  /* 0x00094c00013a7983 */ /* 0x000ee20000300800 */
[----:B0-----:R-:W-:-:S05]  /*2bd90*/  LEA.HI.X.SX32 R0, R12, R6, 0x1, P6 ;  /* 0x000000060c007211 */ /* 0x001fca00030f0eff */
[----:B------:R0:W-:Y:S01]  /*2bda0*/  STL [R1+0x8fc], R0 ;  /* 0x0008fc0001007387 */ /* 0x0001e20000100800 */
[----:B----4-:R-:W-:-:S03]  /*2bdb0*/  IADD3 R4, P6, PT, R55, R7, RZ ;  /* 0x0000000737047210 */ /* 0x010fc60007fde0ff */
[----:B------:R-:W4:Y:S01]  /*2bdc0*/  LDL.LU R52, [R1+0x1a8] ;  /* 0x0001a80001347983 */ /* 0x000f220000300800 */
[----:B0-----:R-:W-:-:S03]  /*2bdd0*/  LEA.HI.X.SX32 R0, R11, R6, 0x1, P5 ;  /* 0x000000060b007211 */ /* 0x001fc600028f0eff */
[----:B------:R-:W-:Y:S04]  /*2bde0*/  STL [R1+0x918], R4 ;  /* 0x0009180401007387 */ /* 0x000fe80000100800 */
[----:B------:R0:W-:Y:S02]  /*2bdf0*/  STL [R1+0x904], R0 ;  /* 0x0009040001007387 */ /* 0x0001e40000100800 */
[----:B0-----:R-:W-:Y:S02]  /*2be00*/  LEA.HI.X.SX32 R0, R53, R6, 0x1, P0 ;  /* 0x0000000635007211 */ /* 0x001fe400000f0eff */
[----:B--2---:R-:W-:-:S05]  /*2be10*/  IADD3 R10, P5, PT, R56, R7, RZ ;  /* 0x00000007380a7210 */ /* 0x004fca0007fbe0ff */
[----:B------:R-:W-:Y:S04]  /*2be20*/  STL [R1+0x920], R10 ;  /* 0x0009200a01007387 */ /* 0x000fe80000100800 */
[----:B------:R-:W2:Y:S04]  /*2be30*/  LDL.LU R53, [R1+0x1b8] ;  /* 0x0001b80001357983 */ /* 0x000ea80000300800 */
[----:B------:R0:W-:Y:S01]  /*2be40*/  STL [R1+0x90c], R0 ;  /* 0x00090c0001007387 */ /* 0x0001e20000100800 */
[----:B-----5:R-:W-:Y:S02]  /*2be50*/  IADD3 R4, P0, PT, R57, R7, RZ ;  /* 0x0000000739047210 */ /* 0x020fe40007f1e0ff */
[----:B0-----:R-:W-:-:S03]  /*2be60*/  LEA.HI.X.SX32 R0, R55, R6, 0x1, P6 ;  /* 0x0000000637007211 */ /* 0x001fc600030f0eff */
[----:B------:R-:W-:Y:S04]  /*2be70*/  STL [R1+0x928], R4 ;  /* 0x0009280401007387 */ /* 0x000fe80000100800 */
[----:B------:R-:W5:Y:S04]  /*2be80*/  LDL.LU R27, [R1+0x95c] ;  /* 0x00095c00011b7983 */ /* 0x000f680000300800 */
[----:B------:R0:W-:Y:S04]  /*2be90*/  STL [R1+0x914], R0 ;  /* 0x0009140001007387 */ /* 0x0001e80000100800 */
[----:B------:R-:W5:Y:S01]  /*2bea0*/  LDL.LU R55, [R1+0x1b0] ;  /* 0x0001b00001377983 */ /* 0x000f620000300800 */
[----:B0-----:R-:W-:-:S05]  /*2beb0*/  LEA.HI.X.SX32 R0, R56, R6, 0x1, P5 ;  /* 0x0000000638007211 */ /* 0x001fca00028f0eff */
[----:B------:R0:W-:Y:S01]  /*2bec0*/  STL [R1+0x91c], R0 ;  /* 0x00091c0001007387 */ /* 0x0001e20000100800 */
[----:B------:R-:W-:Y:S02]  /*2bed0*/  IADD3 R4, P5, PT, R30, R7, RZ ;  /* 0x000000071e047210 */ /* 0x000fe40007fbe0ff */
[----:B0-----:R-:W-:-:S03]  /*2bee0*/  LEA.HI.X.SX32 R0, R57, R6, 0x1, P0 ;  /* 0x0000000639007211 */ /* 0x001fc600000f0eff */
[----:B------:R0:W-:Y:S04]  /*2bef0*/  STL [R1+0x930], R4 ;  /* 0x0009300401007387 */ /* 0x0001e80000100800 */
[----:B------:R-:W5:Y:S04]  /*2bf00*/  LDL.LU R57, [R1+0x1c4] ;  /* 0x0001c40001397983 */ /* 0x000f680000300800 */
[----:B------:R1:W-:Y:S04]  /*2bf10*/  STL [R1+0x924], R0 ;  /* 0x0009240001007387 */ /* 0x0003e80000100800 */
[----:B------:R-:W5:Y:S01]  /*2bf20*/  LDL.LU R56, [R1+0x96c] ;  /* 0x00096c0001387983 */ /* 0x000f620000300800 */
[----:B------:R-:W-:-:S02]  /*2bf30*/  LEA.HI.X.SX32 R10, R30, R6, 0x1, P5 ;  /* 0x000000061e0a7211 */ /* 0x000fc400028f0eff */
[----:B0-----:R-:W-:Y:S02]  /*2bf40*/  IADD3 R4, P0, PT, R59, R7, RZ ;  /* 0x000000073b047210 */ /* 0x001fe40007f1e0ff */
[----:B------:R-:W-:-:S03]  /*2bf50*/  ISETP.GE.AND P6, PT, R3, RZ, PT ;  /* 0x000000ff0300720c */ /* 0x000fc60003fc6270 */
[----:B------:R3:W-:Y:S01]  /*2bf60*/  STL [R1+0x938], R4 ;  /* 0x0009380401007387 */ /* 0x0007e20000100800 */
[----:B-1----:R-:W-:Y:S02]  /*2bf70*/  IABS R0, R3 ;  /* 0x0000000300007213 */ /* 0x002fe40000000000 */
[----:B------:R-:W-:Y:S01]  /*2bf80*/  LEA.HI.X.SX32 R3, R59, R6, 0x1, P0 ;  /* 0x000000063b037211 */ /* 0x000fe200000f0eff */
[----:B------:R0:W-:Y:S04]  /*2bf90*/  STL [R1+0x92c], R10 ;  /* 0x00092c0a01007387 */ /* 0x0001e80000100800 */
[----:B------:R-:W5:Y:S01]  /*2bfa0*/  LDL.LU R59, [R1+0x1c0] ;  /* 0x0001c000013b7983 */ /* 0x000f620000300800 */
[----:B---3--:R-:W-:-:S05]  /*2bfb0*/  IADD3 R4, P5, PT, R60, R7, RZ ;  /* 0x000000073c047210 */ /* 0x008fca0007fbe0ff */
[----:B------:R1:W-:Y:S01]  /*2bfc0*/  STL [R1+0x940], R4 ;  /* 0x0009400401007387 */ /* 0x0003e20000100800 */
[----:B0-----:R-:W-:-:S03]  /*2bfd0*/  LEA.HI.X.SX32 R10, R60, R6, 0x1, P5 ;  /* 0x000000063c0a7211 */ /* 0x001fc600028f0eff */
[----:B------:R-:W-:Y:S01]  /*2bfe0*/  STL [R1+0x934], R3 ;  /* 0x0009340301007387 */ /* 0x000fe20000100800 */
[----:B-1----:R-:W-:-:S05]  /*2bff0*/  IADD3 R4, P0, PT, R28, R7, RZ ;  /* 0x000000071c047210 */ /* 0x002fca0007f1e0ff */
[----:B------:R0:W-:Y:S04]  /*2c000*/  STL [R1+0x948], R4 ;  /* 0x0009480401007387 */ /* 0x0001e80000100800 */
[----:B------:R-:W3:Y:S04]  /*2c010*/  LDL.LU R32, [R1+0x1d0] ;  /* 0x0001d00001207983 */ /* 0x000ee80000300800 */
[----:B------:R1:W-:Y:S04]  /*2c020*/  STL [R1+0x93c], R10 ;  /* 0x00093c0a01007387 */ /* 0x0003e80000100800 */
[----:B------:R-:W3:Y:S01]  /*2c030*/  LDL.LU R60, [R1+0x97c] ;  /* 0x00097c00013c7983 */ /* 0x000ee20000300800 */
[----:B------:R-:W-:-:S02]  /*2c040*/  LEA.HI.X.SX32 R11, R28, R6, 0x1, P0 ;  /* 0x000000061c0b7211 */ /* 0x000fc400000f0eff */
[----:B0-----:R-:W-:-:S05]  /*2c050*/  IADD3 R4, P5, PT, R61, R7, RZ ;  /* 0x000000073d047210 */ /* 0x001fca0007fbe0ff */
[----:B------:R-:W-:Y:S01]  /*2c060*/  STL [R1+0x950], R4 ;  /* 0x0009500401007387 */ /* 0x000fe20000100800 */
[----:B-1----:R-:W-:-:S03]  /*2c070*/  IADD3 R10, P0, PT, R54, R7, RZ ;  /* 0x00000007360a7210 */ /* 0x002fc60007f1e0ff */
[----:B------:R0:W-:Y:S02]  /*2c080*/  STL [R1+0x944], R11 ;  /* 0x0009440b01007387 */ /* 0x0001e40000100800 */
[----:B0-----:R-:W-:Y:S02]  /*2c090*/  LEA.HI.X.SX32 R11, R61, R6, 0x1, P5 ;  /* 0x000000063d0b7211 */ /* 0x001fe400028f0eff */
[----:B------:R-:W-:Y:S02]  /*2c0a0*/  SEL R4, R20, R58, !P3 ;  /* 0x0000003a14047207 */ /* 0x000fe40005800000 */
[----:B------:R-:W3:Y:S04]  /*2c0b0*/  LDL.LU R58, [R1+0x1cc] ;  /* 0x0001cc00013a7983 */ /* 0x000ee80000300800 */
[----:B------:R4:W-:Y:S04]  /*2c0c0*/  STL [R1+0x958], R10 ;  /* 0x0009580a01007387 */ /* 0x0009e80000100800 */
[----:B------:R-:W3:Y:S04]  /*2c0d0*/  LDL.LU R28, [R1+0x1e0] ;  /* 0x0001e000011c7983 */ /* 0x000ee80000300800 */
[----:B------:R-:W-:Y:S04]  /*2c0e0*/  STL [R1+0x94c], R11 ;  /* 0x00094c0b01007387 */ /* 0x000fe80000100800 */
[----:B------:R-:W3:Y:S04]  /*2c0f0*/  LDL.LU R31, [R1+0x98c] ;  /* 0x00098c00011f7983 */ /* 0x000ee80000300800 */
[----:B------:R-:W3:Y:S01]  /*2c100*/  LDL.LU R61, [R1+0x1d8] ;  /* 0x0001d800013d7983 */ /* 0x000ee20000300800 */
[----:B----4-:R-:W-:-:S05]  /*2c110*/  IADD3 R10, P5, PT, R52, R7, RZ ;  /* 0x00000007340a7210 */ /* 0x010fca0007fbe0ff */
[----:B------:R0:W-:Y:S02]  /*2c120*/  STL [R1+0x960], R10 ;  /* 0x0009600a01007387 */ /* 0x0001e40000100800 */
[----:B0-----:R-:W-:Y:S02]  /*2c130*/  LEA.HI.X.SX32 R10, R54, R6, 0x1, P0 ;  /* 0x00000006360a7211 */ /* 0x001fe400000f0eff */
[----:B------:R-:W4:Y:S04]  /*2c140*/  LDL.LU R54, [R1+0x1e8] ;  /* 0x0001e80001367983 */ /* 0x000f280000300800 */
[----:B------:R-:W-:Y:S01]  /*2c150*/  STL [R1+0x954], R10 ;  /* 0x0009540a01007387 */ /* 0x000fe20000100800 */
[----:B------:R-:W-:Y:S02]  /*2c160*/  SEL R3, R20, R29, !P3 ;  /* 0x0000001d14037207 */ /* 0x000fe40005800000 */
[----:B--2---:R-:W-:-:S05]  /*2c170*/  IADD3 R11, P0, PT, R53, R7, RZ ;  /* 0x00000007350b7210 */ /* 0x004fca0007f1e0ff */
[----:B------:R0:W-:Y:S04]  /*2c180*/  STL [R1+0x968], R11 ;  /* 0x0009680b01007387 */ /* 0x0001e80000100800 */
[----:B------:R-:W2:Y:S04]  /*2c190*/  LDL.LU R26, [R1+0x99c] ;  /* 0x00099c00011a7983 */ /* 0x000ea80000300800 */
[----:B------:R-:W2:Y:S01]  /*2c1a0*/  LDL.LU R29, [R1+0x1e4] ;  /* 0x0001e400011d7983 */ /* 0x000ea20000300800 */
[----:B0-----:R-:W-:-:S05]  /*2c1b0*/  LEA.HI.X.SX32 R11, R52, R6, 0x1, P5 ;  /* 0x00000006340b7211 */ /* 0x001fca00028f0eff */
[----:B------:R0:W-:Y:S01]  /*2c1c0*/  STL [R1+0x95c], R11 ;  /* 0x00095c0b01007387 */ /* 0x0001e20000100800 */
[----:B-----5:R-:W-:Y:S02]  /*2c1d0*/  SEL R10, R20, R27, !P3 ;  /* 0x0000001b140a7207 */ /* 0x020fe40005800000 */
[----:B------:R-:W-:Y:S02]  /*2c1e0*/  IADD3 R13, P5, PT, R55, R7, RZ ;  /* 0x00000007370d7210 */ /* 0x000fe40007fbe0ff */
[----:B0-----:R-:W-:-:S03]  /*2c1f0*/  LEA.HI.X.SX32 R11, R53, R6, 0x1, P0 ;  /* 0x00000006350b7211 */ /* 0x001fc600000f0eff */
[----:B------:R-:W-:Y:S04]  /*2c200*/  STL [R1+0x970], R13 ;  /* 0x0009700d01007387 */ /* 0x000fe80000100800 */
[----:B------:R-:W5:Y:S04]  /*2c210*/  LDL.LU R27, [R1+0x1f8] ;  /* 0x0001f800011b7983 */ /* 0x000f680000300800 */
[----:B------:R0:W-:Y:S01]  /*2c220*/  STL [R1+0x964], R11 ;  /* 0x0009640b01007387 */ /* 0x0001e20000100800 */
[----:B------:R-:W-:-:S05]  /*2c230*/  IADD3 R12, P0, PT, R57, R7, RZ ;  /* 0x00000007390c7210 */ /* 0x000fca0007f1e0ff */
[----:B------:R1:W-:Y:S01]  /*2c240*/  STL [R1+0x978], R12 ;  /* 0x0009780c01007387 */ /* 0x0003e20000100800 */
[----:B0-----:R-:W-:-:S03]  /*2c250*/  SEL R11, R20, R56, !P3 ;  /* 0x00000038140b7207 */ /* 0x001fc60005800000 */
[----:B------:R-:W5:Y:S04]  /*2c260*/  LDL.LU R30, [R1+0x9ac] ;  /* 0x0009ac00011e7983 */ /* 0x000f680000300800 */
[----:B------:R-:W5:Y:S01]  /*2c270*/  LDL.LU R56, [R1+0x1f0] ;  /* 0x0001f00001387983 */ /* 0x000f620000300800 */
[----:B-1----:R-:W-:-:S03]  /*2c280*/  LEA.HI.X.SX32 R12, R55, R6, 0x1, P5 ;  /* 0x00000006370c7211 */ /* 0x002fc600028f0eff */
[----:B------:R-:W5:Y:S04]  /*2c290*/  LDL.LU R52, [R1+0x204] ;  /* 0x0002040001347983 */ /* 0x000f680000300800 */
[----:B------:R0:W-:Y:S04]  /*2c2a0*/  STL [R1+0x96c], R12 ;  /* 0x00096c0c01007387 */ /* 0x0001e80000100800 */
[----:B------:R-:W5:Y:S01]  /*2c2b0*/  LDL.LU R55, [R1+0x9bc] ;  /* 0x0009bc0001377983 */ /* 0x000f620000300800 */
[----:B------:R-:W-:Y:S02]  /*2c2c0*/  IADD3 R13, P5, PT, R59, R7, RZ ;  /* 0x000000073b0d7210 */ /* 0x000fe40007fbe0ff */
[----:B0-----:R-:W-:-:S03]  /*2c2d0*/  LEA.HI.X.SX32 R12, R57, R6, 0x1, P0 ;  /* 0x00000006390c7211 */ /* 0x001fc600000f0eff */
[----:B------:R3:W-:Y:S04]  /*2c2e0*/  STL [R1+0x980], R13 ;  /* 0x0009800d01007387 */ /* 0x0007e80000100800 */
[----:B------:R-:W5:Y:S04]  /*2c2f0*/  LDL.LU R57, [R1+0x200] ;  /* 0x0002000001397983 */ /* 0x000f680000300800 */
[----:B------:R0:W-:Y:S01]  /*2c300*/  STL [R1+0x974], R12 ;  /* 0x0009740c01007387 */ /* 0x0001e20000100800 */
[----:B---3--:R-:W-:Y:S02]  /*2c310*/  IADD3 R13, P0, PT, R32, R7, RZ ;  /* 0x00000007200d7210 */ /* 0x008fe40007f1e0ff */
[----:B0-----:R-:W-:-:S02]  /*2c320*/  SEL R12, R20, R60, !P3 ;  /* 0x0000003c140c7207 */ /* 0x001fc40005800000 */
[----:B------:R-:W3:Y:S04]  /*2c330*/  LDL.LU R60, [R1+0x214] ;  /* 0x00021400013c7983 */ /* 0x000ee80000300800 */
[----:B------:R0:W-:Y:S04]  /*2c340*/  STL [R1+0x988], R13 ;  /* 0x0009880d01007387 */ /* 0x0001e80000100800 */
[----:B------:R-:W3:Y:S01]  /*2c350*/  LDL.LU R53, [R1+0x9cc] ;  /* 0x0009cc0001357983 */ /* 0x000ee20000300800 */
[----:B0-----:R-:W-:-:S03]  /*2c360*/  LEA.HI.X.SX32 R13, R59, R6, 0x1, P5 ;  /* 0x000000063b0d7211 */ /* 0x001fc600028f0eff */
[----:B------:R-:W3:Y:S01]  /*2c370*/  LDL.LU R59, [R1+0x210] ;  /* 0x00021000013b7983 */ /* 0x000ee20000300800 */
[----:B------:R-:W-:-:S03]  /*2c380*/  LEA.HI.X.SX32 R24, R32, R6, 0x1, P0 ;  /* 0x0000000620187211 */ /* 0x000fc600000f0eff */
[----:B------:R0:W-:Y:S02]  /*2c390*/  STL [R1+0x97c], R13 ;  /* 0x00097c0d01007387 */ /* 0x0001e40000100800 */
[----:B0-----:R-:W-:-:S05]  /*2c3a0*/  IADD3 R13, P5, PT, R58, R7, RZ ;  /* 0x000000073a0d7210 */ /* 0x001fca0007fbe0ff */
[----:B------:R-:W-:Y:S01]  /*2c3b0*/  STL [R1+0x990], R13 ;  /* 0x0009900d01007387 */ /* 0x000fe20000100800 */
[----:B------:R-:W-:-:S03]  /*2c3c0*/  IADD3 R23, P0, PT, R28, R7, RZ ;  /* 0x000000071c177210 */ /* 0x000fc60007f1e0ff */
[----:B------:R0:W-:Y:S04]  /*2c3d0*/  STL [R1+0x984], R24 ;  /* 0x0009841801007387 */ /* 0x0001e80000100800 */
[----:B------:R1:W-:Y:S01]  /*2c3e0*/  STL [R1+0x998], R23 ;  /* 0x0009981701007387 */ /* 0x0003e20000100800 */
[----:B0-----:R-:W-:-:S03]  /*2c3f0*/  LEA.HI.X.SX32 R24, R58, R6, 0x1, P5 ;  /* 0x000000063a187211 */ /* 0x001fc600028f0eff */
[----:B------:R-:W3:Y:S01]  /*2c400*/  LDL.LU R58, [R1+0x9dc] ;  /* 0x0009dc00013a7983 */ /* 0x000ee20000300800 */
[----:B-1----:R-:W-:-:S03]  /*2c410*/  IADD3 R23, P5, PT, R61, R7, RZ ;  /* 0x000000073d177210 */ /* 0x002fc60007fbe0ff */
[----:B------:R0:W-:Y:S04]  /*2c420*/  STL [R1+0x98c], R24 ;  /* 0x00098c1801007387 */ /* 0x0001e80000100800 */
[----:B------:R4:W-:Y:S01]  /*2c430*/  STL [R1+0x9a0], R23 ;  /* 0x0009a01701007387 */ /* 0x0009e20000100800 */
[----:B0-----:R-:W-:-:S03]  /*2c440*/  LEA.HI.X.SX32 R24, R28, R6, 0x1, P0 ;  /* 0x000000061c187211 */ /* 0x001fc600000f0eff */
[----:B------:R-:W3:Y:S01]  /*2c450*/  LDL.LU R28, [R1+0x21c] ;  /* 0x00021c00011c7983 */ /* 0x000ee20000300800 */
[----:B----4-:R-:W-:-:S03]  /*2c460*/  IADD3 R23, P0, PT, R54, R7, RZ ;  /* 0x0000000736177210 */ /* 0x010fc60007f1e0ff */
[----:B------:R-:W-:Y:S04]  /*2c470*/  STL [R1+0x994], R24 ;  /* 0x0009941801007387 */ /* 0x000fe80000100800 */
[----:B------:R0:W-:Y:S02]  /*2c480*/  STL [R1+0x9a8], R23 ;  /* 0x0009a81701007387 */ /* 0x0001e40000100800 */
[-C--:B0-----:R-:W-:Y:S02]  /*2c490*/  LEA.HI.X.SX32 R23, R61, R6.reuse, 0x1, P5 ;  /* 0x000000063d177211 */ /* 0x081fe400028f0eff */
[----:B------:R-:W4:Y:S04]  /*2c4a0*/  LDL.LU R61, [R1+0x230] ;  /* 0x00023000013d7983 */ /* 0x000f280000300800 */
[----:B------:R0:W-:Y:S02]  /*2c4b0*/  STL [R1+0x99c], R23 ;  /* 0x00099c1701007387 */ /* 0x0001e40000100800 */
[----:B0-----:R-:W-:-:S02]  /*2c4c0*/  LEA.HI.X.SX32 R23, R54, R6, 0x1, P0 ;  /* 0x0000000636177211 */ /* 0x001fc400000f0eff */
[----:B------:R-:W-:Y:S02]  /*2c4d0*/  SEL R13, R20, R31, !P3 ;  /* 0x0000001f140d7207 */ /* 0x000fe40005800000 */
[----:B--2---:R-:W-:-:S05]  /*2c4e0*/  IADD3 R24, P5, PT, R29, R7, RZ ;  /* 0x000000071d187210 */ /* 0x004fca0007fbe0ff */
[----:B------:R-:W-:Y:S04]  /*2c4f0*/  STL [R1+0x9b0], R24 ;  /* 0x0009b01801007387 */ /* 0x000fe80000100800 */
[----:B------:R-:W2:Y:S04]  /*2c500*/  LDL.LU R54, [R1+0x9ec] ;  /* 0x0009ec0001367983 */ /* 0x000ea80000300800 */
[----:B------:R0:W-:Y:S02]  /*2c510*/  STL [R1+0x9a4], R23 ;  /* 0x0009a41701007387 */ /* 0x0001e40000100800 */
[----:B0-----:R-:W-:-:S02]  /*2c520*/  LEA.HI.X.SX32 R23, R29, R6, 0x1, P5 ;  /* 0x000000061d177211 */ /* 0x001fc400028f0eff */
[----:B-----5:R-:W-:-:S05]  /*2c530*/  IADD3 R24, P0, PT, R27, R7, RZ ;  /* 0x000000071b187210 */ /* 0x020fca0007f1e0ff */
[----:B------:R0:W-:Y:S04]  /*2c540*/  STL [R1+0x9b8], R24 ;  /* 0x0009b81801007387 */ /* 0x0001e80000100800 */
[----:B------:R1:W-:Y:S01]  /*2c550*/  STL [R1+0x9ac], R23 ;  /* 0x0009ac1701007387 */ /* 0x0003e20000100800 */
[----:B0-----:R-:W-:Y:S02]  /*2c560*/  LEA.HI.X.SX32 R24, R27, R6, 0x1, P0 ;  /* 0x000000061b187211 */ /* 0x001fe400000f0eff */
[-C--:B------:R-:W-:Y:S02]  /*2c570*/  IADD3 R25, P5, PT, R56, R7.reuse, RZ ;  /* 0x0000000738197210 */ /* 0x080fe40007fbe0ff */
[----:B-1----:R-:W-:-:S03]  /*2c580*/  IADD3 R23, P0, PT, R52, R7, RZ ;  /* 0x0000000734177210 */ /* 0x002fc60007f1e0ff */
[----:B------:R-:W-:Y:S04]  /*2c590*/  STL [R1+0x9c0], R25 ;  /* 0x0009c01901007387 */ /* 0x000fe80000100800 */
[----:B------:R0:W-:Y:S01]  /*2c5a0*/  STL [R1+0x9b4], R24 ;  /* 0x0009b41801007387 */ /* 0x0001e20000100800 */
[----:B------:R-:W-:-:S03]  /*2c5b0*/  SEL R93, R20, R55, !P3 ;  /* 0x00000037145d7207 */ /* 0x000fc60005800000 */
[----:B------:R-:W5:Y:S04]  /*2c5c0*/  LDL.LU R55, [R1+0x9fc] ;  /* 0x0009fc0001377983 */ /* 0x000f680000300800 */
[----:B------:R1:W-:Y:S01]  /*2c5d0*/  STL [R1+0x9c8], R23 ;  /* 0x0009c81701007387 */ /* 0x0003e20000100800 */
[----:B0-----:R-:W-:-:S03]  /*2c5e0*/  LEA.HI.X.SX32 R24, R56, R6, 0x1, P5 ;  /* 0x0000000638187211 */ /* 0x001fc600028f0eff */
[----:B------:R-:W2:Y:S04]  /*2c5f0*/  LDL.LU R56, [R1+0x234] ;  /* 0x0002340001387983 */ /* 0x000ea80000300800 */
[----:B------:R0:W-:Y:S01]  /*2c600*/  STL [R1+0x9bc], R24 ;  /* 0x0009bc1801007387 */ /* 0x0001e20000100800 */
[----:B-1----:R-:W-:-:S05]  /*2c610*/  IADD3 R23, P5, PT, R57, R7, RZ ;  /* 0x0000000739177210 */ /* 0x002fca0007fbe0ff */
[----:B------:R-:W-:Y:S01]  /*2c620*/  STL [R1+0x9d0], R23 ;  /* 0x0009d01701007387 */ /* 0x000fe20000100800 */
[----:B0-----:R-:W-:-:S05]  /*2c630*/  LEA.HI.X.SX32 R24, R52, R6, 0x1, P0 ;  /* 0x0000000634187211 */ /* 0x001fca00000f0eff */
[----:B------:R0:W-:Y:S02]  /*2c640*/  STL [R1+0x9c4], R24 ;  /* 0x0009c41801007387 */ /* 0x0001e40000100800 */
[----:B0-----:R-:W-:Y:S02]  /*2c650*/  LEA.HI.X.SX32 R24, R57, R6, 0x1, P5 ;  /* 0x0000000639187211 */ /* 0x001fe400028f0eff */
[----:B---3--:R-:W-:-:S05]  /*2c660*/  IADD3 R23, P0, PT, R60, R7, RZ ;  /* 0x000000073c177210 */ /* 0x008fca0007f1e0ff */
[----:B------:R0:W-:Y:S04]  /*2c670*/  STL [R1+0x9d8], R23 ;  /* 0x0009d81701007387 */ /* 0x0001e80000100800 */
[----:B------:R-:W3:Y:S04]  /*2c680*/  LDL.LU R57, [R1+0xa0c] ;  /* 0x000a0c0001397983 */ /* 0x000ee80000300800 */
[----:B------:R1:W-:Y:S01]  /*2c690*/  STL [R1+0x9cc], R24 ;  /* 0x0009cc1801007387 */ /* 0x0003e20000100800 */
[----:B0-----:R-:W-:-:S03]  /*2c6a0*/  IADD3 R23, P5, PT, R59, R7, RZ ;  /* 0x000000073b177210 */ /* 0x001fc60007fbe0ff */
[----:B------:R-:W3:Y:S04]  /*2c6b0*/  LDL.LU R31, [R1+0x244] ;  /* 0x00024400011f7983 */ /* 0x000ee80000300800 */
[----:B------:R0:W-:Y:S01]  /*2c6c0*/  STL [R1+0x9e0], R23 ;  /* 0x0009e01701007387 */ /* 0x0001e20000100800 */
[----:B-1----:R-:W-:-:S03]  /*2c6d0*/  LEA.HI.X.SX32 R24, R60, R6, 0x1, P0 ;  /* 0x000000063c187211 */ /* 0x002fc600000f0eff */
[----:B------:R-:W5:Y:S01]  /*2c6e0*/  LDL.LU R60, [R1+0x254] ;  /* 0x00025400013c7983 */ /* 0x000f620000300800 */
[----:B0-----:R-:W-:-:S03]  /*2c6f0*/  IADD3 R23, P0, PT, R90, R7, RZ ;  /* 0x000000075a177210 */ /* 0x001fc60007f1e0ff */
[----:B------:R-:W-:Y:S01]  /*2c700*/  STL [R1+0x9d4], R24 ;  /* 0x0009d41801007387 */ /* 0x000fe20000100800 */
[----:B------:R-:W-:-:S03]  /*2c710*/  SEL R52, R20, R53, !P3 ;  /* 0x0000003514347207 */ /* 0x000fc60005800000 */
[----:B------:R0:W-:Y:S01]  /*2c720*/  STL [R1+0x9e8], R23 ;  /* 0x0009e81701007387 */ /* 0x0001e20000100800 */
[C---:B------:R-:W-:Y:S02]  /*2c730*/  SEL R89, R20.reuse, R26, !P3 ;  /* 0x0000001a14597207 */ /* 0x040fe40005800000 */
[----:B0-----:R-:W-:Y:S02]  /*2c740*/  LEA.HI.X.SX32 R23, R59, R6, 0x1, P5 ;  /* 0x000000063b177211 */ /* 0x001fe400028f0eff */
[----:B------:R-:W-:Y:S02]  /*2c750*/  SEL R53, R20, R58, !P3 ;  /* 0x0000003a14357207 */ /* 0x000fe40005800000 */
[----:B------:R-:W5:Y:S04]  /*2c760*/  LDL.LU R58, [R1+0xa1c] ;  /* 0x000a1c00013a7983 */ /* 0x000f680000300800 */
[----:B------:R-:W5:Y:S04]  /*2c770*/  LDL.LU R59, [R1+0x250] ;  /* 0x00025000013b7983 */ /* 0x000f680000300800 */
[----:B------:R0:W-:Y:S04]  /*2c780*/  STL [R1+0x9dc], R23 ;  /* 0x0009dc1701007387 */ /* 0x0001e80000100800 */
[----:B------:R-:W5:Y:S01]  /*2c790*/  LDL.LU R26, [R1+0x25c] ;  /* 0x00025c00011a7983 */ /* 0x000f620000300800 */
[----:B------:R-:W-:-:S02]  /*2c7a0*/  IADD3 R24, P5, PT, R28, R7, RZ ;  /* 0x000000071c187210 */ /* 0x000fc40007fbe0ff */
[----:B0-----:R-:W-:-:S03]  /*2c7b0*/  LEA.HI.X.SX32 R23, R90, R6, 0x1, P0 ;  /* 0x000000065a177211 */ /* 0x001fc600000f0eff */
[----:B------:R4:W-:Y:S04]  /*2c7c0*/  STL [R1+0x9f0], R24 ;  /* 0x0009f01801007387 */ /* 0x0009e80000100800 */
[----:B------:R-:W5:Y:S01]  /*2c7d0*/  LDL.LU R90, [R1+0xa2c] ;  /* 0x000a2c00015a7983 */ /* 0x000f620000300800 */
[----:B------:R-:W-:-:S03]  /*2c7e0*/  SEL R92, R20, R30, !P3 ;  /* 0x0000001e145c7207 */ /* 0x000fc60005800000 */
[----:B------:R0:W-:Y:S01]  /*2c7f0*/  STL [R1+0x9e4], R23 ;  /* 0x0009e41701007387 */ /* 0x0001e20000100800 */
[----:B----4-:R-:W-:Y:S02]  /*2c800*/  IADD3 R24, P0, PT, R61, R7, RZ ;  /* 0x000000073d187210 */ /* 0x010fe40007f1e0ff */
[----:B0-----:R-:W-:-:S03]  /*2c810*/  LEA.HI.X.SX32 R23, R28, R6, 0x1, P5 ;  /* 0x000000061c177211 */ /* 0x001fc600028f0eff */
[----:B------:R0:W-:Y:S04]  /*2c820*/  STL [R1+0x9f8], R24 ;  /* 0x0009f81801007387 */ /* 0x0001e80000100800 */
[----:B------:R-:W4:Y:S01]  /*2c830*/  LDL.LU R30, [R1+0x274] ;  /* 0x00027400011e7983 */ /* 0x000f220000300800 */
[----:B0-----:R-:W-:-:S03]  /*2c840*/  IADD3 R24, P5, PT, R9, R7, RZ ;  /* 0x0000000709187210 */ /* 0x001fc60007fbe0ff */
[----:B------:R0:W-:Y:S04]  /*2c850*/  STL [R1+0x9ec], R23 ;  /* 0x0009ec1701007387 */ /* 0x0001e80000100800 */
[----:B------:R1:W-:Y:S01]  /*2c860*/  STL [R1+0xa00], R24 ;  /* 0x000a001801007387 */ /* 0x0003e20000100800 */
[----:B0-----:R-:W-:-:S03]  /*2c870*/  LEA.HI.X.SX32 R23, R61, R6, 0x1, P0 ;  /* 0x000000063d177211 */ /* 0x001fc600000f0eff */
[----:B------:R-:W4:Y:S04]  /*2c880*/  LDL.LU R61, [R1+0xa3c] ;  /* 0x000a3c00013d7983 */ /* 0x000f280000300800 */
[----:B------:R-:W4:Y:S04]  /*2c890*/  LDL.LU R29, [R1+0x26c] ;  /* 0x00026c00011d7983 */ /* 0x000f280000300800 */
[----:B------:R0:W-:Y:S04]  /*2c8a0*/  STL [R1+0x9f4], R23 ;  /* 0x0009f41701007387 */ /* 0x0001e80000100800 */
[----:B------:R-:W4:Y:S01]  /*2c8b0*/  LDL.LU R27, [R1+0x280] ;  /* 0x00028000011b7983 */ /* 0x000f220000300800 */
[----:B-1----:R-:W-:-:S02]  /*2c8c0*/  LEA.HI.X.SX32 R24, R9, R6, 0x1, P5 ;  /* 0x0000000609187211 */ /* 0x002fc400028f0eff */
[----:B0-----:R-:W-:-:S05]  /*2c8d0*/  IADD3 R23, P0, PT, R8, R7, RZ ;  /* 0x0000000708177210 */ /* 0x001fca0007f1e0ff */
[----:B------:R2:W-:Y:S04]  /*2c8e0*/  STL [R1+0xa08], R23 ;  /* 0x000a081701007387 */ /* 0x0005e80000100800 */
[----:B------:R-:W4:Y:S04]  /*2c8f0*/  LDL.LU R9, [R1+0xa4c] ;  /* 0x000a4c0001097983 */ /* 0x000f280000300800 */
[----:B------:R-:W-:Y:S01]  /*2c900*/  STL [R1+0x9fc], R24 ;  /* 0x0009fc1801007387 */ /* 0x000fe20000100800 */
[----:B------:R-:W-:-:S03]  /*2c910*/  LEA.HI.X.SX32 R8, R8, R6, 0x1, P0 ;  /* 0x0000000608087211 */ /* 0x000fc600000f0eff */
[----:B------:R-:W4:Y:S01]  /*2c920*/  LDL.LU R28, [R1+0x290] ;  /* 0x00029000011c7983 */ /* 0x000f220000300800 */
[----:B--2---:R-:W-:-:S05]  /*2c930*/  IADD3 R23, P5, PT, R56, R7, RZ ;  /* 0x0000000738177210 */ /* 0x004fca0007fbe0ff */
[----:B------:R0:W-:Y:S01]  /*2c940*/  STL [R1+0xa10], R23 ;  /* 0x000a101701007387 */ /* 0x0001e20000100800 */
[----:B------:R-:W-:-:S03]  /*2c950*/  LEA.HI.X.SX32 R25, R56, R6, 0x1, P5 ;  /* 0x0000000638197211 */ /* 0x000fc600028f0eff */
[----:B------:R1:W-:Y:S01]  /*2c960*/  STL [R1+0xa04], R8 ;  /* 0x000a040801007387 */ /* 0x0003e20000100800 */
[----:B0-----:R-:W-:-:S03]  /*2c970*/  IADD3 R23, P0, PT, R91, R7, RZ ;  /* 0x000000075b177210 */ /* 0x001fc60007f1e0ff */
[----:B-1----:R-:W2:Y:S04]  /*2c980*/  LDL.LU R8, [R1+0xa5c] ;  /* 0x000a5c0001087983 */ /* 0x002ea80000300800 */
[----:B------:R3:W-:Y:S04]  /*2c990*/  STL [R1+0xa18], R23 ;  /* 0x000a181701007387 */ /* 0x0007e80000100800 */
[----:B------:R-:W-:Y:S04]  /*2c9a0*/  STL [R1+0xa0c], R25 ;  /* 0x000a0c1901007387 */ /* 0x000fe80000100800 */
[----:B------:R-:W2:Y:S01]  /*2c9b0*/  LDL.LU R56, [R1+0x2a0] ;  /* 0x0002a00001387983 */ /* 0x000ea20000300800 */
[----:B------:R-:W-:-:S02]  /*2c9c0*/  LEA.HI.X.SX32 R24, R91, R6, 0x1, P0 ;  /* 0x000000065b187211 */ /* 0x000fc400000f0eff */
[----:B---3--:R-:W-:-:S05]  /*2c9d0*/  IADD3 R23, P5, PT, R31, R7, RZ ;  /* 0x000000071f177210 */ /* 0x008fca0007fbe0ff */
[----:B------:R5:W-:Y:S04]  /*2c9e0*/  STL [R1+0xa20], R23 ;  /* 0x000a201701007387 */ /* 0x000be80000100800 */
[----:B------:R0:W-:Y:S04]  /*2c9f0*/  STL [R1+0xa14], R24 ;  /* 0x000a141801007387 */ /* 0x0001e80000100800 */
[----:B------:R-:W3:Y:S01]  /*2ca00*/  LDL.LU R91, [R1+0xa6c] ;  /* 0x000a6c00015b7983 */ /* 0x000ee20000300800 */
[----:B-----5:R-:W-:-:S05]  /*2ca10*/  IADD3 R23, P0, PT, R60, R7, RZ ;  /* 0x000000073c177210 */ /* 0x020fca0007f1e0ff */
[----:B------:R1:W-:Y:S01]  /*2ca20*/  STL [R1+0xa28], R23 ;  /* 0x000a281701007387 */ /* 0x0003e20000100800 */
[-C--:B0-----:R-:W-:Y:S02]  /*2ca30*/  LEA.HI.X.SX32 R24, R60, R6.reuse, 0x1, P0 ;  /* 0x000000063c187211 */ /* 0x081fe400000f0eff */
[----:B-1----:R-:W-:-:S05]  /*2ca40*/  LEA.HI.X.SX32 R23, R31, R6, 0x1, P5 ;  /* 0x000000061f177211 */ /* 0x002fca00028f0eff */
[----:B------:R0:W-:Y:S01]  /*2ca50*/  STL [R1+0xa1c], R23 ;  /* 0x000a1c1701007387 */ /* 0x0001e20000100800 */
[----:B------:R-:W-:-:S05]  /*2ca60*/  IADD3 R25, P5, PT, R59, R7, RZ ;  /* 0x000000073b197210 */ /* 0x000fca0007fbe0ff */
[----:B------:R-:W-:Y:S01]  /*2ca70*/  STL [R1+0xa30], R25 ;  /* 0x000a301901007387 */ /* 0x000fe20000100800 */
[----:B0-----:R-:W-:-:S03]  /*2ca80*/  IADD3 R23, P0, PT, R26, R7, RZ ;  /* 0x000000071a177210 */ /* 0x001fc60007f1e0ff */
[----:B------:R-:W-:Y:S01]  /*2ca90*/  STL [R1+0xa24], R24 ;  /* 0x000a241801007387 */ /* 0x000fe20000100800 */
[----:B------:R-:W-:-:S03]  /*2caa0*/  SEL R60, R20, R90, !P3 ;  /* 0x0000005a143c7207 */ /* 0x000fc60005800000 */
[----:B------:R-:W5:Y:S04]  /*2cab0*/  LDL.LU R90, [R1+0xa7c] ;  /* 0x000a7c00015a7983 */ /* 0x000f680000300800 */
[----:B------:R0:W-:Y:S02]  /*2cac0*/  STL [R1+0xa38], R23 ;  /* 0x000a381701007387 */ /* 0x0001e40000100800 */
[----:B0-----:R-:W-:Y:S02]  /*2cad0*/  LEA.HI.X.SX32 R23, R59, R6, 0x1, P5 ;  /* 0x000000063b177211 */ /* 0x001fe400028f0eff */
[----:B------:R-:W3:Y:S01]  /*2cae0*/  LDL.LU R59, [R1+0x2a8] ;  /* 0x0002a800013b7983 */ /* 0x000ee20000300800 */
[----:B------:R-:W-:-:S03]  /*2caf0*/  IADD3 R24, P5, PT, R87, R7, RZ ;  /* 0x0000000757187210 */ /* 0x000fc60007fbe0ff */
[----:B------:R0:W-:Y:S04]  /*2cb00*/  STL [R1+0xa2c], R23 ;  /* 0x000a2c1701007387 */ /* 0x0001e80000100800 */
[----:B------:R4:W-:Y:S01]  /*2cb10*/  STL [R1+0xa40], R24 ;  /* 0x000a401801007387 */ /* 0x0009e20000100800 */
[----:B0-----:R-:W-:Y:S02]  /*2cb20*/  LEA.HI.X.SX32 R23, R26, R6, 0x1, P0 ;  /* 0x000000061a177211 */ /* 0x001fe400000f0eff */
[----:B----4-:R-:W-:-:S03]  /*2cb30*/  IADD3 R24, P0, PT, R30, R7, RZ ;  /* 0x000000071e187210 */ /* 0x010fc60007f1e0ff */
[----:B------:R0:W-:Y:S04]  /*2cb40*/  STL [R1+0xa34], R23 ;  /* 0x000a341701007387 */ /* 0x0001e80000100800 */
[----:B------:R1:W-:Y:S01]  /*2cb50*/  STL [R1+0xa48], R24 ;  /* 0x000a481801007387 */ /* 0x0003e20000100800 */
[----:B0-----:R-:W-:-:S03]  /*2cb60*/  LEA.HI.X.SX32 R23, R87, R6, 0x1, P5 ;  /* 0x0000000657177211 */ /* 0x001fc600028f0eff */
[----:B------:R-:W4:Y:S01]  /*2cb70*/  LDL.LU R87, [R1+0xa8c] ;  /* 0x000a8c0001577983 */ /* 0x000f220000300800 */
[----:B-1----:R-:W-:-:S03]  /*2cb80*/  IADD3 R24, P5, PT, R29, R7, RZ ;  /* 0x000000071d187210 */ /* 0x002fc60007fbe0ff */
[----:B------:R0:W-:Y:S04]  /*2cb90*/  STL [R1+0xa3c], R23 ;  /* 0x000a3c1701007387 */ /* 0x0001e80000100800 */
[----:B------:R1:W-:Y:S01]  /*2cba0*/  STL [R1+0xa50], R24 ;  /* 0x000a501801007387 */ /* 0x0003e20000100800 */
[----:B0-----:R-:W-:Y:S02]  /*2cbb0*/  LEA.HI.X.SX32 R23, R30, R6, 0x1, P0 ;  /* 0x000000061e177211 */ /* 0x001fe400000f0eff */
[----:B-1----:R-:W-:-:S03]  /*2cbc0*/  IADD3 R24, P0, PT, R27, R7, RZ ;  /* 0x000000071b187210 */ /* 0x002fc60007f1e0ff */
[----:B------:R0:W-:Y:S04]  /*2cbd0*/  STL [R1+0xa44], R23 ;  /* 0x000a441701007387 */ /* 0x0001e80000100800 */
[----:B------:R1:W-:Y:S01]  /*2cbe0*/  STL [R1+0xa58], R24 ;  /* 0x000a581801007387 */ /* 0x0003e20000100800 */
[-C--:B0-----:R-:W-:Y:S02]  /*2cbf0*/  LEA.HI.X.SX32 R23, R29, R6.reuse, 0x1, P5 ;  /* 0x000000061d177211 */ /* 0x081fe400028f0eff */
[-C--:B------:R-:W-:Y:S02]  /*2cc00*/  IADD3 R25, P5, PT, R86, R7.reuse, RZ ;  /* 0x0000000756197210 */ /* 0x080fe40007fbe0ff */
[----:B-1----:R-:W-:Y:S01]  /*2cc10*/  LEA.HI.X.SX32 R24, R27, R6, 0x1, P0 ;  /* 0x000000061b187211 */ /* 0x002fe200000f0eff */
[----:B------:R0:W-:Y:S04]  /*2cc20*/  STL [R1+0xa4c], R23 ;  /* 0x000a4c1701007387 */ /* 0x0001e80000100800 */
[----:B------:R-:W-:Y:S04]  /*2cc30*/  STL [R1+0xa60], R25 ;  /* 0x000a601901007387 */ /* 0x000fe80000100800 */
[----:B------:R1:W-:Y:S01]  /*2cc40*/  STL [R1+0xa54], R24 ;  /* 0x000a541801007387 */ /* 0x0003e20000100800 */
[----:B0-----:R-:W-:-:S05]  /*2cc50*/  IADD3 R23, P0, PT, R28, R7, RZ ;  /* 0x000000071c177210 */ /* 0x001fca0007f1e0ff */
[----:B------:R0:W-:Y:S01]  /*2cc60*/  STL [R1+0xa68], R23 ;  /* 0x000a681701007387 */ /* 0x0001e20000100800 */
[----:B-1----:R-:W-:-:S03]  /*2cc70*/  LEA.HI.X.SX32 R24, R86, R6, 0x1, P5 ;  /* 0x0000000656187211 */ /* 0x002fc600028f0eff */
[----:B------:R-:W4:Y:S04]  /*2cc80*/  LDL.LU R86, [R1+0xa9c] ;  /* 0x000a9c0001567983 */ /* 0x000f280000300800 */
[----:B------:R1:W-:Y:S01]  /*2cc90*/  STL [R1+0xa5c], R24 ;  /* 0x000a5c1801007387 */ /* 0x0003e20000100800 */
[----:B0-----:R-:W-:-:S03]  /*2cca0*/  IADD3 R23, P5, PT, R84, R7, RZ ;  /* 0x0000000754177210 */ /* 0x001fc60007fbe0ff */
[----:B------:R-:W4:Y:S01]  /*2ccb0*/  LDL.LU R31, [R1+0x2c8] ;  /* 0x0002c800011f7983 */ /* 0x000f220000300800 */
[----:B-1----:R-:W-:-:S03]  /*2ccc0*/  LEA.HI.X.SX32 R24, R28, R6, 0x1, P0 ;  /* 0x000000061c187211 */ /* 0x002fc600000f0eff */
[----:B------:R2:W-:Y:S04]  /*2ccd0*/  STL [R1+0xa70], R23 ;  /* 0x000a701701007387 */ /* 0x0005e80000100800 */
[----:B------:R0:W-:Y:S04]  /*2cce0*/  STL [R1+0xa64], R24 ;  /* 0x000a641801007387 */ /* 0x0001e80000100800 */
[----:B------:R-:W5:Y:S01]  /*2ccf0*/  LDL.LU R25, [R1+0x2dc] ;  /* 0x0002dc0001197983 */ /* 0x000f620000300800 */
[----:B--2---:R-:W-:-:S05]  /*2cd00*/  IADD3 R23, P0, PT, R56, R7, RZ ;  /* 0x0000000738177210 */ /* 0x004fca0007f1e0ff */
[----:B------:R1:W-:Y:S01]  /*2cd10*/  STL [R1+0xa78], R23 ;  /* 0x000a781701007387 */ /* 0x0003e20000100800 */
[-C--:B0-----:R-:W-:Y:S02]  /*2cd20*/  LEA.HI.X.SX32 R24, R56, R6.reuse, 0x1, P0 ;  /* 0x0000000638187211 */ /* 0x081fe400000f0eff */
[----:B-1----:R-:W-:Y:S02]  /*2cd30*/  LEA.HI.X.SX32 R23, R84, R6, 0x1, P5 ;  /* 0x0000000654177211 */ /* 0x002fe400028f0eff */
[-C--:B------:R-:W-:Y:S01]  /*2cd40*/  IADD3 R26, P5, PT, R83, R7.reuse, RZ ;  /* 0x00000007531a7210 */ /* 0x080fe20007fbe0ff */
[----:B------:R-:W2:Y:S04]  /*2cd50*/  LDL.LU R84, [R1+0xaac] ;  /* 0x000aac0001547983 */ /* 0x000ea80000300800 */
[----:B------:R0:W-:Y:S04]  /*2cd60*/  STL [R1+0xa6c], R23 ;  /* 0x000a6c1701007387 */ /* 0x0001e80000100800 */
[----:B------:R-:W-:Y:S04]  /*2cd70*/  STL [R1+0xa80], R26 ;  /* 0x000a801a01007387 */ /* 0x000fe80000100800 */
[----:B------:R1:W-:Y:S04]  /*2cd80*/  STL [R1+0xa74], R24 ;  /* 0x000a741801007387 */ /* 0x0003e80000100800 */
[----:B------:R-:W2:Y:S01]  /*2cd90*/  LDL.LU R28, [R1+0x2ec] ;  /* 0x0002ec00011c7983 */ /* 0x000ea20000300800 */
[----:B0-----:R-:W-:-:S02]  /*2cda0*/  IADD3 R23, P0, PT, R81, R7, RZ ;  /* 0x0000000751177210 */ /* 0x001fc40007f1e0ff */
[----:B-1----:R-:W-:-:S03]  /*2cdb0*/  LEA.HI.X.SX32 R24, R83, R6, 0x1, P5 ;  /* 0x0000000653187211 */ /* 0x002fc600028f0eff */
[----:B------:R-:W-:Y:S04]  /*2cdc0*/  STL [R1+0xa88], R23 ;  /* 0x000a881701007387 */ /* 0x000fe80000100800 */
[----:B------:R-:W2:Y:S04]  /*2cdd0*/  LDL.LU R83, [R1+0xabc] ;  /* 0x000abc0001537983 */ /* 0x000ea80000300800 */
[----:B------:R0:W-:Y:S04]  /*2cde0*/  STL [R1+0xa7c], R24 ;  /* 0x000a7c1801007387 */ /* 0x0001e80000100800 */
[----:B------:R-:W2:Y:S01]  /*2cdf0*/  LDL.LU R26, [R1+0x2e4] ;  /* 0x0002e400011a7983 */ /* 0x000ea20000300800 */
[----:B0-----:R-:W-:-:S02]  /*2ce00*/  LEA.HI.X.SX32 R24, R81, R6, 0x1, P0 ;  /* 0x0000000651187211 */ /* 0x001fc400000f0eff */
[----:B---3--:R-:W-:-:S05]  /*2ce10*/  IADD3 R23, P5, PT, R59, R7, RZ ;  /* 0x000000073b177210 */ /* 0x008fca0007fbe0ff */
[----:B------:R0:W-:Y:S04]  /*2ce20*/  STL [R1+0xa90], R23 ;  /* 0x000a901701007387 */ /* 0x0001e80000100800 */
[----:B------:R-:W3:Y:S01]  /*2ce30*/  LDL.LU R27, [R1+0x2f8] ;  /* 0x0002f800011b7983 */ /* 0x000ee20000300800 */
[----:B0-----:R-:W-:-:S03]  /*2ce40*/  IADD3 R23, P0, PT, R80, R7, RZ ;  /* 0x0000000750177210 */ /* 0x001fc60007f1e0ff */
[----:B------:R-:W-:Y:S04]  /*2ce50*/  STL [R1+0xa84], R24 ;  /* 0x000a841801007387 */ /* 0x000fe80000100800 */
[----:B------:R0:W-:Y:S04]  /*2ce60*/  STL [R1+0xa98], R23 ;  /* 0x000a981701007387 */ /* 0x0001e80000100800 */
[----:B------:R-:W3:Y:S04]  /*2ce70*/  LDL.LU R81, [R1+0xacc] ;  /* 0x000acc0001517983 */ /* 0x000ee80000300800 */
[----:B------:R-:W3:Y:S01]  /*2ce80*/  LDL.LU R32, [R1+0x2f4] ;  /* 0x0002f40001207983 */ /* 0x000ee20000300800 */
[----:B------:R-:W-:-:S02]  /*2ce90*/  LEA.HI.X.SX32 R29, R59, R6, 0x1, P5 ;  /* 0x000000063b1d7211 */ /* 0x000fc400028f0eff */
[-C--:B0-----:R-:W-:Y:S02]  /*2cea0*/  IADD3 R23, P5, PT, R78, R7.reuse, RZ ;  /* 0x000000074e177210 */ /* 0x081fe40007fbe0ff */
[----:B------:R-:W-:Y:S01]  /*2ceb0*/  LEA.HI.X.SX32 R24, R80, R6, 0x1, P0 ;  /* 0x0000000650187211 */ /* 0x000fe200000f0eff */
[----:B------:R-:W-:Y:S04]  /*2cec0*/  STL [R1+0xa8c], R29 ;  /* 0x000a8c1d01007387 */ /* 0x000fe80000100800 */
[----:B------:R-:W3:Y:S04]  /*2ced0*/  LDL.LU R56, [R1+0x304] ;  /* 0x0003040001387983 */ /* 0x000ee80000300800 */
[----:B------:R0:W-:Y:S04]  /*2cee0*/  STL [R1+0xaa0], R23 ;  /* 0x000aa01701007387 */ /* 0x0001e80000100800 */
[----:B------:R1:W-:Y:S04]  /*2cef0*/  STL [R1+0xa94], R24 ;  /* 0x000a941801007387 */ /* 0x0003e80000100800 */
[----:B------:R-:W3:Y:S01]  /*2cf00*/  LDL.LU R80, [R1+0xadc] ;  /* 0x000adc0001507983 */ /* 0x000ee20000300800 */
[----:B0-----:R-:W-:-:S03]  /*2cf10*/  IADD3 R23, P0, PT, R77, R7, RZ ;  /* 0x000000074d177210 */ /* 0x001fc60007f1e0ff */
[----:B------:R-:W3:Y:S04]  /*2cf20*/  LDL.LU R30, [R1+0x300] ;  /* 0x00030000011e7983 */ /* 0x000ee80000300800 */
[----:B------:R-:W-:Y:S01]  /*2cf30*/  STL [R1+0xaa8], R23 ;  /* 0x000aa81701007387 */ /* 0x000fe20000100800 */
[----:B-1----:R-:W-:-:S03]  /*2cf40*/  LEA.HI.X.SX32 R24, R78, R6, 0x1, P5 ;  /* 0x000000064e187211 */ /* 0x002fc600028f0eff */
[----:B------:R-:W3:Y:S04]  /*2cf50*/  LDL.LU R29, [R1+0x318] ;  /* 0x00031800011d7983 */ /* 0x000ee80000300800 */
[----:B------:R-:W3:Y:S04]  /*2cf60*/  LDL.LU R78, [R1+0xaec] ;  /* 0x000aec00014e7983 */ /* 0x000ee80000300800 */
[----:B------:R0:W-:Y:S04]  /*2cf70*/  STL [R1+0xa9c], R24 ;  /* 0x000a9c1801007387 */ /* 0x0001e80000100800 */
[----:B------:R-:W3:Y:S01]  /*2cf80*/  LDL.LU R59, [R1+0x310] ;  /* 0x00031000013b7983 */ /* 0x000ee20000300800 */
[----:B0-----:R-:W-:-:S02]  /*2cf90*/  LEA.HI.X.SX32 R24, R77, R6, 0x1, P0 ;  /* 0x000000064d187211 */ /* 0x001fc400000f0eff */
[----:B----4-:R-:W-:-:S05]  /*2cfa0*/  IADD3 R23, P5, PT, R31, R7, RZ ;  /* 0x000000071f177210 */ /* 0x010fca0007fbe0ff */
[----:B------:R5:W-:Y:S04]  /*2cfb0*/  STL [R1+0xab0], R23 ;  /* 0x000ab01701007387 */ /* 0x000be80000100800 */
[----:B------:R0:W-:Y:S04]  /*2cfc0*/  STL [R1+0xaa4], R24 ;  /* 0x000aa41801007387 */ /* 0x0001e80000100800 */
[----:B------:R-:W4:Y:S01]  /*2cfd0*/  LDL.LU R77, [R1+0xafc] ;  /* 0x000afc00014d7983 */ /* 0x000f220000300800 */
[----:B-----5:R-:W-:-:S05]  /*2cfe0*/  IADD3 R23, P0, PT, R25, R7, RZ ;  /* 0x0000000719177210 */ /* 0x020fca0007f1e0ff */
[----:B------:R1:W-:Y:S01]  /*2cff0*/  STL [R1+0xab8], R23 ;  /* 0x000ab81701007387 */ /* 0x0003e20000100800 */
[-C--:B0-----:R-:W-:Y:S02]  /*2d000*/  LEA.HI.X.SX32 R24, R25, R6.reuse, 0x1, P0 ;  /* 0x0000000619187211 */ /* 0x081fe400000f0eff */
[----:B-1----:R-:W-:Y:S02]  /*2d010*/  LEA.HI.X.SX32 R23, R31, R6, 0x1, P5 ;  /* 0x000000061f177211 */ /* 0x002fe400028f0eff */
[----:B------:R-:W5:Y:S01]  /*2d020*/  LDL.LU R31, [R1+0x320] ;  /* 0x00032000011f7983 */ /* 0x000f620000300800 */
[----:B------:R-:W-:-:S03]  /*2d030*/  IADD3 R33, P5, PT, R79, R7, RZ ;  /* 0x000000074f217210 */ /* 0x000fc60007fbe0ff */
[----:B------:R-:W-:Y:S04]  /*2d040*/  STL [R1+0xaac], R23 ;  /* 0x000aac1701007387 */ /* 0x000fe80000100800 */
[----:B------:R-:W-:Y:S04]  /*2d050*/  STL [R1+0xac0], R33 ;  /* 0x000ac02101007387 */ /* 0x000fe80000100800 */
[----:B------:R0:W-:Y:S02]  /*2d060*/  STL [R1+0xab4], R24 ;  /* 0x000ab41801007387 */ /* 0x0001e40000100800 */
[----:B0-----:R-:W-:-:S02]  /*2d070*/  LEA.HI.X.SX32 R24, R79, R6, 0x1, P5 ;  /* 0x000000064f187211 */ /* 0x001fc400028f0eff */
[----:B--2---:R-:W-:-:S05]  /*2d080*/  IADD3 R23, P0, PT, R28, R7, RZ ;  /* 0x000000071c177210 */ /* 0x004fca0007f1e0ff */
[----:B------:R0:W-:Y:S04]  /*2d090*/  STL [R1+0xac8], R23 ;  /* 0x000ac81701007387 */ /* 0x0001e80000100800 */
[----:B------:R-:W2:Y:S04]  /*2d0a0*/  LDL.LU R79, [R1+0xb0c] ;  /* 0x000b0c00014f7983 */ /* 0x000ea80000300800 */
[----:B------:R1:W-:Y:S01]  /*2d0b0*/  STL [R1+0xabc], R24 ;  /* 0x000abc1801007387 */ /* 0x0003e20000100800 */
[----:B0-----:R-:W-:Y:S02]  /*2d0c0*/  IADD3 R23, P5, PT, R26, R7, RZ ;  /* 0x000000071a177210 */ /* 0x001fe40007fbe0ff */
[----:B-1----:R-:W-:-:S02]  /*2d0d0*/  LEA.HI.X.SX32 R24, R28, R6, 0x1, P0 ;  /* 0x000000061c187211 */ /* 0x002fc400000f0eff */
[----:B------:R-:W4:Y:S01]  /*2d0e0*/  LDL.LU R28, [R1+0x32c] ;  /* 0x00032c00011c7983 */ /* 0x000f220000300800 */
[----:B------:R-:W-:-:S03]  /*2d0f0*/  LEA.HI.X.SX32 R25, R26, R6, 0x1, P5 ;  /* 0x000000061a197211 */ /* 0x000fc600028f0eff */
[----:B------:R3:W-:Y:S04]  /*2d100*/  STL [R1+0xad0], R23 ;  /* 0x000ad01701007387 */ /* 0x0007e80000100800 */
[----:B------:R0:W-:Y:S01]  /*2d110*/  STL [R1+0xac4], R24 ;  /* 0x000ac41801007387 */ /* 0x0001e20000100800 */
[----:B---3--:R-:W-:-:S05]  /*2d120*/  IADD3 R23, P0, PT, R27, R7, RZ ;  /* 0x000000071b177210 */ /* 0x008fca0007f1e0ff */
[----:B------:R1:W-:Y:S04]  /*2d130*/  STL [R1+0xad8], R23 ;  /* 0x000ad81701007387 */ /* 0x0003e80000100800 */
[----:B------:R-:W-:Y:S04]  /*2d140*/  STL [R1+0xacc], R25 ;  /* 0x000acc1901007387 */ /* 0x000fe80000100800 */
[----:B------:R-:W3:Y:S01]  /*2d150*/  LDL.LU R26, [R1+0xb1c] ;  /* 0x000b1c00011a7983 */ /* 0x000ee20000300800 */
[----:B0-----:R-:W-:Y:S02]  /*2d160*/  IADD3 R24, P5, PT, R32, R7, RZ ;  /* 0x0000000720187210 */ /* 0x001fe40007fbe0ff */
[----:B-1----:R-:W-:-:S03]  /*2d170*/  LEA.HI.X.SX32 R23, R27, R6, 0x1, P0 ;  /* 0x000000061b177211 */ /* 0x002fc600000f0eff */
[----:B------:R0:W-:Y:S04]  /*2d180*/  STL [R1+0xae0], R24 ;  /* 0x000ae01801007387 */ /* 0x0001e80000100800 */
[----:B------:R-:W3:Y:S04]  /*2d190*/  LDL.LU R27, [R1+0x33c] ;  /* 0x00033c00011b7983 */ /* 0x000ee80000300800 */
[----:B------:R1:W-:Y:S01]  /*2d1a0*/  STL [R1+0xad4], R23 ;  /* 0x000ad41701007387 */ /* 0x0003e20000100800 */
[----:B0-----:R-:W-:Y:S02]  /*2d1b0*/  IADD3 R24, P0, PT, R56, R7, RZ ;  /* 0x0000000738187210 */ /* 0x001fe40007f1e0ff */
[----:B-1----:R-:W-:-:S03]  /*2d1c0*/  LEA.HI.X.SX32 R23, R32, R6, 0x1, P5 ;  /* 0x0000000620177211 */ /* 0x002fc600028f0eff */
[----:B------:R0:W-:Y:S01]  /*2d1d0*/  STL [R1+0xae8], R24 ;  /* 0x000ae81801007387 */ /* 0x0001e20000100800 */
[----:B------:R-:W-:-:S03]  /*2d1e0*/  IADD3 R25, P5, PT, R30, R7, RZ ;  /* 0x000000071e197210 */ /* 0x000fc60007fbe0ff */
[----:B------:R1:W-:Y:S01]  /*2d1f0*/  STL [R1+0xadc], R23 ;  /* 0x000adc1701007387 */ /* 0x0003e20000100800 */
[----:B0-----:R-:W-:-:S03]  /*2d200*/  LEA.HI.X.SX32 R24, R56, R6, 0x1, P0 ;  /* 0x0000000638187211 */ /* 0x001fc600000f0eff */
[----:B------:R-:W-:Y:S01]  /*2d210*/  STL [R1+0xaf0], R25 ;  /* 0x000af01901007387 */ /* 0x000fe20000100800 */
[----:B-1----:R-:W-:-:S03]  /*2d220*/  IADD3 R23, P0, PT, R29, R7, RZ ;  /* 0x000000071d177210 */ /* 0x002fc60007f1e0ff */
[----:B------:R-:W3:Y:S04]  /*2d230*/  LDL.LU R56, [R1+0xb2c] ;  /* 0x000b2c0001387983 */ /* 0x000ee80000300800 */
[----:B------:R0:W-:Y:S04]  /*2d240*/  STL [R1+0xae4], R24 ;  /* 0x000ae41801007387 */ /* 0x0001e80000100800 */
[----:B------:R1:W-:Y:S01]  /*2d250*/  STL [R1+0xaf8], R23 ;  /* 0x000af81701007387 */ /* 0x0003e20000100800 */
[-C--:B0-----:R-:W-:Y:S02]  /*2d260*/  LEA.HI.X.SX32 R24, R29, R6.reuse, 0x1, P0 ;  /* 0x000000061d187211 */ /* 0x081fe400000f0eff */
[----:B-1----:R-:W-:-:S02]  /*2d270*/  LEA.HI.X.SX32 R23, R30, R6, 0x1, P5 ;  /* 0x000000061e177211 */ /* 0x002fc400028f0eff */
[----:B------:R-:W-:-:S03]  /*2d280*/  IADD3 R25, P5, PT, R59, R7, RZ ;  /* 0x000000073b197210 */ /* 0x000fc60007fbe0ff */
[----:B------:R0:W-:Y:S04]  /*2d290*/  STL [R1+0xaec], R23 ;  /* 0x000aec1701007387 */ /* 0x0001e80000100800 */
[----:B------:R-:W-:Y:S04]  /*2d2a0*/  STL [R1+0xb00], R25 ;  /* 0x000b001901007387 */ /* 0x000fe80000100800 */
[----:B------:R1:W-:Y:S01]  /*2d2b0*/  STL [R1+0xaf4], R24 ;  /* 0x000af41801007387 */ /* 0x0003e20000100800 */
[----:B0-----:R-:W-:-:S05]  /*2d2c0*/  IADD3 R23, P0, PT, R75, R7, RZ ;  /* 0x000000074b177210 */ /* 0x001fca0007f1e0ff */
[----:B------:R5:W-:Y:S01]  /*2d2d0*/  STL [R1+0xb08], R23 ;  /* 0x000b081701007387 */ /* 0x000be20000100800 */
[----:B-1----:R-:W-:-:S03]  /*2d2e0*/  LEA.HI.X.SX32 R24, R59, R6, 0x1, P5 ;  /* 0x000000063b187211 */ /* 0x002fc600028f0eff */
[----:B------:R-:W3:Y:S04]  /*2d2f0*/  LDL.LU R59, [R1+0xb3c] ;  /* 0x000b3c00013b7983 */ /* 0x000ee80000300800 */
[----:B------:R0:W-:Y:S04]  /*2d300*/  STL [R1+0xafc], R24 ;  /* 0x000afc1801007387 */ /* 0x0001e80000100800 */
[----:B------:R-:W3:Y:S01]  /*2d310*/  LDL.LU R30, [R1+0x358] ;  /* 0x00035800011e7983 */ /* 0x000ee20000300800 */
[----:B-----5:R-:W-:Y:S02]  /*2d320*/  IADD3 R23, P5, PT, R31, R7, RZ ;  /* 0x000000071f177210 */ /* 0x020fe40007fbe0ff */
[----:B0-----:R-:W-:-:S03]  /*2d330*/  LEA.HI.X.SX32 R24, R75, R6, 0x1, P0 ;  /* 0x000000064b187211 */ /* 0x001fc600000f0eff */
[----:B------:R0:W-:Y:S04]  /*2d340*/  STL [R1+0xb10], R23 ;  /* 0x000b101701007387 */ /* 0x0001e80000100800 */
[----:B------:R-:W5:Y:S01]  /*2d350*/  LDL.LU R29, [R1+0x36c] ;  /* 0x00036c00011d7983 */ /* 0x000f620000300800 */
[----:B0-----:R-:W-:-:S03]  /*2d360*/  IADD3 R23, P0, PT, R2, R7, RZ ;  /* 0x0000000702177210 */ /* 0x001fc60007f1e0ff */
[----:B------:R0:W-:Y:S04]  /*2d370*/  STL [R1+0xb04], R24 ;  /* 0x000b041801007387 */ /* 0x0001e80000100800 */
[----:B------:R4:W-:Y:S01]  /*2d380*/  STL [R1+0xb18], R23 ;  /* 0x000b181701007387 */ /* 0x0009e20000100800 */
[----:B0-----:R-:W-:Y:S02]  /*2d390*/  LEA.HI.X.SX32 R24, R31, R6, 0x1, P5 ;  /* 0x000000061f187211 */ /* 0x001fe400028f0eff */
[----:B--2---:R-:W-:Y:S02]  /*2d3a0*/  SEL R75, R20, R79, !P3 ;  /* 0x0000004f144b7207 */ /* 0x004fe40005800000 */
[----:B------:R-:W2:Y:S04]  /*2d3b0*/  LDL.LU R79, [R1+0xb4c] ;  /* 0x000b4c00014f7983 */ /* 0x000ea80000300800 */
[----:B------:R-:W2:Y:S04]  /*2d3c0*/  LDL.LU R33, [R1+0x368] ;  /* 0x0003680001217983 */ /* 0x000ea80000300800 */
[----:B------:R0:W-:Y:S04]  /*2d3d0*/  STL [R1+0xb0c], R24 ;  /* 0x000b0c1801007387 */ /* 0x0001e80000100800 */
[----:B------:R-:W2:Y:S01]  /*2d3e0*/  LDL.LU R25, [R1+0x378] ;  /* 0x0003780001197983 */ /* 0x000ea20000300800 */
[----:B----4-:R-:W-:-:S02]  /*2d3f0*/  IADD3 R23, P5, PT, R28, R7, RZ ;  /* 0x000000071c177210 */ /* 0x010fc40007fbe0ff */
[----:B0-----:R-:W-:-:S03]  /*2d400*/  LEA.HI.X.SX32 R24, R2, R6, 0x1, P0 ;  /* 0x0000000602187211 */ /* 0x001fc600000f0eff */
[----:B------:R0:W-:Y:S04]  /*2d410*/  STL [R1+0xb20], R23 ;  /* 0x000b201701007387 */ /* 0x0001e80000100800 */
[----:B------:R-:W4:Y:S01]  /*2d420*/  LDL.LU R2, [R1+0xb5c] ;  /* 0x000b5c0001027983 */ /* 0x000f220000300800 */
[----:B0-----:R-:W-:-:S03]  /*2d430*/  IADD3 R23, P0, PT, R88, R7, RZ ;  /* 0x0000000758177210 */ /* 0x001fc60007f1e0ff */
[----:B------:R-:W-:Y:S04]  /*2d440*/  STL [R1+0xb14], R24 ;  /* 0x000b141801007387 */ /* 0x000fe80000100800 */
[----:B------:R0:W-:Y:S02]  /*2d450*/  STL [R1+0xb28], R23 ;  /* 0x000b281701007387 */ /* 0x0001e40000100800 */
[-C--:B0-----:R-:W-:Y:S02]  /*2d460*/  LEA.HI.X.SX32 R23, R28, R6.reuse, 0x1, P5 ;  /* 0x000000061c177211 */ /* 0x081fe400028f0eff */
[----:B------:R-:W4:Y:S04]  /*2d470*/  LDL.LU R28, [R1+0x388] ;  /* 0x00038800011c7983 */ /* 0x000f280000300800 */
[----:B------:R0:W-:Y:S02]  /*2d480*/  STL [R1+0xb1c], R23 ;  /* 0x000b1c1701007387 */ /* 0x0001e40000100800 */
[----:B0-----:R-:W-:-:S02]  /*2d490*/  LEA.HI.X.SX32 R23, R88, R6, 0x1, P0 ;  /* 0x0000000658177211 */ /* 0x001fc400000f0eff */
[----:B---3--:R-:W-:-:S05]  /*2d4a0*/  IADD3 R24, P5, PT, R27, R7, RZ ;  /* 0x000000071b187210 */ /* 0x008fca0007fbe0ff */
[----:B------:R0:W-:Y:S04]  /*2d4b0*/  STL [R1+0xb30], R24 ;  /* 0x000b301801007387 */ /* 0x0001e80000100800 */
[----:B------:R-:W3:Y:S04]  /*2d4c0*/  LDL.LU R88, [R1+0xb6c] ;  /* 0x000b6c0001587983 */ /* 0x000ee80000300800 */
[----:B------:R-:W3:Y:S01]  /*2d4d0*/  LDL.LU R32, [R1+0x380] ;  /* 0x0003800001207983 */ /* 0x000ee20000300800 */
[----:B------:R-:W-:-:S03]  /*2d4e0*/  SEL R74, R20, R26, !P3 ;  /* 0x0000001a144a7207 */ /* 0x000fc60005800000 */
[----:B------:R1:W-:Y:S01]  /*2d4f0*/  STL [R1+0xb24], R23 ;  /* 0x000b241701007387 */ /* 0x0003e20000100800 */
[----:B------:R-:W-:Y:S02]  /*2d500*/  LEA.HI.X.SX32 R26, R27, R6, 0x1, P5 ;  /* 0x000000061b1a7211 */ /* 0x000fe400028f0eff */
[-C--:B0-----:R-:W-:Y:S02]  /*2d510*/  IADD3 R24, P5, PT, R82, R7.reuse, RZ ;  /* 0x0000000752187210 */ /* 0x081fe40007fbe0ff */
[----:B-1----:R-:W-:-:S05]  /*2d520*/  IADD3 R23, P0, PT, R85, R7, RZ ;  /* 0x0000000755177210 */ /* 0x002fca0007f1e0ff */
[----:B------:R0:W-:Y:S04]  /*2d530*/  STL [R1+0xb38], R23 ;  /* 0x000b381701007387 */ /* 0x0001e80000100800 */
[----:B------:R-:W-:Y:S01]  /*2d540*/  STL [R1+0xb2c], R26 ;  /* 0x000b2c1a01007387 */ /* 0x000fe20000100800 */
[----:B0-----:R-:W-:-:S03]  /*2d550*/  LEA.HI.X.SX32 R23, R85, R6, 0x1, P0 ;  /* 0x0000000655177211 */ /* 0x001fc600000f0eff */
[----:B------:R-:W3:Y:S04]  /*2d560*/  LDL.LU R85, [R1+0xb7c] ;  /* 0x000b7c0001557983 */ /* 0x000ee80000300800 */
[----:B------:R0:W-:Y:S04]  /*2d570*/  STL [R1+0xb40], R24 ;  /* 0x000b401801007387 */ /* 0x0001e80000100800 */
[----:B------:R-:W3:Y:S04]  /*2d580*/  LDL.LU R31, [R1+0x390] ;  /* 0x00039000011f7983 */ /* 0x000ee80000300800 */
[----:B------:R1:W-:Y:S04]  /*2d590*/  STL [R1+0xb34], R23 ;  /* 0x000b341701007387 */ /* 0x0003e80000100800 */
[----:B------:R-:W3:Y:S01]  /*2d5a0*/  LDL.LU R27, [R1+0x3a8] ;  /* 0x0003a800011b7983 */ /* 0x000ee20000300800 */
[----:B0-----:R-:W-:-:S02]  /*2d5b0*/  LEA.HI.X.SX32 R24, R82, R6, 0x1, P5 ;  /* 0x0000000652187211 */ /* 0x001fc400028f0eff */
[----:B-1----:R-:W-:-:S05]  /*2d5c0*/  IADD3 R23, P0, PT, R62, R7, RZ ;  /* 0x000000073e177210 */ /* 0x002fca0007f1e0ff */
[----:B------:R0:W-:Y:S04]  /*2d5d0*/  STL [R1+0xb48], R23 ;  /* 0x000b481701007387 */ /* 0x0001e80000100800 */
[----:B------:R-:W3:Y:S04]  /*2d5e0*/  LDL.LU R82, [R1+0xb8c] ;  /* 0x000b8c0001527983 */ /* 0x000ee80000300800 */
[----:B------:R1:W-:Y:S04]  /*2d5f0*/  STL [R1+0xb3c], R24 ;  /* 0x000b3c1801007387 */ /* 0x0003e80000100800 */
[----:B------:R-:W3:Y:S01]  /*2d600*/  LDL.LU R26, [R1+0x3b4] ;  /* 0x0003b400011a7983 */ /* 0x000ee20000300800 */
[----:B0-----:R-:W-:-:S02]  /*2d610*/  IADD3 R23, P5, PT, R30, R7, RZ ;  /* 0x000000071e177210 */ /* 0x001fc40007fbe0ff */
[----:B-1----:R-:W-:-:S03]  /*2d620*/  LEA.HI.X.SX32 R24, R62, R6, 0x1, P0 ;  /* 0x000000063e187211 */ /* 0x002fc600000f0eff */
[----:B------:R5:W-:Y:S04]  /*2d630*/  STL [R1+0xb50], R23 ;  /* 0x000b501701007387 */ /* 0x000be80000100800 */
[----:B------:R0:W-:Y:S01]  /*2d640*/  STL [R1+0xb44], R24 ;  /* 0x000b441801007387 */ /* 0x0001e20000100800 */
[----:B-----5:R-:W-:-:S04]  /*2d650*/  IADD3 R23, P0, PT, R29, R7, RZ ;  /* 0x000000071d177210 */ /* 0x020fc80007f1e0ff */
[-C--:B0-----:R-:W-:Y:S02]  /*2d660*/  LEA.HI.X.SX32 R24, R29, R6.reuse, 0x1, P0 ;  /* 0x000000061d187211 */ /* 0x081fe400000f0eff */
[----:B--2---:R-:W-:Y:S02]  /*2d670*/  SEL R62, R20, R79, !P3 ;  /* 0x0000004f143e7207 */ /* 0x004fe40005800000 */
[----:B------:R-:W2:Y:S04]  /*2d680*/  LDL.LU R79, [R1+0x604] ;  /* 0x00060400014f7983 */ /* 0x000ea80000300800 */
[----:B------:R0:W-:Y:S02]  /*2d690*/  STL [R1+0xb58], R23 ;  /* 0x000b581701007387 */ /* 0x0001e40000100800 */
[----:B0-----:R-:W-:-:S02]  /*2d6a0*/  LEA.HI.X.SX32 R23, R30, R6, 0x1, P5 ;  /* 0x000000061e177211 */ /* 0x001fc400028f0eff */
[----:B------:R-:W-:-:S03]  /*2d6b0*/  IADD3 R30, P5, PT, R33, R7, RZ ;  /* 0x00000007211e7210 */ /* 0x000fc60007fbe0ff */
[----:B------:R0:W-:Y:S04]  /*2d6c0*/  STL [R1+0xb4c], R23 ;  /* 0x000b4c1701007387 */ /* 0x0001e80000100800 */
[----:B------:R1:W-:Y:S04]  /*2d6d0*/  STL [R1+0xb60], R30 ;  /* 0x000b601e01007387 */ /* 0x0003e80000100800 */
[----:B------:R-:W5:Y:S01]  /*2d6e0*/  LDL.LU R29, [R1+0x3c0] ;  /* 0x0003c000011d7983 */ /* 0x000f620000300800 */
[----:B0-----:R-:W-:-:S03]  /*2d6f0*/  IADD3 R23, P0, PT, R25, R7, RZ ;  /* 0x0000000719177210 */ /* 0x001fc60007f1e0ff */
[----:B------:R-:W-:Y:S04]  /*2d700*/  STL [R1+0xb54], R24 ;  /* 0x000b541801007387 */ /* 0x000fe80000100800 */
[----:B------:R0:W-:Y:S04]  /*2d710*/  STL [R1+0xb68], R23 ;  /* 0x000b681701007387 */ /* 0x0001e80000100800 */
[----:B-1----:R-:W2:Y:S01]  /*2d720*/  LDL.LU R30, [R1+0xbac] ;  /* 0x000bac00011e7983 */ /* 0x002ea20000300800 */
[----:B0-----:R-:W-:Y:S02]  /*2d730*/  LEA.HI.X.SX32 R23, R33, R6, 0x1, P5 ;  /* 0x0000000621177211 */ /* 0x001fe400028f0eff */
[----:B------:R-:W-:-:S02]  /*2d740*/  IADD3 R33, P5, PT, R69, R7, RZ ;  /* 0x0000000745217210 */ /* 0x000fc40007fbe0ff */
[----:B------:R-:W-:Y:S01]  /*2d750*/  LEA.HI.X.SX32 R24, R25, R6, 0x1, P0 ;  /* 0x0000000619187211 */ /* 0x000fe200000f0eff */
[----:B------:R4:W-:Y:S04]  /*2d760*/  STL [R1+0xb5c], R23 ;  /* 0x000b5c1701007387 */ /* 0x0009e80000100800 */
[----:B------:R-:W-:Y:S01]  /*2d770*/  STL [R1+0xb70], R33 ;  /* 0x000b702101007387 */ /* 0x000fe20000100800 */
[----:B----4-:R-:W-:-:S03]  /*2d780*/  IADD3 R23, P0, PT, R28, R7, RZ ;  /* 0x000000071c177210 */ /* 0x010fc60007f1e0ff */
[----:B------:R0:W-:Y:S04]  /*2d790*/  STL [R1+0xb64], R24 ;  /* 0x000b641801007387 */ /* 0x0001e80000100800 */
[----:B------:R-:W-:Y:S01]  /*2d7a0*/  STL [R1+0xb78], R23 ;  /* 0x000b781701007387 */ /* 0x000fe20000100800 */
[----:B0-----:R-:W-:-:S03]  /*2d7b0*/  LEA.HI.X.SX32 R24, R69, R6, 0x1, P5 ;  /* 0x0000000645187211 */ /* 0x001fc600028f0eff */
[----:B------:R-:W4:Y:S04]  /*2d7c0*/  LDL.LU R69, [R1+0x5ec] ;  /* 0x0005ec0001457983 */ /* 0x000f280000300800 */
[----:B------:R0:W-:Y:S02]  /*2d7d0*/  STL [R1+0xb6c], R24 ;  /* 0x000b6c1801007387 */ /* 0x0001e40000100800 */
[----:B0-----:R-:W-:Y:S02]  /*2d7e0*/  LEA.HI.X.SX32 R24, R28, R6, 0x1, P0 ;  /* 0x000000061c187211 */ /* 0x001fe400000f0eff */
[----:B---3--:R-:W-:-:S05]  /*2d7f0*/  IADD3 R23, P5, PT, R32, R7, RZ ;  /* 0x0000000720177210 */ /* 0x008fca0007fbe0ff */
[----:B------:R0:W-:Y:S04]  /*2d800*/  STL [R1+0xb80], R23 ;  /* 0x000b801701007387 */ /* 0x0001e80000100800 */
[----:B------:R-:W3:Y:S01]  /*2d810*/  LDL.LU R28, [R1+0x3c4] ;  /* 0x0003c400011c7983 */ /* 0x000ee20000300800 */
[----:B0-----:R-:W-:-:S03]  /*2d820*/  IADD3 R23, P0, PT, R73, R7, RZ ;  /* 0x0000000749177210 */ /* 0x001fc60007f1e0ff */
[----:B------:R-:W-:Y:S04]  /*2d830*/  STL [R1+0xb74], R24 ;  /* 0x000b741801007387 */ /* 0x000fe80000100800 */
[----:B------:R0:W-:Y:S02]  /*2d840*/  STL [R1+0xb88], R23 ;  /* 0x000b881701007387 */ /* 0x0001e40000100800 */
[-C--:B0-----:R-:W-:Y:S02]  /*2d850*/  LEA.HI.X.SX32 R23, R32, R6.reuse, 0x1, P5 ;  /* 0x0000000620177211 */ /* 0x081fe400028f0eff */
[----:B------:R-:W-:-:S03]  /*2d860*/  LEA.HI.X.SX32 R24, R73, R6, 0x1, P0 ;  /* 0x0000000649187211 */ /* 0x000fc600000f0eff */
[----:B------:R0:W-:Y:S01]  /*2d870*/  STL [R1+0xb7c], R23 ;  /* 0x000b7c1701007387 */ /* 0x0001e20000100800 */
[----:B------:R-:W-:-:S05]  /*2d880*/  IADD3 R25, P5, PT, R31, R7, RZ ;  /* 0x000000071f197210 */ /* 0x000fca0007fbe0ff */
[----:B------:R-:W-:Y:S01]  /*2d890*/  STL [R1+0xb90], R25 ;  /* 0x000b901901007387 */ /* 0x000fe20000100800 */
[----:B0-----:R-:W-:-:S03]  /*2d8a0*/  IADD3 R23, P0, PT, R27, R7, RZ ;  /* 0x000000071b177210 */ /* 0x001fc60007f1e0ff */
[----:B------:R-:W4:Y:S04]  /*2d8b0*/  LDL.LU R73, [R1+0x5fc] ;  /* 0x0005fc0001497983 */ /* 0x000f280000300800 */
[----:B------:R-:W-:Y:S04]  /*2d8c0*/  STL [R1+0xb84], R24 ;  /* 0x000b841801007387 */ /* 0x000fe80000100800 */
[----:B------:R0:W-:Y:S02]  /*2d8d0*/  STL [R1+0xb98], R23 ;  /* 0x000b981701007387 */ /* 0x0001e40000100800 */
[----:B0-----:R-:W-:-:S02]  /*2d8e0*/  LEA.HI.X.SX32 R23, R31, R6, 0x1, P5 ;  /* 0x000000061f177211 */ /* 0x001fc400028f0eff */
[-C--:B------:R-:W-:Y:S02]  /*2d8f0*/  IADD3 R25, P5, PT, R72, R7.reuse, RZ ;  /* 0x0000000748197210 */ /* 0x080fe40007fbe0ff */
[----:B------:R-:W-:Y:S01]  /*2d900*/  LEA.HI.X.SX32 R24, R27, R6, 0x1, P0 ;  /* 0x000000061b187211 */ /* 0x000fe200000f0eff */
[----:B------:R0:W-:Y:S04]  /*2d910*/  STL [R1+0xb8c], R23 ;  /* 0x000b8c1701007387 */ /* 0x0001e80000100800 */
[----:B------:R-:W-:Y:S04]  /*2d920*/  STL [R1+0xba0], R25 ;  /* 0x000ba01901007387 */ /* 0x000fe80000100800 */
[----:B------:R-:W4:Y:S01]  /*2d930*/  LDL.LU R27, [R1+0x3e0] ;  /* 0x0003e000011b7983 */ /* 0x000f220000300800 */
[----:B0-----:R-:W-:-:S03]  /*2d940*/  IADD3 R23, P0, PT, R26, R7, RZ ;  /* 0x000000071a177210 */ /* 0x001fc60007f1e0ff */
[----:B------:R0:W-:Y:S04]  /*2d950*/  STL [R1+0xb94], R24 ;  /* 0x000b941801007387 */ /* 0x0001e80000100800 */
[----:B------:R1:W-:Y:S01]  /*2d960*/  STL [R1+0xba8], R23 ;  /* 0x000ba81701007387 */ /* 0x0003e20000100800 */
[----:B0-----:R-:W-:-:S03]  /*2d970*/  LEA.HI.X.SX32 R24, R72, R6, 0x1, P5 ;  /* 0x0000000648187211 */ /* 0x001fc600028f0eff */
[----:B------:R-:W4:Y:S01]  /*2d980*/  LDL.LU R72, [R1+0x5f0] ;  /* 0x0005f00001487983 */ /* 0x000f220000300800 */
[----:B-1----:R-:W-:-:S03]  /*2d990*/  IADD3 R23, P5, PT, R71, R7, RZ ;  /* 0x0000000747177210 */ /* 0x002fc60007fbe0ff */
[----:B------:R0:W-:Y:S04]  /*2d9a0*/  STL [R1+0xb9c], R24 ;  /* 0x000b9c1801007387 */ /* 0x0001e80000100800 */
[----:B------:R-:W4:Y:S01]  /*2d9b0*/  LDL.LU R33, [R1+0x3cc] ;  /* 0x0003cc0001217983 */ /* 0x000f220000300800 */
[----:B0-----:R-:W-:-:S03]  /*2d9c0*/  LEA.HI.X.SX32 R24, R26, R6, 0x1, P0 ;  /* 0x000000061a187211 */ /* 0x001fc600000f0eff */
[----:B------:R-:W-:Y:S04]  /*2d9d0*/  STL [R1+0xbb0], R23 ;  /* 0x000bb01701007387 */ /* 0x000fe80000100800 */
[----:B------:R0:W-:Y:S04]  /*2d9e0*/  STL [R1+0xba4], R24 ;  /* 0x000ba41801007387 */ /* 0x0001e80000100800 */
[----:B------:R-:W4:Y:S01]  /*2d9f0*/  LDL.LU R25, [R1+0x3dc] ;  /* 0x0003dc0001197983 */ /* 0x000f220000300800 */
[----:B0-----:R-:W-:Y:S02]  /*2da00*/  LEA.HI.X.SX32 R24, R71, R6, 0x1, P5 ;  /* 0x0000000647187211 */ /* 0x001fe400028f0eff */
[----:B-----5:R-:W-:-:S05]  /*2da10*/  IADD3 R23, P0, PT, R29, R7, RZ ;  /* 0x000000071d177210 */ /* 0x020fca0007f1e0ff */
[----:B------:R0:W-:Y:S04]  /*2da20*/  STL [R1+0xbb8], R23 ;  /* 0x000bb81701007387 */ /* 0x0001e80000100800 */
[----:B------:R-:W5:Y:S01]  /*2da30*/  LDL.LU R71, [R1+0x5f8] ;  /* 0x0005f80001477983 */ /* 0x000f620000300800 */
[----:B0-----:R-:W-:-:S03]  /*2da40*/  IADD3 R23, P5, PT, R70, R7, RZ ;  /* 0x0000000746177210 */ /* 0x001fc60007fbe0ff */
[----:B------:R0:W-:Y:S04]  /*2da50*/  STL [R1+0xbac], R24 ;  /* 0x000bac1801007387 */ /* 0x0001e80000100800 */
[----:B------:R1:W-:Y:S04]  /*2da60*/  STL [R1+0xbc0], R23 ;  /* 0x000bc01701007387 */ /* 0x0003e80000100800 */
[----:B------:R-:W5:Y:S01]  /*2da70*/  LDL.LU R32, [R1+0x3d8] ;  /* 0x0003d80001207983 */ /* 0x000f620000300800 */
[----:B0-----:R-:W-:-:S05]  /*2da80*/  LEA.HI.X.SX32 R24, R29, R6, 0x1, P0 ;  /* 0x000000061d187211 */ /* 0x001fca00000f0eff */
[----:B------:R0:W-:Y:S01]  /*2da90*/  STL [R1+0xbb4], R24 ;  /* 0x000bb41801007387 */ /* 0x0001e20000100800 */
[----:B-1----:R-:W-:-:S03]  /*2daa0*/  IADD3 R23, P0, PT, R68, R7, RZ ;  /* 0x0000000744177210 */ /* 0x002fc60007f1e0ff */
[----:B------:R-:W5:Y:S01]  /*2dab0*/  LDL.LU R31, [R1+0x3e8] ;  /* 0x0003e800011f7983 */ /* 0x000f620000300800 */
[----:B0-----:R-:W-:-:S03]  /*2dac0*/  LEA.HI.X.SX32 R24, R70, R6, 0x1, P5 ;  /* 0x0000000646187211 */ /* 0x001fc600028f0eff */
[----:B------:R-:W-:Y:S04]  /*2dad0*/  STL [R1+0xbc8], R23 ;  /* 0x000bc81701007387 */ /* 0x000fe80000100800 */
[----:B------:R-:W5:Y:S04]  /*2dae0*/  LDL.LU R70, [R1+0x498] ;  /* 0x0004980001467983 */ /* 0x000f680000300800 */
[----:B------:R0:W-:Y:S04]  /*2daf0*/  STL [R1+0xbbc], R24 ;  /* 0x000bbc1801007387 */ /* 0x0001e80000100800 */
[----:B------:R-:W5:Y:S01]  /*2db00*/  LDL.LU R35, [R1+0x3e4] ;  /* 0x0003e40001237983 */ /* 0x000f620000300800 */
[----:B0-----:R-:W-:-:S02]  /*2db10*/  LEA.HI.X.SX32 R24, R68, R6, 0x1, P0 ;  /* 0x0000000644187211 */ /* 0x001fc400000f0eff */
[----:B--2---:R-:W-:Y:S02]  /*2db20*/  SEL R76, R20, R30, !P3 ;  /* 0x0000001e144c7207 */ /* 0x004fe40005800000 */
[----:B---3--:R-:W-:-:S05]  /*2db30*/  IADD3 R23, P5, PT, R28, R7, RZ ;  /* 0x000000071c177210 */ /* 0x008fca0007fbe0ff */
[----:B------:R0:W-:Y:S04]  /*2db40*/  STL [R1+0xbd0], R23 ;  /* 0x000bd01701007387 */ /* 0x0001e80000100800 */
[----:B------:R-:W2:Y:S01]  /*2db50*/  LDL.LU R26, [R1+0x3f0] ;  /* 0x0003f000011a7983 */ /* 0x000ea20000300800 */
[----:B0-----:R-:W-:-:S03]  /*2db60*/  IADD3 R23, P0, PT, R67, R7, RZ ;  /* 0x0000000743177210 */ /* 0x001fc60007f1e0ff */
[----:B------:R0:W-:Y:S04]  /*2db70*/  STL [R1+0xbc4], R24 ;  /* 0x000bc41801007387 */ /* 0x0001e80000100800 */
[----:B------:R1:W-:Y:S04]  /*2db80*/  STL [R1+0xbd8], R23 ;  /* 0x000bd81701007387 */ /* 0x0003e80000100800 */
[----:B------:R-:W3:Y:S04]  /*2db90*/  LDL.LU R68, [R1+0x5f4] ;  /* 0x0005f40001447983 */ /* 0x000ee80000300800 */
[----:B------:R-:W3:Y:S01]  /*2dba0*/  LDL.LU R30, [R1+0x3ec] ;  /* 0x0003ec00011e7983 */ /* 0x000ee20000300800 */
[----:B0-----:R-:W-:-:S02]  /*2dbb0*/  LEA.HI.X.SX32 R24, R28, R6, 0x1, P5 ;  /* 0x000000061c187211 */ /* 0x001fc400028f0eff */
[----:B-1----:R-:W-:-:S03]  /*2dbc0*/  IADD3 R23, P5, PT, R66, R7, RZ ;  /* 0x0000000742177210 */ /* 0x002fc60007fbe0ff */
[----:B------:R0:W-:Y:S04]  /*2dbd0*/  STL [R1+0xbcc], R24 ;  /* 0x000bcc1801007387 */ /* 0x0001e80000100800 */
[----:B------:R-:W3:Y:S04]  /*2dbe0*/  LDL.LU R29, [R1+0x3fc] ;  /* 0x0003fc00011d7983 */ /* 0x000ee80000300800 */
[----:B------:R4:W-:Y:S01]  /*2dbf0*/  STL [R1+0xbe0], R23 ;  /* 0x000be01701007387 */ /* 0x0009e20000100800 */
[----:B0-----:R-:W-:-:S03]  /*2dc00*/  LEA.HI.X.SX32 R24, R67, R6, 0x1, P0 ;  /* 0x0000000643187211 */ /* 0x001fc600000f0eff */
[----:B------:R-:W3:Y:S04]  /*2dc10*/  LDL.LU R67, [R1+0x470] ;  /* 0x0004700001437983 */ /* 0x000ee80000300800 */
[----:B------:R0:W-:Y:S01]  /*2dc20*/  STL [R1+0xbd4], R24 ;  /* 0x000bd41801007387 */ /* 0x0001e20000100800 */
[----:B----4-:R-:W-:-:S05]  /*2dc30*/  IADD3 R23, P0, PT, R27, R7, RZ ;  /* 0x000000071b177210 */ /* 0x010fca0007f1e0ff */
[----:B------:R1:W-:Y:S04]  /*2dc40*/  STL [R1+0xbe8], R23 ;  /* 0x000be81701007387 */ /* 0x0003e80000100800 */
[----:B0-----:R-:W4:Y:S01]  /*2dc50*/  LDL.LU R24, [R1+0x3f8] ;  /* 0x0003f80001187983 */ /* 0x001f220000300800 */
[----:B------:R-:W-:-:S03]  /*2dc60*/  LEA.HI.X.SX32 R34, R66, R6, 0x1, P5 ;  /* 0x0000000642227211 */ /* 0x000fc600028f0eff */
[----:B------:R-:W4:Y:S04]  /*2dc70*/  LDL.LU R28, [R1+0x40c] ;  /* 0x00040c00011c7983 */ /* 0x000f280000300800 */
[----:B------:R0:W-:Y:S04]  /*2dc80*/  STL [R1+0xbdc], R34 ;  /* 0x000bdc2201007387 */ /* 0x0001e80000100800 */
[----:B------:R-:W4:Y:S01]  /*2dc90*/  LDL.LU R66, [R1+0x464] ;  /* 0x0004640001427983 */ /* 0x000f220000300800 */
[----:B-1----:R-:W-:Y:S02]  /*2dca0*/  IADD3 R23, P5, PT, R33, R7, RZ ;  /* 0x0000000721177210 */ /* 0x002fe40007fbe0ff */
[----:B0-----:R-:W-:-:S03]  /*2dcb0*/  LEA.HI.X.SX32 R34, R27, R6, 0x1, P0 ;  /* 0x000000061b227211 */ /* 0x001fc600000f0eff */
[----:B------:R0:W-:Y:S04]  /*2dcc0*/  STL [R1+0xbf0], R23 ;  /* 0x000bf01701007387 */ /* 0x0001e80000100800 */
[----:B------:R-:W4:Y:S01]  /*2dcd0*/  LDL.LU R27, [R1+0x404] ;  /* 0x00040400011b7983 */ /* 0x000f220000300800 */
[----:B0-----:R-:W-:-:S03]  /*2dce0*/  IADD3 R23, P0, PT, R25, R7, RZ ;  /* 0x0000000719177210 */ /* 0x001fc60007f1e0ff */
[----:B------:R0:W-:Y:S01]  /*2dcf0*/  STL [R1+0xbe4], R34 ;  /* 0x000be42201007387 */ /* 0x0001e20000100800 */
[----:B------:R-:W-:-:S03]  /*2dd00*/  LEA.HI.X.SX32 R33, R33, R6, 0x1, P5 ;  /* 0x0000000621217211 */ /* 0x000fc600028f0eff */
[----:B------:R-:W-:Y:S04]  /*2dd10*/  STL [R1+0xbf8], R23 ;  /* 0x000bf81701007387 */ /* 0x000fe80000100800 */
[----:B0-----:R-:W4:Y:S04]  /*2dd20*/  LDL.LU R34, [R1+0x414] ;  /* 0x0004140001227983 */ /* 0x001f280000300800 */
[----:B------:R0:W-:Y:S04]  /*2dd30*/  STL [R1+0xbec], R33 ;  /* 0x000bec2101007387 */ /* 0x0001e80000100800 */
[----:B0-----:R-:W4:Y:S01]  /*2dd40*/  LDL.LU R33, [R1+0x410] ;  /* 0x0004100001217983 */ /* 0x001f220000300800 */
[----:B------:R-:W-:-:S02]  /*2dd50*/  LEA.HI.X.SX32 R25, R25, R6, 0x1, P0 ;  /* 0x0000000619197211 */ /* 0x000fc400000f0eff */
[----:B-----5:R-:W-:-:S05]  /*2dd60*/  IADD3 R23, P5, PT, R32, R7, RZ ;  /* 0x0000000720177210 */ /* 0x020fca0007fbe0ff */
[----:B------:R0:W-:Y:S01]  /*2dd70*/  STL [R1+0xc00], R23 ;  /* 0x000c001701007387 */ /* 0x0001e20000100800 */
[----:B------:R-:W-:-:S03]  /*2dd80*/  LEA.HI.X.SX32 R32, R32, R6, 0x1, P5 ;  /* 0x0000000620207211 */ /* 0x000fc600028f0eff */
[----:B------:R1:W-:Y:S01]  /*2dd90*/  STL [R1+0xbf4], R25 ;  /* 0x000bf41901007387 */ /* 0x0003e20000100800 */
[----:B0-----:R-:W-:-:S03]  /*2dda0*/  IADD3 R23, P0, PT, R31, R7, RZ ;  /* 0x000000071f177210 */ /* 0x001fc60007f1e0ff */
[----:B-1----:R-:W5:Y:S04]  /*2ddb0*/  LDL.LU R25, [R1+0x41c] ;  /* 0x00041c0001197983 */ /* 0x002f680000300800 */
[----:B------:R0:W-:Y:S04]  /*2ddc0*/  STL [R1+0xc08], R23 ;  /* 0x000c081701007387 */ /* 0x0001e80000100800 */
[----:B------:R1:W-:Y:S01]  /*2ddd0*/  STL [R1+0xbfc], R32 ;  /* 0x000bfc2001007387 */ /* 0x0003e20000100800 */
[----:B------:R-:W-:Y:S02]  /*2dde0*/  LEA.HI.X.SX32 R31, R31, R6, 0x1, P0 ;  /* 0x000000061f1f7211 */ /* 0x000fe400000f0eff */
[-C--:B0-----:R-:W-:Y:S01]  /*2ddf0*/  IADD3 R23, P5, PT, R35, R7.reuse, RZ ;  /* 0x0000000723177210 */ /* 0x081fe20007fbe0ff */
[----:B-1----:R-:W5:Y:S04]  /*2de00*/  LDL.LU R32, [R1+0x418] ;  /* 0x0004180001207983 */ /* 0x002f680000300800 */
[----:B------:R-:W-:Y:S04]  /*2de10*/  STL [R1+0xc10], R23 ;  /* 0x000c101701007387 */ /* 0x000fe80000100800 */
[----:B------:R0:W-:Y:S04]  /*2de20*/  STL [R1+0xc04], R31 ;  /* 0x000c041f01007387 */ /* 0x0001e80000100800 */
[----:B0-----:R-:W5:Y:S01]  /*2de30*/  LDL.LU R31, [R1+0x424] ;  /* 0x00042400011f7983 */ /* 0x001f620000300800 */
[----:B--2---:R-:W-:-:S05]  /*2de40*/  IADD3 R23, P0, PT, R26, R7, RZ ;  /* 0x000000071a177210 */ /* 0x004fca0007f1e0ff */
[----:B------:R0:W-:Y:S02]  /*2de50*/  STL [R1+0xc18], R23 ;  /* 0x000c181701007387 */ /* 0x0001e40000100800 */
[----:B0-----:R-:W-:Y:S02]  /*2de60*/  LEA.HI.X.SX32 R23, R35, R6, 0x1, P5 ;  /* 0x0000000623177211 */ /* 0x001fe400028f0eff */
[----:B---3--:R-:W-:-:S03]  /*2de70*/  IADD3 R36, P5, PT, R30, R7, RZ ;  /* 0x000000071e247210 */ /* 0x008fc60007fbe0ff */
[----:B------:R0:W-:Y:S01]  /*2de80*/  STL [R1+0xc0c], R23 ;  /* 0x000c0c1701007387 */ /* 0x0001e20000100800 */
[----:B------:R-:W-:-:S03]  /*2de90*/  LEA.HI.X.SX32 R35, R26, R6, 0x1, P0 ;  /* 0x000000061a237211 */ /* 0x000fc600000f0eff */
[----:B------:R-:W-:Y:S04]  /*2dea0*/  STL [R1+0xc20], R36 ;  /* 0x000c202401007387 */ /* 0x000fe80000100800 */
[----:B------:R-:W2:Y:S01]  /*2deb0*/  LDL.LU R26, [R1+0x420] ;  /* 0x00042000011a7983 */ /* 0x000ea20000300800 */
[----:B0-----:R-:W-:-:S03]  /*2dec0*/  IADD3 R23, P0, PT, R29, R7, RZ ;  /* 0x000000071d177210 */ /* 0x001fc60007f1e0ff */
[----:B------:R-:W-:Y:S04]  /*2ded0*/  STL [R1+0xc14], R35 ;  /* 0x000c142301007387 */ /* 0x000fe80000100800 */
[----:B------:R0:W-:Y:S01]  /*2dee0*/  STL [R1+0xc28], R23 ;  /* 0x000c281701007387 */ /* 0x0001e20000100800 */
[-C--:B------:R-:W-:Y:S02]  /*2def0*/  LEA.HI.X.SX32 R29, R29, R6.reuse, 0x1, P0 ;  /* 0x000000061d1d7211 */ /* 0x080fe400000f0eff */
[----:B0-----:R-:W-:Y:S02]  /*2df00*/  LEA.HI.X.SX32 R23, R30, R6, 0x1, P5 ;  /* 0x000000061e177211 */ /* 0x001fe400028f0eff */
[----:B------:R-:W3:Y:S04]  /*2df10*/  LDL.LU R30, [R1+0x43c] ;  /* 0x00043c00011e7983 */ /* 0x000ee80000300800 */
[----:B------:R0:W-:Y:S01]  /*2df20*/  STL [R1+0xc1c], R23 ;  /* 0x000c1c1701007387 */ /* 0x0001e20000100800 */
[----:B----4-:R-:W-:-:S05]  /*2df30*/  IADD3 R35, P5, PT, R24, R7, RZ ;  /* 0x0000000718237210 */ /* 0x010fca0007fbe0ff */
[----:B------:R-:W-:Y:S04]  /*2df40*/  STL [R1+0xc30], R35 ;  /* 0x000c302301007387 */ /* 0x000fe80000100800 */
[----:B------:R1:W-:Y:S01]  /*2df50*/  STL [R1+0xc24], R29 ;  /* 0x000c241d01007387 */ /* 0x0003e20000100800 */
[----:B0-----:R-:W-:-:S03]  /*2df60*/  IADD3 R23, P0, PT, R28, R7, RZ ;  /* 0x000000071c177210 */ /* 0x001fc60007f1e0ff */
[----:B-1----:R-:W4:Y:S01]  /*2df70*/  LDL.LU R29, [R1+0x438] ;  /* 0x00043800011d7983 */ /* 0x002f220000300800 */
[-C--:B------:R-:W-:Y:S02]  /*2df80*/  LEA.HI.X.SX32 R35, R24, R6.reuse, 0x1, P5 ;  /* 0x0000000618237211 */ /* 0x080fe400028f0eff */
[----:B------:R-:W-:Y:S01]  /*2df90*/  LEA.HI.X.SX32 R24, R28, R6, 0x1, P0 ;  /* 0x000000061c187211 */ /* 0x000fe200000f0eff */
[----:B------:R0:W-:Y:S04]  /*2dfa0*/  STL [R1+0xc38], R23 ;  /* 0x000c381701007387 */ /* 0x0001e80000100800 */
[----:B------:R-:W-:Y:S04]  /*2dfb0*/  STL [R1+0xc2c], R35 ;  /* 0x000c2c2301007387 */ /* 0x000fe80000100800 */
[----:B------:R-:W4:Y:S01]  /*2dfc0*/  LDL.LU R28, [R1+0x444] ;  /* 0x00044400011c7983 */ /* 0x000f220000300800 */
[----:B0-----:R-:W-:-:S05]  /*2dfd0*/  IADD3 R23, P5, PT, R27, R7, RZ ;  /* 0x000000071b177210 */ /* 0x001fca0007fbe0ff */
[----:B------:R0:W-:Y:S04]  /*2dfe0*/  STL [R1+0xc40], R23 ;  /* 0x000c401701007387 */ /* 0x0001e80000100800 */
[----:B------:R1:W-:Y:S01]  /*2dff0*/  STL [R1+0xc34], R24 ;  /* 0x000c341801007387 */ /* 0x0003e20000100800 */
[----:B0-----:R-:W-:Y:S02]  /*2e000*/  IADD3 R23, P0, PT, R34, R7, RZ ;  /* 0x0000000722177210 */ /* 0x001fe40007f1e0ff */
[----:B-1----:R-:W-:-:S03]  /*2e010*/  LEA.HI.X.SX32 R24, R27, R6, 0x1, P5 ;  /* 0x000000061b187211 */ /* 0x002fc600028f0eff */
[----:B------:R0:W-:Y:S04]  /*2e020*/  STL [R1+0xc48], R23 ;  /* 0x000c481701007387 */ /* 0x0001e80000100800 */
[----:B------:R-:W4:Y:S01]  /*2e030*/  LDL.LU R27, [R1+0x440] ;  /* 0x00044000011b7983 */ /* 0x000f220000300800 */
[----:B0-----:R-:W-:-:S03]  /*2e040*/  IADD3 R23, P5, PT, R33, R7, RZ ;  /* 0x0000000721177210 */ /* 0x001fc60007fbe0ff */
[----:B------:R-:W-:Y:S04]  /*2e050*/  STL [R1+0xc3c], R24 ;  /* 0x000c3c1801007387 */ /* 0x000fe80000100800 */
[----:B------:R0:W-:Y:S04]  /*2e060*/  STL [R1+0xc50], R23 ;  /* 0x000c501701007387 */ /* 0x0001e80000100800 */
[----:B0-----:R-:W4:Y:S01]  /*2e070*/  LDL.LU R23, [R1+0x44c] ;  /* 0x00044c0001177983 */ /* 0x001f220000300800 */
[-C--:B------:R-:W-:Y:S02]  /*2e080*/  LEA.HI.X.SX32 R34, R34, R6.reuse, 0x1, P0 ;  /* 0x0000000622227211 */ /* 0x080fe400000f0eff */
[----:B------:R-:W-:-:S03]  /*2e090*/  LEA.HI.X.SX32 R33, R33, R6, 0x1, P5 ;  /* 0x0000000621217211 */ /* 0x000fc600028f0eff */
[----:B------:R-:W-:Y:S01]  /*2e0a0*/  STL [R1+0xc44], R34 ;  /* 0x000c442201007387 */ /* 0x000fe20000100800 */
[----:B-----5:R-:W-:-:S05]  /*2e0b0*/  IADD3 R24, P0, PT, R25, R7, RZ ;  /* 0x0000000719187210 */ /* 0x020fca0007f1e0ff */
[----:B------:R0:W-:Y:S01]  /*2e0c0*/  STL [R1+0xc58], R24 ;  /* 0x000c581801007387 */ /* 0x0001e20000100800 */
[----:B------:R-:W-:-:S03]  /*2e0d0*/  LEA.HI.X.SX32 R25, R25, R6, 0x1, P0 ;  /* 0x0000000619197211 */ /* 0x000fc600000f0eff */
[----:B------:R-:W-:Y:S04]  /*2e0e0*/  STL [R1+0xc4c], R33 ;  /* 0x000c4c2101007387 */ /* 0x000fe80000100800 */
[----:B------:R-:W5:Y:S01]  /*2e0f0*/  LDL.LU R36, [R1+0x448] ;  /* 0x0004480001247983 */ /* 0x000f620000300800 */
[----:B0-----:R-:W-:-:S05]  /*2e100*/  IADD3 R24, P5, PT, R32, R7, RZ ;  /* 0x0000000720187210 */ /* 0x001fca0007fbe0ff */
[----:B------:R0:W-:Y:S04]  /*2e110*/  STL [R1+0xc60], R24 ;  /* 0x000c601801007387 */ /* 0x0001e80000100800 */
[----:B------:R1:W-:Y:S04]  /*2e120*/  STL [R1+0xc54], R25 ;  /* 0x000c541901007387 */ /* 0x0003e80000100800 */
[----:B------:R-:W5:Y:S01]  /*2e130*/  LDL.LU R35, [R1+0x454] ;  /* 0x0004540001237983 */ /* 0x000f620000300800 */
[----:B0-----:R-:W-:Y:S02]  /*2e140*/  IADD3 R24, P0, PT, R31, R7, RZ ;  /* 0x000000071f187210 */ /* 0x001fe40007f1e0ff */
[----:B-1----:R-:W-:-:S03]  /*2e150*/  LEA.HI.X.SX32 R25, R32, R6, 0x1, P5 ;  /* 0x0000000620197211 */ /* 0x002fc600028f0eff */
[----:B------:R0:W-:Y:S04]  /*2e160*/  STL [R1+0xc68], R24 ;  /* 0x000c681801007387 */ /* 0x0001e80000100800 */
[----:B0-----:R-:W5:Y:S04]  /*2e170*/  LDL.LU R24, [R1+0x450] ;  /* 0x0004500001187983 */ /* 0x001f680000300800 */
[----:B------:R0:W-:Y:S04]  /*2e180*/  STL [R1+0xc5c], R25 ;  /* 0x000c5c1901007387 */ /* 0x0001e80000100800 */
[----:B------:R-:W5:Y:S01]  /*2e190*/  LDL.LU R34, [R1+0x45c] ;  /* 0x00045c0001227983 */ /* 0x000f620000300800 */
[----:B0-----:R-:W-:-:S02]  /*2e1a0*/  LEA.HI.X.SX32 R25, R31, R6, 0x1, P0 ;  /* 0x000000061f197211 */ /* 0x001fc400000f0eff */
[----:B--2---:R-:W-:-:S05]  /*2e1b0*/  IADD3 R32, P5, PT, R26, R7, RZ ;  /* 0x000000071a207210 */ /* 0x004fca0007fbe0ff */
[----:B------:R-:W-:Y:S04]  /*2e1c0*/  STL [R1+0xc70], R32 ;  /* 0x000c702001007387 */ /* 0x000fe80000100800 */
[----:B------:R-:W2:Y:S04]  /*2e1d0*/  LDL.LU R33, [R1+0x458] ;  /* 0x0004580001217983 */ /* 0x000ea80000300800 */
[----:B------:R0:W-:Y:S01]  /*2e1e0*/  STL [R1+0xc64], R25 ;  /* 0x000c641901007387 */ /* 0x0001e20000100800 */
[----:B---3--:R-:W-:-:S03]  /*2e1f0*/  IADD3 R31, P0, PT, R30, R7, RZ ;  /* 0x000000071e1f7210 */ /* 0x008fc60007f1e0ff */
[----:B0-----:R-:W3:Y:S01]  /*2e200*/  LDL.LU R25, [R1+0xcc4] ;  /* 0x000cc40001197983 */ /* 0x001ee20000300800 */
[----:B------:R-:W-:-:S03]  /*2e210*/  LEA.HI.X.SX32 R26, R26, R6, 0x1, P5 ;  /* 0x000000061a1a7211 */ /* 0x000fc600028f0eff */
[----:B------:R-:W-:Y:S04]  /*2e220*/  STL [R1+0xc78], R31 ;  /* 0x000c781f01007387 */ /* 0x000fe80000100800 */
[----:B------:R-:W3:Y:S04]  /*2e230*/  LDL.LU R32, [R1+0xccc] ;  /* 0x000ccc0001207983 */ /* 0x000ee80000300800 */
[----:B------:R0:W-:Y:S02]  /*2e240*/  STL [R1+0xc6c], R26 ;  /* 0x000c6c1a01007387 */ /* 0x0001e40000100800 */
[----:B0-----:R-:W-:-:S02]  /*2e250*/  LEA.HI.X.SX32 R26, R30, R6, 0x1, P0 ;  /* 0x000000061e1a7211 */ /* 0x001fc400000f0eff */
[----:B----4-:R-:W-:-:S05]  /*2e260*/  IADD3 R31, P5, PT, R29, R7, RZ ;  /* 0x000000071d1f7210 */ /* 0x010fca0007fbe0ff */
[----:B------:R0:W-:Y:S04]  /*2e270*/  STL [R1+0xc80], R31 ;  /* 0x000c801f01007387 */ /* 0x0001e80000100800 */
[----:B0-----:R-:W4:Y:S01]  /*2e280*/  LDL.LU R31, [R1+0xcd4] ;  /* 0x000cd400011f7983 */ /* 0x001f220000300800 */
[----:B------:R-:W-:-:S03]  /*2e290*/  IADD3 R30, P0, PT, R28, R7, RZ ;  /* 0x000000071c1e7210 */ /* 0x000fc60007f1e0ff */
[----:B------:R0:W-:Y:S01]  /*2e2a0*/  STL [R1+0xc74], R26 ;  /* 0x000c741a01007387 */ /* 0x0001e20000100800 */
[----:B------:R-:W-:-:S03]  /*2e2b0*/  LEA.HI.X.SX32 R29, R29, R6, 0x1, P5 ;  /* 0x000000061d1d7211 */ /* 0x000fc600028f0eff */
[----:B0-----:R-:W4:Y:S04]  /*2e2c0*/  LDL.LU R26, [R1+0xcdc] ;  /* 0x000cdc00011a7983 */ /* 0x001f280000300800 */
[----:B------:R0:W-:Y:S04]  /*2e2d0*/  STL [R1+0xc88], R30 ;  /* 0x000c881e01007387 */ /* 0x0001e80000100800 */
[----:B0-----:R-:W4:Y:S01]  /*2e2e0*/  LDL.LU R30, [R1+0xce4] ;  /* 0x000ce400011e7983 */ /* 0x001f220000300800 */
[----:B------:R-:W-:-:S03]  /*2e2f0*/  IADD3 R37, P5, PT, R27, R7, RZ ;  /* 0x000000071b257210 */ /* 0x000fc60007fbe0ff */
[----:B------:R0:W-:Y:S02]  /*2e300*/  STL [R1+0xc7c], R29 ;  /* 0x000c7c1d01007387 */ /* 0x0001e40000100800 */
[----:B0-----:R-:W-:Y:S02]  /*2e310*/  LEA.HI.X.SX32 R29, R28, R6, 0x1, P0 ;  /* 0x000000061c1d7211 */ /* 0x001fe400000f0eff */
[----:B------:R-:W4:Y:S04]  /*2e320*/  LDL.LU R28, [R1+0xcec] ;  /* 0x000cec00011c7983 */ /* 0x000f280000300800 */
[----:B------:R0:W-:Y:S04]  /*2e330*/  STL [R1+0xc90], R37 ;  /* 0x000c902501007387 */ /* 0x0001e80000100800 */
[----:B------:R1:W-:Y:S01]  /*2e340*/  STL [R1+0xc84], R29 ;  /* 0x000c841d01007387 */ /* 0x0003e20000100800 */
[----:B0-----:R-:W-:-:S03]  /*2e350*/  IADD3 R37, P0, PT, R23, R7, RZ ;  /* 0x0000000717257210 */ /* 0x001fc60007f1e0ff */
[----:B-1----:R-:W4:Y:S04]  /*2e360*/  LDL.LU R29, [R1+0xcf4] ;  /* 0x000cf400011d7983 */ /* 0x002f280000300800 */
[----:B------:R0:W-:Y:S02]  /*2e370*/  STL [R1+0xc98], R37 ;  /* 0x000c982501007387 */ /* 0x0001e40000100800 */
[-C--:B0-----:R-:W-:Y:S02]  /*2e380*/  LEA.HI.X.SX32 R37, R27, R6.reuse, 0x1, P5 ;  /* 0x000000061b257211 */ /* 0x081fe400028f0eff */
[----:B------:R-:W4:Y:S01]  /*2e390*/  LDL.LU R27, [R1+0xcfc] ;  /* 0x000cfc00011b7983 */ /* 0x000f220000300800 */
[----:B------:R-:W-:-:S03]  /*2e3a0*/  LEA.HI.X.SX32 R23, R23, R6, 0x1, P0 ;  /* 0x0000000617177211 */ /* 0x000fc600000f0eff */
[----:B------:R5:W-:Y:S02]  /*2e3b0*/  STL [R1+0xc8c], R37 ;  /* 0x000c8c2501007387 */ /* 0x000be40000100800 */
[----:B-----5:R-:W-:-:S05]  /*2e3c0*/  IADD3 R37, P5, PT, R36, R7, RZ ;  /* 0x0000000724257210 */ /* 0x020fca0007fbe0ff */
        /* <DEDUP_REMOVED lines=19> */
[----:B--2---:R-:W-:-:S05]  /*2e500*/  IADD3 R24, P5, PT, R33, R7, RZ ;  /* 0x0000000721187210 */ /* 0x004fca0007fbe0ff */
[----:B------:R0:W-:Y:S01]  /*2e510*/  STL [R1+0xcc0], R24 ;  /* 0x000cc01801007387 */ /* 0x0001e20000100800 */
[----:B------:R-:W-:-:S03]  /*2e520*/  LEA.HI.X.SX32 R33, R33, R6, 0x1, P5 ;  /* 0x0000000621217211 */ /* 0x000fc600028f0eff */
[----:B0-----:R-:W2:Y:S04]  /*2e530*/  LDL.LU R24, [R1+0x1d30] ;  /* 0x001d300001187983 */ /* 0x001ea80000300800 */
[----:B------:R3:W-:Y:S02]  /*2e540*/  STL [R1+0xcb4], R34 ;  /* 0x000cb42201007387 */ /* 0x0007e40000100800 */
[----:B---3--:R-:W-:-:S05]  /*2e550*/  IADD3 R34, P0, PT, R25, R7, RZ ;  /* 0x0000000719227210 */ /* 0x008fca0007f1e0ff */
[----:B------:R0:W-:Y:S01]  /*2e560*/  STL [R1+0xcc8], R34 ;  /* 0x000cc82201007387 */ /* 0x0001e20000100800 */
[----:B------:R-:W-:-:S03]  /*2e570*/  LEA.HI.X.SX32 R25, R25, R6, 0x1, P0 ;  /* 0x0000000619197211 */ /* 0x000fc600000f0eff */
[----:B0-----:R-:W3:Y:S04]  /*2e580*/  LDL.LU R34, [R1+0x1d2c] ;  /* 0x001d2c0001227983 */ /* 0x001ee80000300800 */
[----:B------:R0:W-:Y:S02]  /*2e590*/  STL [R1+0xcbc], R33 ;  /* 0x000cbc2101007387 */ /* 0x0001e40000100800 */
[----:B0-----:R-:W-:-:S05]  /*2e5a0*/  IADD3 R33, P5, PT, R32, R7, RZ ;  /* 0x0000000720217210 */ /* 0x001fca0007fbe0ff */
[----:B------:R0:W-:Y:S01]  /*2e5b0*/  STL [R1+0xcd0], R33 ;  /* 0x000cd02101007387 */ /* 0x0001e20000100800 */
[----:B------:R-:W-:-:S03]  /*2e5c0*/  LEA.HI.X.SX32 R32, R32, R6, 0x1, P5 ;  /* 0x0000000620207211 */ /* 0x000fc600028f0eff */
[----:B0-----:R-:W2:Y:S04]  /*2e5d0*/  LDL.LU R33, [R1+0x1d28] ;  /* 0x001d280001217983 */ /* 0x001ea80000300800 */
[----:B------:R4:W-:Y:S02]  /*2e5e0*/  STL [R1+0xcc4], R25 ;  /* 0x000cc41901007387 */ /* 0x0009e40000100800 */
[----:B----4-:R-:W-:-:S05]  /*2e5f0*/  IADD3 R25, P0, PT, R31, R7, RZ ;  /* 0x000000071f197210 */ /* 0x010fca0007f1e0ff */
[----:B------:R0:W-:Y:S01]  /*2e600*/  STL [R1+0xcd8], R25 ;  /* 0x000cd81901007387 */ /* 0x0001e20000100800 */
[----:B------:R-:W-:-:S03]  /*2e610*/  LEA.HI.X.SX32 R31, R31, R6, 0x1, P0 ;  /* 0x000000061f1f7211 */ /* 0x000fc600000f0eff */
[----:B0-----:R-:W4:Y:S04]  /*2e620*/  LDL.LU R25, [R1+0x1d24] ;  /* 0x001d240001197983 */ /* 0x001f280000300800 */
[----:B------:R0:W-:Y:S02]  /*2e630*/  STL [R1+0xccc], R32 ;  /* 0x000ccc2001007387 */ /* 0x0001e40000100800 */
[----:B0-----:R-:W-:-:S05]  /*2e640*/  IADD3 R32, P5, PT, R26, R7, RZ ;  /* 0x000000071a207210 */ /* 0x001fca0007fbe0ff */
[----:B------:R0:W-:Y:S01]  /*2e650*/  STL [R1+0xce0], R32 ;  /* 0x000ce02001007387 */ /* 0x0001e20000100800 */
[----:B------:R-:W-:-:S03]  /*2e660*/  LEA.HI.X.SX32 R26, R26, R6, 0x1, P5 ;  /* 0x000000061a1a7211 */ /* 0x000fc600028f0eff */
[----:B0-----:R-:W2:Y:S04]  /*2e670*/  LDL.LU R32, [R1+0x1d20] ;  /* 0x001d200001207983 */ /* 0x001ea80000300800 */
        /* <DEDUP_REMOVED lines=12> */
[----:B------:R0:W-:Y:S04]  /*2e740*/  STL [R1+0xcf8], R30 ;  /* 0x000cf81e01007387 */ /* 0x0001e80000100800 */
[----:B0-----:R-:W2:Y:S04]  /*2e750*/  LDL.LU R30, [R1+0x1d14] ;  /* 0x001d1400011e7983 */ /* 0x001ea80000300800 */
[----:B------:R0:W-:Y:S02]  /*2e760*/  STL [R1+0xcec], R28 ;  /* 0x000cec1c01007387 */ /* 0x0001e40000100800 */
[----:B0-----:R-:W-:-:S05]  /*2e770*/  IADD3 R28, P5, PT, R27, R7, RZ ;  /* 0x000000071b1c7210 */ /* 0x001fca0007fbe0ff */
[----:B------:R0:W-:Y:S04]  /*2e780*/  STL [R1+0xd00], R28 ;  /* 0x000d001c01007387 */ /* 0x0001e80000100800 */
[----:B0-----:R-:W2:Y:S01]  /*2e790*/  LDL.LU R28, [R1+0x1d10] ;  /* 0x001d1000011c7983 */ /* 0x001ea20000300800 */
[----:B------:R-:W-:-:S05]  /*2e7a0*/  LEA.HI.X.SX32 R29, R29, R6, 0x1, P0 ;  /* 0x000000061d1d7211 */ /* 0x000fca00000f0eff */
[----:B------:R2:W-:Y:S02]  /*2e7b0*/  STL [R1+0xcf4], R29 ;  /* 0x000cf41d01007387 */ /* 0x0005e40000100800 */
[----:B--2---:R-:W-:-:S05]  /*2e7c0*/  IADD3 R29, P0, PT, R28, R7, RZ ;  /* 0x000000071c1d7210 */ /* 0x004fca0007f1e0ff */
[----:B------:R0:W-:Y:S04]  /*2e7d0*/  STL [R1+0xd08], R29 ;  /* 0x000d081d01007387 */ /* 0x0001e80000100800 */
[----:B0-----:R-:W2:Y:S01]  /*2e7e0*/  LDL.LU R29, [R1+0x1d0c] ;  /* 0x001d0c00011d7983 */ /* 0x001ea20000300800 */
[-C--:B------:R-:W-:Y:S02]  /*2e7f0*/  LEA.HI.X.SX32 R27, R27, R6.reuse, 0x1, P5 ;  /* 0x000000061b1b7211 */ /* 0x080fe400028f0eff */
[----:B------:R-:W-:-:S03]  /*2e800*/  LEA.HI.X.SX32 R28, R28, R6, 0x1, P0 ;  /* 0x000000061c1c7211 */ /* 0x000fc600000f0eff */
[----:B------:R2:W-:Y:S01]  /*2e810*/  STL [R1+0xcfc], R27 ;  /* 0x000cfc1b01007387 */ /* 0x0005e20000100800 */
[----:B------:R-:W-:Y:S02]  /*2e820*/  IMAD R3, R3, UR7, RZ ;  /* 0x0000000703037c24 */ /* 0x000fe4000f8e02ff */
[----:B------:R-:W-:Y:S02]  /*2e830*/  IMAD R4, R4, UR16, RZ ;  /* 0x0000001004047c24 */ /* 0x000fe4000f8e02ff */
[----:B------:R-:W-:Y:S02]  /*2e840*/  IMAD R10, R10, UR17, RZ ;  /* 0x000000110a0a7c24 */ /* 0x000fe4000f8e02ff */
[----:B------:R-:W-:Y:S02]  /*2e850*/  IMAD R11, R11, UR18, RZ ;  /* 0x000000120b0b7c24 */ /* 0x000fe4000f8e02ff */
[----:B------:R-:W-:Y:S02]  /*2e860*/  IMAD R12, R12, UR19, RZ ;  /* 0x000000130c0c7c24 */ /* 0x000fe4000f8e02ff */
[----:B------:R-:W-:-:S02]  /*2e870*/  IMAD R13, R13, UR28, RZ ;  /* 0x0000001c0d0d7c24 */ /* 0x000fc4000f8e02ff */
[----:B------:R-:W-:Y:S02]  /*2e880*/  IMAD R89, R89, UR29, RZ ;  /* 0x0000001d59597c24 */ /* 0x000fe4000f8e02ff */
[----:B------:R-:W-:Y:S02]  /*2e890*/  IMAD R92, R92, UR30, RZ ;  /* 0x0000001e5c5c7c24 */ /* 0x000fe4000f8e02ff */
[----:B------:R-:W-:Y:S02]  /*2e8a0*/  IMAD R93, R93, UR31, RZ ;  /* 0x0000001f5d5d7c24 */ /* 0x000fe4000f8e02ff */
[----:B------:R-:W-:Y:S01]  /*2e8b0*/  IMAD R52, R52, UR32, RZ ;  /* 0x0000002034347c24 */ /* 0x000fe2000f8e02ff */
[C---:B------:R-:W-:Y:S01]  /*2e8c0*/  SEL R54, R20.reuse, R54, !P3 ;  /* 0x0000003614367207 */ /* 0x040fe20005800000 */
[----:B------:R-:W-:Y:S01]  /*2e8d0*/  IMAD R53, R53, UR33, RZ ;  /* 0x0000002135357c24 */ /* 0x000fe2000f8e02ff */
[C---:B------:R-:W-:Y:S02]  /*2e8e0*/  SEL R55, R20.reuse, R55, !P3 ;  /* 0x0000003714377207 */ /* 0x040fe40005800000 */
[----:B------:R-:W-:Y:S01]  /*2e8f0*/  SEL R57, R20, R57, !P3 ;  /* 0x0000003914397207 */ /* 0x000fe20005800000 */
[----:B------:R-:W-:Y:S01]  /*2e900*/  IMAD R54, R54, UR34, RZ ;  /* 0x0000002236367c24 */ /* 0x000fe2000f8e02ff */
[C---:B------:R-:W-:Y:S01]  /*2e910*/  SEL R58, R20.reuse, R58, !P3 ;  /* 0x0000003a143a7207 */ /* 0x040fe20005800000 */
[----:B------:R-:W-:Y:S01]  /*2e920*/  IMAD R55, R55, UR35, RZ ;  /* 0x0000002337377c24 */ /* 0x000fe2000f8e02ff */
[C---:B------:R-:W-:Y:S01]  /*2e930*/  SEL R56, R20.reuse, R56, !P3 ;  /* 0x0000003814387207 */ /* 0x040fe20005800000 */
[----:B------:R-:W-:Y:S01]  /*2e940*/  IMAD R57, R57, UR36, RZ ;  /* 0x0000002439397c24 */ /* 0x000fe2000f8e02ff */
[----:B------:R-:W-:Y:S01]  /*2e950*/  SEL R61, R20, R61, !P3 ;  /* 0x0000003d143d7207 */ /* 0x000fe20005800000 */
[----:B------:R-:W-:-:S02]  /*2e960*/  IMAD R58, R58, UR37, RZ ;  /* 0x000000253a3a7c24 */ /* 0x000fc4000f8e02ff */
[----:B------:R-:W-:Y:S01]  /*2e970*/  IMAD R60, R60, UR38, RZ ;  /* 0x000000263c3c7c24 */ /* 0x000fe2000f8e02ff */
[C---:B------:R-:W-:Y:S02]  /*2e980*/  SEL R9, R20.reuse, R9, !P3 ;  /* 0x0000000914097207 */ /* 0x040fe40005800000 */
[C---:B--2---:R-:W-:Y:S02]  /*2e990*/  IADD3 R27, P5, PT, R29.reuse, R7, RZ ;  /* 0x000000071d1b7210 */ /* 0x044fe40007fbe0ff */
[C---:B------:R-:W-:Y:S02]  /*2e9a0*/  SEL R59, R20.reuse, R59, !P3 ;  /* 0x0000003b143b7207 */ /* 0x040fe40005800000 */
[C---:B------:R-:W-:Y:S01]  /*2e9b0*/  SEL R8, R20.reuse, R8, !P3 ;  /* 0x0000000814087207 */ /* 0x040fe20005800000 */
[----:B------:R0:W-:Y:S01]  /*2e9c0*/  STL [R1+0xd10], R27 ;  /* 0x000d101b01007387 */ /* 0x0001e20000100800 */
[----:B------:R-:W-:Y:S02]  /*2e9d0*/  LEA.HI.X.SX32 R29, R29, R6, 0x1, P5 ;  /* 0x000000061d1d7211 */ /* 0x000fe400028f0eff */
[----:B------:R-:W-:-:S02]  /*2e9e0*/  SEL R91, R20, R91, !P3 ;  /* 0x0000005b145b7207 */ /* 0x000fc40005800000 */
[C---:B------:R-:W-:Y:S02]  /*2e9f0*/  SEL R90, R20.reuse, R90, !P3 ;  /* 0x0000005a145a7207 */ /* 0x040fe40005800000 */
[C---:B------:R-:W-:Y:S02]  /*2ea00*/  SEL R87, R20.reuse, R87, !P3 ;  /* 0x0000005714577207 */ /* 0x040fe40005800000 */
[C---:B------:R-:W-:Y:S01]  /*2ea10*/  SEL R86, R20.reuse, R86, !P3 ;  /* 0x0000005614567207 */ /* 0x040fe20005800000 */
[----:B0-----:R-:W2:Y:S01]  /*2ea20*/  LDL.LU R27, [R1+0x1d08] ;  /* 0x001d0800011b7983 */ /* 0x001ea20000300800 */
[C---:B------:R-:W-:Y:S02]  /*2ea30*/  SEL R84, R20.reuse, R84, !P3 ;  /* 0x0000005414547207 */ /* 0x040fe40005800000 */
[C---:B------:R-:W-:Y:S01]  /*2ea40*/  SEL R83, R20.reuse, R83, !P3 ;  /* 0x0000005314537207 */ /* 0x040fe20005800000 */
[----:B------:R0:W-:Y:S01]  /*2ea50*/  STL [R1+0xd04], R28 ;  /* 0x000d041c01007387 */ /* 0x0001e20000100800 */
[----:B------:R-:W-:-:S02]  /*2ea60*/  SEL R81, R20, R81, !P3 ;  /* 0x0000005114517207 */ /* 0x000fc40005800000 */
[C---:B------:R-:W-:Y:S02]  /*2ea70*/  SEL R80, R20.reuse, R80, !P3 ;  /* 0x0000005014507207 */ /* 0x040fe40005800000 */
[C---:B------:R-:W-:Y:S02]  /*2ea80*/  SEL R78, R20.reuse, R78, !P3 ;  /* 0x0000004e144e7207 */ /* 0x040fe40005800000 */
[C---:B------:R-:W-:Y:S01]  /*2ea90*/  SEL R77, R20.reuse, R77, !P3 ;  /* 0x0000004d144d7207 */ /* 0x040fe20005800000 */
[----:B------:R-:W-:Y:S01]  /*2eaa0*/  IMAD R75, R75, UR52, RZ ;  /* 0x000000344b4b7c24 */ /* 0x000fe2000f8e02ff */
[----:B------:R-:W-:Y:S01]  /*2eab0*/  SEL R79, R20, R79, !P3 ;  /* 0x0000004f144f7207 */ /* 0x000fe20005800000 */
[----:B------:R-:W-:Y:S01]  /*2eac0*/  IMAD R74, R74, UR53, RZ ;  /* 0x000000354a4a7c24 */ /* 0x000fe2000f8e02ff */
[C---:B0-----:R-:W-:Y:S01]  /*2ead0*/  IADD3 R28, P0, PT, R30.reuse, R7, RZ ;  /* 0x000000071e1c7210 */ /* 0x041fe20007f1e0ff */
[----:B------:R-:W0:Y:S04]  /*2eae0*/  LDCU UR7, c[0x0][0x3b0] ;  /* 0x00007600ff0777ac */ /* 0x000e280008000800 */
[----:B------:R1:W-:Y:S01]  /*2eaf0*/  STL [R1+0xd18], R28 ;  /* 0x000d181c01007387 */ /* 0x0003e20000100800 */
[----:B------:R-:W-:Y:S01]  /*2eb00*/  LEA.HI.X.SX32 R30, R30, R6, 0x1, P0 ;  /* 0x000000061e1e7211 */ /* 0x000fe200000f0eff */
[----:B------:R-:W0:Y:S01]  /*2eb10*/  LDCU UR16, c[0x0][0x3b0] ;  /* 0x00007600ff1077ac */ /* 0x000e220008000800 */
[----:B------:R-:W-:-:S02]  /*2eb20*/  SEL R2, R20, R2, !P3 ;  /* 0x0000000214027207 */ /* 0x000fc40005800000 */
[----:B------:R-:W-:Y:S01]  /*2eb30*/  SEL R88, R20, R88, !P3 ;  /* 0x0000005814587207 */ /* 0x000fe20005800000 */
[----:B------:R-:W0:Y:S01]  /*2eb40*/  LDCU UR17, c[0x0][0x3b0] ;  /* 0x00007600ff1177ac */ /* 0x000e220008000800 */
[----:B-1----:R-:W2:Y:S04]  /*2eb50*/  LDL.LU R28, [R1+0x1d04] ;  /* 0x001d0400011c7983 */ /* 0x002ea80000300800 */
[----:B------:R1:W-:Y:S02]  /*2eb60*/  STL [R1+0xd0c], R29 ;  /* 0x000d0c1d01007387 */ /* 0x0003e40000100800 */
[----:B-1----:R-:W-:-:S05]  /*2eb70*/  IADD3 R29, P5, PT, R31, R7, RZ ;  /* 0x000000071f1d7210 */ /* 0x002fca0007fbe0ff */
[----:B------:R1:W-:Y:S01]  /*2eb80*/  STL [R1+0xd20], R29 ;  /* 0x000d201d01007387 */ /* 0x0003e20000100800 */
[----:B------:R-:W-:-:S03]  /*2eb90*/  LEA.HI.X.SX32 R31, R31, R6, 0x1, P5 ;  /* 0x000000061f1f7211 */ /* 0x000fc600028f0eff */
        /* <DEDUP_REMOVED lines=12> */
[----:B---3--:R-:W-:-:S05]  /*2ec60*/  IADD3 R32, P0, PT, R34, R7, RZ ;  /* 0x0000000722207210 */ /* 0x008fca0007f1e0ff */
[----:B------:R1:W-:Y:S01]  /*2ec70*/  STL [R1+0xd38], R32 ;  /* 0x000d382001007387 */ /* 0x0003e20000100800 */
[----:B------:R-:W-:-:S03]  /*2ec80*/  LEA.HI.X.SX32 R34, R34, R6, 0x1, P0 ;  /* 0x0000000622227211 */ /* 0x000fc600000f0eff */
[----:B-1----:R-:W3:Y:S04]  /*2ec90*/  LDL.LU R32, [R1+0x1cf4] ;  /* 0x001cf40001207983 */ /* 0x002ee80000300800 */
[----:B------:R5:W-:Y:S02]  /*2eca0*/  STL [R1+0xd2c], R33 ;  /* 0x000d2c2101007387 */ /* 0x000be40000100800 */
[----:B-----5:R-:W-:-:S05]  /*2ecb0*/  IADD3 R33, P5, PT, R35, R7, RZ ;  /* 0x0000000723217210 */ /* 0x020fca0007fbe0ff */
[----:B------:R1:W-:Y:S01]  /*2ecc0*/  STL [R1+0xd40], R33 ;  /* 0x000d402101007387 */ /* 0x0003e20000100800 */
[----:B------:R-:W-:-:S03]  /*2ecd0*/  LEA.HI.X.SX32 R35, R35, R6, 0x1, P5 ;  /* 0x0000000623237211 */ /* 0x000fc600028f0eff */
[----:B-1----:R-:W5:Y:S04]  /*2ece0*/  LDL.LU R33, [R1+0x1cf0] ;  /* 0x001cf00001217983 */ /* 0x002f680000300800 */
        /* <DEDUP_REMOVED lines=87> */
[----:B------:R1:W-:Y:S04]  /*2f260*/  STL [R1+0xdd0], R51 ;  /* 0x000dd03301007387 */ /* 0x0003e80000100800 */
[----:B-1----:R-:W2:Y:S04]  /*2f270*/  LDL.LU R51, [R1+0x1ca8] ;  /* 0x001ca80001337983 */ /* 0x002ea80000300800 */
[----:B------:R1:W-:Y:S02]  /*2f280*/  STL [R1+0xdc4], R3 ;  /* 0x000dc40301007387 */ /* 0x0003e40000100800 */
[----:B-1----:R-:W-:-:S05]  /*2f290*/  IADD3 R3, P0, PT, R10, R7, RZ ;  /* 0x000000070a037210 */ /* 0x002fca0007f1e0ff */
[----:B------:R1:W-:Y:S02]  /*2f2a0*/  STL [R1+0xdd8], R3 ;  /* 0x000dd80301007387 */ /* 0x0003e40000100800 */
[----:B-1----:R-:W-:Y:S02]  /*2f2b0*/  LEA.HI.X.SX32 R3, R4, R6, 0x1, P5 ;  /* 0x0000000604037211 */ /* 0x002fe400028f0eff */
[----:B------:R-:W-:-:S03]  /*2f2c0*/  IADD3 R4, P5, PT, R11, R7, RZ ;  /* 0x000000070b047210 */ /* 0x000fc60007fbe0ff */
[----:B------:R1:W-:Y:S04]  /*2f2d0*/  STL [R1+0xdcc], R3 ;  /* 0x000dcc0301007387 */ /* 0x0003e80000100800 */
[----:B------:R0:W-:Y:S01]  /*2f2e0*/  STL [R1+0xde0], R4 ;  /* 0x000de00401007387 */ /* 0x0001e20000100800 */
[----:B-1----:R-:W-:Y:S02]  /*2f2f0*/  LEA.HI.X.SX32 R3, R10, R6, 0x1, P0 ;  /* 0x000000060a037211 */ /* 0x002fe400000f0eff */
[----:B0-----:R-:W-:-:S03]  /*2f300*/  IADD3 R4, P0, PT, R12, R7, RZ ;  /* 0x000000070c047210 */ /* 0x001fc60007f1e0ff */
[----:B------:R0:W-:Y:S04]  /*2f310*/  STL [R1+0xdd4], R3 ;  /* 0x000dd40301007387 */ /* 0x0001e80000100800 */
[----:B------:R1:W-:Y:S01]  /*2f320*/  STL [R1+0xde8], R4 ;  /* 0x000de80401007387 */ /* 0x0003e20000100800 */
[-C--:B0-----:R-:W-:Y:S02]  /*2f330*/  LEA.HI.X.SX32 R3, R11, R6.reuse, 0x1, P5 ;  /* 0x000000060b037211 */ /* 0x081fe400028f0eff */
[-C--:B------:R-:W-:Y:S02]  /*2f340*/  IADD3 R10, P5, PT, R13, R7.reuse, RZ ;  /* 0x000000070d0a7210 */ /* 0x080fe40007fbe0ff */
[----:B-1----:R-:W-:Y:S01]  /*2f350*/  LEA.HI.X.SX32 R4, R12, R6, 0x1, P0 ;  /* 0x000000060c047211 */ /* 0x002fe200000f0eff */
[----:B------:R0:W-:Y:S04]  /*2f360*/  STL [R1+0xddc], R3 ;  /* 0x000ddc0301007387 */ /* 0x0001e80000100800 */
[----:B------:R-:W-:Y:S01]  /*2f370*/  STL [R1+0xdf0], R10 ;  /* 0x000df00a01007387 */ /* 0x000fe20000100800 */
[----:B0-----:R-:W-:-:S03]  /*2f380*/  IADD3 R3, P0, PT, R89, R7, RZ ;  /* 0x0000000759037210 */ /* 0x001fc60007f1e0ff */
        /* <DEDUP_REMOVED lines=8> */
[----:B0-----:R-:W-:-:S02]  /*2f410*/  IADD3 R4, P0, PT, R93, R7, RZ ;  /* 0x000000075d047210 */ /* 0x001fc40007f1e0ff */
[----:B-1----:R-:W-:-:S03]  /*2f420*/  LEA.HI.X.SX32 R3, R92, R6, 0x1, P5 ;  /* 0x000000065c037211 */ /* 0x002fc600028f0eff */
[----:B------:R0:W-:Y:S01]  /*2f430*/  STL [R1+0xe08], R4 ;  /* 0x000e080401007387 */ /* 0x0001e20000100800 */
[----:B------:R-:W-:-:S03]  /*2f440*/  IADD3 R10, P5, PT, R52, R7, RZ ;  /* 0x00000007340a7210 */ /* 0x000fc60007fbe0ff */
[----:B------:R1:W-:Y:S01]  /*2f450*/  STL [R1+0xdfc], R3 ;  /* 0x000dfc0301007387 */ /* 0x0003e20000100800 */
[----:B0-----:R-:W-:-:S03]  /*2f460*/  LEA.HI.X.SX32 R4, R93, R6, 0x1, P0 ;  /* 0x000000065d047211 */ /* 0x001fc600000f0eff */
[----:B------:R0:W-:Y:S01]  /*2f470*/  STL [R1+0xe10], R10 ;  /* 0x000e100a01007387 */ /* 0x0001e20000100800 */
[----:B-1----:R-:W-:-:S03]  /*2f480*/  IADD3 R3, P0, PT, R53, R7, RZ ;  /* 0x0000000735037210 */ /* 0x002fc60007f1e0ff */
[----:B------:R1:W-:Y:S04]  /*2f490*/  STL [R1+0xe04], R4 ;  /* 0x000e040401007387 */ /* 0x0003e80000100800 */
[----:B------:R3:W-:Y:S01]  /*2f4a0*/  STL [R1+0xe18], R3 ;  /* 0x000e180301007387 */ /* 0x0007e20000100800 */
[----:B0-----:R-:W-:-:S03]  /*2f4b0*/  LEA.HI.X.SX32 R10, R52, R6, 0x1, P5 ;  /* 0x00000006340a7211 */ /* 0x001fc600028f0eff */
[----:B------:R-:W2:Y:S01]  /*2f4c0*/  LDL.LU R52, [R1+0x1ca4] ;  /* 0x001ca40001347983 */ /* 0x000ea20000300800 */
[-C--:B-1----:R-:W-:Y:S02]  /*2f4d0*/  LEA.HI.X.SX32 R4, R53, R6.reuse, 0x1, P0 ;  /* 0x0000000635047211 */ /* 0x082fe400000f0eff */
[C---:B---3--:R-:W-:Y:S01]  /*2f4e0*/  IADD3 R3, P5, PT, R54.reuse, R7, RZ ;  /* 0x0000000736037210 */ /* 0x048fe20007fbe0ff */
[----:B------:R0:W-:Y:S04]  /*2f4f0*/  STL [R1+0xe0c], R10 ;  /* 0x000e0c0a01007387 */ /* 0x0001e80000100800 */
[----:B------:R-:W3:Y:S04]  /*2f500*/  LDL.LU R53, [R1+0x1ca0] ;  /* 0x001ca00001357983 */ /* 0x000ee80000300800 */
[----:B------:R1:W-:Y:S01]  /*2f510*/  STL [R1+0xe20], R3 ;  /* 0x000e200301007387 */ /* 0x0003e20000100800 */
[----:B0-----:R-:W-:-:S03]  /*2f520*/  LEA.HI.X.SX32 R10, R54, R6, 0x1, P5 ;  /* 0x00000006360a7211 */ /* 0x001fc600028f0eff */
[----:B------:R0:W-:Y:S01]  /*2f530*/  STL [R1+0xe14], R4 ;  /* 0x000e140401007387 */ /* 0x0001e20000100800 */
[----:B-1----:R-:W-:-:S05]  /*2f540*/  IADD3 R3, P0, PT, R55, R7, RZ ;  /* 0x0000000737037210 */ /* 0x002fca0007f1e0ff */
[----:B------:R1:W-:Y:S01]  /*2f550*/  STL [R1+0xe28], R3 ;  /* 0x000e280301007387 */ /* 0x0003e20000100800 */
[----:B0-----:R-:W-:-:S03]  /*2f560*/  LEA.HI.X.SX32 R4, R55, R6, 0x1, P0 ;  /* 0x0000000637047211 */ /* 0x001fc600000f0eff */
[----:B------:R-:W2:Y:S01]  /*2f570*/  LDL.LU R54, [R1+0x1c9c] ;  /* 0x001c9c0001367983 */ /* 0x000ea20000300800 */
[----:B-1----:R-:W-:-:S03]  /*2f580*/  IADD3 R3, P5, PT, R57, R7, RZ ;  /* 0x0000000739037210 */ /* 0x002fc60007fbe0ff */
[----:B------:R0:W-:Y:S04]  /*2f590*/  STL [R1+0xe1c], R10 ;  /* 0x000e1c0a01007387 */ /* 0x0001e80000100800 */
[----:B------:R-:W2:Y:S04]  /*2f5a0*/  LDL.LU R55, [R1+0x1c98] ;  /* 0x001c980001377983 */ /* 0x000ea80000300800 */
[----:B------:R1:W-:Y:S01]  /*2f5b0*/  STL [R1+0xe30], R3 ;  /* 0x000e300301007387 */ /* 0x0003e20000100800 */
[----:B------:R-:W-:Y:S01]  /*2f5c0*/  IMAD R93, R56, UR54, RZ ;  /* 0x00000036385d7c24 */ /* 0x000fe2000f8e02ff */
[----:B0-----:R-:W-:-:S02]  /*2f5d0*/  LEA.HI.X.SX32 R10, R57, R6, 0x1, P5 ;  /* 0x00000006390a7211 */ /* 0x001fc400028f0eff */
[----:B------:R0:W-:Y:S01]  /*2f5e0*/  STL [R1+0xe24], R4 ;  /* 0x000e240401007387 */ /* 0x0001e20000100800 */
[----:B------:R-:W-:-:S03]  /*2f5f0*/  IMAD R61, R61, UR39, RZ ;  /* 0x000000273d3d7c24 */ /* 0x000fc6000f8e02ff */
[----:B------:R-:W2:Y:S01]  /*2f600*/  LDL.LU R56, [R1+0x1c94] ;  /* 0x001c940001387983 */ /* 0x000ea20000300800 */
[----:B-1----:R-:W-:-:S05]  /*2f610*/  IADD3 R3, P0, PT, R58, R7, RZ ;  /* 0x000000073a037210 */ /* 0x002fca0007f1e0ff */
[----:B------:R1:W-:Y:S01]  /*2f620*/  STL [R1+0xe40], R3 ;  /* 0x000e400301007387 */ /* 0x0003e20000100800 */
[----:B0-----:R-:W-:-:S03]  /*2f630*/  LEA.HI.X.SX32 R4, R58, R6, 0x1, P0 ;  /* 0x000000063a047211 */ /* 0x001fc600000f0eff */
[----:B------:R-:W2:Y:S01]  /*2f640*/  LDL.LU R57, [R1+0x1c90] ;  /* 0x001c900001397983 */ /* 0x000ea20000300800 */
[----:B-1----:R-:W-:-:S03]  /*2f650*/  IADD3 R3, P5, PT, R60, R7, RZ ;  /* 0x000000073c037210 */ /* 0x002fc60007fbe0ff */
[----:B------:R-:W-:Y:S01]  /*2f660*/  STL [R1+0xe2c], R10 ;  /* 0x000e2c0a01007387 */ /* 0x000fe20000100800 */
[----:B------:R-:W-:-:S03]  /*2f670*/  IMAD R9, R9, UR40, RZ ;  /* 0x0000002809097c24 */ /* 0x000fc6000f8e02ff */
[----:B------:R-:W2:Y:S04]  /*2f680*/  LDL.LU R58, [R1+0x1c8c] ;  /* 0x001c8c00013a7983 */ /* 0x000ea80000300800 */
[----:B------:R0:W-:Y:S01]  /*2f690*/  STL [R1+0xe48], R3 ;  /* 0x000e480301007387 */ /* 0x0001e20000100800 */
[----:B------:R-:W-:-:S03]  /*2f6a0*/  IMAD R89, R59, UR55, RZ ;  /* 0x000000373b597c24 */ /* 0x000fc6000f8e02ff */
[----:B------:R1:W-:Y:S01]  /*2f6b0*/  STL [R1+0xe3c], R4 ;  /* 0x000e3c0401007387 */ /* 0x0003e20000100800 */
[----:B------:R-:W-:-:S03]  /*2f6c0*/  IMAD R8, R8, UR41, RZ ;  /* 0x0000002908087c24 */ /* 0x000fc6000f8e02ff */
[----:B------:R-:W2:Y:S01]  /*2f6d0*/  LDL.LU R59, [R1+0x1c88] ;  /* 0x001c8800013b7983 */ /* 0x000ea20000300800 */
[----:B0-----:R-:W-:Y:S02]  /*2f6e0*/  IADD3 R3, P0, PT, R61, R7, RZ ;  /* 0x000000073d037210 */ /* 0x001fe40007f1e0ff */
[----:B-1----:R-:W-:-:S03]  /*2f6f0*/  LEA.HI.X.SX32 R4, R60, R6, 0x1, P5 ;  /* 0x000000063c047211 */ /* 0x002fc600028f0eff */
[----:B------:R0:W-:Y:S01]  /*2f700*/  STL [R1+0xe50], R3 ;  /* 0x000e500301007387 */ /* 0x0001e20000100800 */
[----:B------:R-:W-:-:S03]  /*2f710*/  LEA.HI.X.SX32 R10, R61, R6, 0x1, P0 ;  /* 0x000000063d0a7211 */ /* 0x000fc600000f0eff */
[----:B------:R-:W2:Y:S01]  /*2f720*/  LDL.LU R60, [R1+0x1c84] ;  /* 0x001c8400013c7983 */ /* 0x000ea20000300800 */
[----:B------:R-:W-:-:S03]  /*2f730*/  IMAD R91, R91, UR42, RZ ;  /* 0x0000002a5b5b7c24 */ /* 0x000fc6000f8e02ff */
[----:B------:R1:W-:Y:S01]  /*2f740*/  STL [R1+0xe44], R4 ;  /* 0x000e440401007387 */ /* 0x0003e20000100800 */
[----:B0-----:R-:W-:-:S03]  /*2f750*/  IADD3 R3, P5, PT, R9, R7, RZ ;  /* 0x0000000709037210 */ /* 0x001fc60007fbe0ff */
[----:B------:R-:W2:Y:S04]  /*2f760*/  LDL.LU R61, [R1+0x1c80] ;  /* 0x001c8000013d7983 */ /* 0x000ea80000300800 */
[----:B------:R0:W-:Y:S01]  /*2f770*/  STL [R1+0xe58], R3 ;  /* 0x000e580301007387 */ /* 0x0001e20000100800 */
[----:B-1----:R-:W-:-:S03]  /*2f780*/  IADD3 R4, P0, PT, R8, R7, RZ ;  /* 0x0000000708047210 */ /* 0x002fc60007f1e0ff */
[----:B------:R1:W-:Y:S01]  /*2f790*/  STL [R1+0xe4c], R10 ;  /* 0x000e4c0a01007387 */ /* 0x0003e20000100800 */
[----:B------:R-:W-:Y:S01]  /*2f7a0*/  IMAD R90, R90, UR43, RZ ;  /* 0x0000002b5a5a7c24 */ /* 0x000fe2000f8e02ff */
[-C--:B------:R-:W-:Y:S01]  /*2f7b0*/  LEA.HI.X.SX32 R11, R8, R6.reuse, 0x1, P0 ;  /* 0x00000006080b7211 */ /* 0x080fe200000f0eff */
[----:B0-----:R-:W-:Y:S02]  /*2f7c0*/  IMAD R3, R62, UR56, RZ ;  /* 0x000000383e037c24 */ /* 0x001fe4000f8e02ff */
[----:B------:R-:W2:Y:S01]  /*2f7d0*/  LDL.LU R62, [R1+0x1c7c] ;  /* 0x001c7c00013e7983 */ /* 0x000ea20000300800 */
[----:B-1----:R-:W-:-:S03]  /*2f7e0*/  LEA.HI.X.SX32 R10, R9, R6, 0x1, P5 ;  /* 0x00000006090a7211 */ /* 0x002fc600028f0eff */
[----:B------:R0:W-:Y:S04]  /*2f7f0*/  STL [R1+0xe60], R4 ;  /* 0x000e600401007387 */ /* 0x0001e80000100800 */
[----:B------:R-:W2:Y:S01]  /*2f800*/  LDL.LU R9, [R1+0x1c78] ;  /* 0x001c780001097983 */ /* 0x000ea20000300800 */
[----:B0-----:R-:W-:-:S03]  /*2f810*/  IADD3 R4, P5, PT, R91, R7, RZ ;  /* 0x000000075b047210 */ /* 0x001fc60007fbe0ff */
[----:B------:R0:W-:Y:S01]  /*2f820*/  STL [R1+0xe54], R10 ;  /* 0x000e540a01007387 */ /* 0x0001e20000100800 */
[----:B------:R-:W-:-:S03]  /*2f830*/  IMAD R87, R87, UR44, RZ ;  /* 0x0000002c57577c24 */ /* 0x000fc6000f8e02ff */
[----:B------:R-:W2:Y:S01]  /*2f840*/  LDL.LU R8, [R1+0x1c74] ;  /* 0x001c740001087983 */ /* 0x000ea20000300800 */
[----:B------:R-:W-:-:S03]  /*2f850*/  IMAD R86, R86, UR45, RZ ;  /* 0x0000002d56567c24 */ /* 0x000fc6000f8e02ff */
[----:B------:R-:W-:Y:S01]  /*2f860*/  STL [R1+0xe68], R4 ;  /* 0x000e680401007387 */ /* 0x000fe20000100800 */
[----:B0-----:R-:W-:-:S03]  /*2f870*/  IADD3 R10, P0, PT, R90, R7, RZ ;  /* 0x000000075a0a7210 */ /* 0x001fc60007f1e0ff */
[----:B------:R0:W-:Y:S01]  /*2f880*/  STL [R1+0xe5c], R11 ;  /* 0x000e5c0b01007387 */ /* 0x0001e20000100800 */
[----:B------:R-:W-:-:S03]  /*2f890*/  LEA.HI.X.SX32 R12, R90, R6, 0x1, P0 ;  /* 0x000000065a0c7211 */ /* 0x000fc600000f0eff */
[----:B------:R1:W-:Y:S01]  /*2f8a0*/  STL [R1+0xe70], R10 ;  /* 0x000e700a01007387 */ /* 0x0003e20000100800 */
[----:B0-----:R-:W-:Y:S01]  /*2f8b0*/  LEA.HI.X.SX32 R11, R91, R6, 0x1, P5 ;  /* 0x000000065b0b7211 */ /* 0x001fe200028f0eff */
[----:B------:R-:W-:Y:S01]  /*2f8c0*/  IMAD R84, R84, UR46, RZ ;  /* 0x0000002e54547c24 */ /* 0x000fe2000f8e02ff */
[----:B-1----:R-:W-:-:S03]  /*2f8d0*/  IADD3 R10, P5, PT, R87, R7, RZ ;  /* 0x00000007570a7210 */ /* 0x002fc60007fbe0ff */
[----:B------:R0:W-:Y:S01]  /*2f8e0*/  STL [R1+0xe64], R11 ;  /* 0x000e640b01007387 */ /* 0x0001e20000100800 */
[----:B------:R-:W-:-:S03]  /*2f8f0*/  IMAD R83, R83, UR47, RZ ;  /* 0x0000002f53537c24 */ /* 0x000fc6000f8e02ff */
[----:B------:R-:W-:Y:S01]  /*2f900*/  STL [R1+0xe78], R10 ;  /* 0x000e780a01007387 */ /* 0x000fe20000100800 */
[----:B0-----:R-:W-:-:S03]  /*2f910*/  IADD3 R11, P0, PT, R86, R7, RZ ;  /* 0x00000007560b7210 */ /* 0x001fc60007f1e0ff */
[----:B------:R0:W-:Y:S04]  /*2f920*/  STL [R1+0xe6c], R12 ;  /* 0x000e6c0c01007387 */ /* 0x0001e80000100800 */
[----:B------:R1:W-:Y:S01]  /*2f930*/  STL [R1+0xe80], R11 ;  /* 0x000e800b01007387 */ /* 0x0003e20000100800 */
[-C--:B------:R-:W-:Y:S02]  /*2f940*/  LEA.HI.X.SX32 R13, R86, R6.reuse, 0x1, P0 ;  /* 0x00000006560d7211 */ /* 0x080fe400000f0eff */
[----:B0-----:R-:W-:Y:S02]  /*2f950*/  LEA.HI.X.SX32 R12, R87, R6, 0x1, P5 ;  /* 0x00000006570c7211 */ /* 0x001fe400028f0eff */
[----:B-1----:R-:W-:-:S03]  /*2f960*/  IADD3 R11, P5, PT, R84, R7, RZ ;  /* 0x00000007540b7210 */ /* 0x002fc60007fbe0ff */
[----:B------:R0:W-:Y:S01]  /*2f970*/  STL [R1+0xe74], R12 ;  /* 0x000e740c01007387 */ /* 0x0001e20000100800 */
[----:B------:R-:W-:-:S03]  /*2f980*/  IMAD R81, R81, UR48, RZ ;  /* 0x0000003051517c24 */ /* 0x000fc6000f8e02ff */
[----:B------:R-:W-:Y:S01]  /*2f990*/  STL [R1+0xe88], R11 ;  /* 0x000e880b01007387 */ /* 0x000fe20000100800 */
[----:B------:R-:W-:-:S03]  /*2f9a0*/  IMAD R80, R80, UR49, RZ ;  /* 0x0000003150507c24 */ /* 0x000fc6000f8e02ff */
[----:B------:R1:W-:Y:S01]  /*2f9b0*/  STL [R1+0xe7c], R13 ;  /* 0x000e7c0d01007387 */ /* 0x0003e20000100800 */
[----:B0-----:R-:W-:Y:S01]  /*2f9c0*/  IADD3 R12, P0, PT, R83, R7, RZ ;  /* 0x00000007530c7210 */ /* 0x001fe20007f1e0ff */
[----:B------:R-:W-:-:S04]  /*2f9d0*/  IMAD R78, R78, UR50, RZ ;  /* 0x000000324e4e7c24 */ /* 0x000fc8000f8e02ff */
[----:B------:R0:W-:Y:S01]  /*2f9e0*/  STL [R1+0xe90], R12 ;  /* 0x000e900c01007387 */ /* 0x0001e20000100800 */
[-C--:B-1----:R-:W-:Y:S02]  /*2f9f0*/  LEA.HI.X.SX32 R13, R84, R6.reuse, 0x1, P5 ;  /* 0x00000006540d7211 */ /* 0x082fe400028f0eff */
[----:B------:R-:W-:-:S03]  /*2fa00*/  LEA.HI.X.SX32 R83, R83, R6, 0x1, P0 ;  /* 0x0000000653537211 */ /* 0x000fc600000f0eff */
[----:B------:R1:W-:Y:S01]  /*2fa10*/  STL [R1+0xe84], R13 ;  /* 0x000e840d01007387 */ /* 0x0003e20000100800 */
[----:B0-----:R-:W-:Y:S01]  /*2fa20*/  IADD3 R12, P5, PT, R81, R7, RZ ;  /* 0x00000007510c7210 */ /* 0x001fe20007fbe0ff */
[----:B------:R-:W-:-:S04]  /*2fa30*/  IMAD R77, R77, UR51, RZ ;  /* 0x000000334d4d7c24 */ /* 0x000fc8000f8e02ff */
[----:B------:R-:W-:Y:S01]  /*2fa40*/  STL [R1+0xe98], R12 ;  /* 0x000e980c01007387 */ /* 0x000fe20000100800 */
[----:B-1----:R-:W-:-:S03]  /*2fa50*/  IADD3 R13, P0, PT, R80, R7, RZ ;  /* 0x00000007500d7210 */ /* 0x002fc60007f1e0ff */
[----:B------:R-:W-:Y:S01]  /*2fa60*/  STL [R1+0xe8c], R83 ;  /* 0x000e8c5301007387 */ /* 0x000fe20000100800 */
[----:B------:R-:W-:-:S03]  /*2fa70*/  LEA.HI.X.SX32 R81, R81, R6, 0x1, P5 ;  /* 0x0000000651517211 */ /* 0x000fc600028f0eff */
[----:B------:R0:W-:Y:S01]  /*2fa80*/  STL [R1+0xea0], R13 ;  /* 0x000ea00d01007387 */ /* 0x0001e20000100800 */
[----:B------:R-:W-:-:S03]  /*2fa90*/  LEA.HI.X.SX32 R80, R80, R6, 0x1, P0 ;  /* 0x0000000650507211 */ /* 0x000fc600000f0eff */
[----:B------:R1:W-:Y:S01]  /*2faa0*/  STL [R1+0xe94], R81 ;  /* 0x000e945101007387 */ /* 0x0003e20000100800 */
[-C--:B0-----:R-:W-:Y:S02]  /*2fab0*/  IADD3 R13, P5, PT, R78, R7.reuse, RZ ;  /* 0x000000074e0d7210 */ /* 0x081fe40007fbe0ff */
[----:B-1----:R-:W-:-:S03]  /*2fac0*/  IADD3 R81, P0, PT, R77, R7, RZ ;  /* 0x000000074d517210 */ /* 0x002fc60007f1e0ff */
[----:B------:R0:W-:Y:S04]  /*2fad0*/  STL [R1+0xea8], R13 ;  /* 0x000ea80d01007387 */ /* 0x0001e80000100800 */
[----:B------:R1:W-:Y:S01]  /*2fae0*/  STL [R1+0xe9c], R80 ;  /* 0x000e9c5001007387 */ /* 0x0003e20000100800 */
[----:B------:R-:W-:Y:S02]  /*2faf0*/  IMAD R92, R76, UR62, RZ ;  /* 0x0000003e4c5c7c24 */ /* 0x000fe4000f8e02ff */
[----:B0-----:R-:W-:Y:S01]  /*2fb00*/  IMAD R13, R79, UR61, RZ ;  /* 0x0000003d4f0d7c24 */ /* 0x001fe2000f8e02ff */
[----:B-1----:R-:W-:Y:S02]  /*2fb10*/  LEA.HI.X.SX32 R80, R78, R6, 0x1, P5 ;  /* 0x000000064e507211 */ /* 0x002fe400028f0eff */
[----:B------:R-:W-:-:S02]  /*2fb20*/  IADD3 R79, P5, PT, R75, R7, RZ ;  /* 0x000000074b4f7210 */ /* 0x000fc40007fbe0ff */
[-C--:B------:R-:W-:Y:S02]  /*2fb30*/  LEA.HI.X.SX32 R78, R77, R6.reuse, 0x1, P0 ;  /* 0x000000064d4e7211 */ /* 0x080fe400000f0eff */
[CC--:B------:R-:W-:Y:S01]  /*2fb40*/  IADD3 R77, P0, PT, R74.reuse, R7.reuse, RZ ;  /* 0x000000074a4d7210 */ /* 0x0c0fe20007f1e0ff */
[----:B------:R-:W-:Y:S01]  /*2fb50*/  STL [R1+0xeb0], R81 ;  /* 0x000eb05101007387 */ /* 0x000fe20000100800 */
[-C--:B------:R-:W-:Y:S02]  /*2fb60*/  LEA.HI.X.SX32 R75, R75, R6.reuse, 0x1, P5 ;  /* 0x000000064b4b7211 */ /* 0x080fe400028f0eff */
[----:B------:R-:W-:Y:S01]  /*2fb70*/  IADD3 R76, P5, PT, R93, R7, RZ ;  /* 0x000000075d4c7210 */ /* 0x000fe20007fbe0ff */
[----:B------:R-:W-:Y:S01]  /*2fb80*/  STL [R1+0xea4], R80 ;  /* 0x000ea45001007387 */ /* 0x000fe20000100800 */
[----:B------:R-:W-:-:S03]  /*2fb90*/  LEA.HI.X.SX32 R74, R74, R6, 0x1, P0 ;  /* 0x000000064a4a7211 */ /* 0x000fc600000f0eff */
[----:B------:R-:W-:Y:S04]  /*2fba0*/  STL [R1+0xeb8], R79 ;  /* 0x000eb84f01007387 */ /* 0x000fe80000100800 */
[----:B------:R-:W-:Y:S04]  /*2fbb0*/  STL [R1+0xeac], R78 ;  /* 0x000eac4e01007387 */ /* 0x000fe80000100800 */
[----:B------:R-:W-:Y:S04]  /*2fbc0*/  STL [R1+0xec0], R77 ;  /* 0x000ec04d01007387 */ /* 0x000fe80000100800 */
[----:B------:R0:W-:Y:S01]  /*2fbd0*/  STL [R1+0xeb4], R75 ;  /* 0x000eb44b01007387 */ /* 0x0001e20000100800 */
[----:B------:R-:W-:-:S03]  /*2fbe0*/  IMAD R4, R2, UR57, RZ ;  /* 0x0000003902047c24 */ /* 0x000fc6000f8e02ff */
[----:B------:R-:W-:Y:S04]  /*2fbf0*/  STL [R1+0xec8], R76 ;  /* 0x000ec84c01007387 */ /* 0x000fe80000100800 */
[----:B------:R1:W-:Y:S01]  /*2fc00*/  STL [R1+0xebc], R74 ;  /* 0x000ebc4a01007387 */ /* 0x0003e20000100800 */
[----:B0-----:R-:W-:Y:S02]  /*2fc10*/  IADD3 R75, P0, PT, R89, R7, RZ ;  /* 0x00000007594b7210 */ /* 0x001fe40007f1e0ff */
[----:B------:R-:W-:Y:S01]  /*2fc20*/  SEL R85, R20, R85, !P3 ;  /* 0x0000005514557207 */ /* 0x000fe20005800000 */
[----:B------:R-:W-:Y:S01]  /*2fc30*/  IMAD R10, R88, UR58, RZ ;  /* 0x0000003a580a7c24 */ /* 0x000fe2000f8e02ff */
[----:B------:R-:W-:Y:S02]  /*2fc40*/  SEL R73, R20, R73, !P3 ;  /* 0x0000004914497207 */ /* 0x000fe40005800000 */
[----:B-1----:R-:W-:Y:S01]  /*2fc50*/  LEA.HI.X.SX32 R74, R93, R6, 0x1, P5 ;  /* 0x000000065d4a7211 */ /* 0x002fe200028f0eff */
[----:B------:R0:W-:Y:S01]  /*2fc60*/  STL [R1+0xed0], R75 ;  /* 0x000ed04b01007387 */ /* 0x0001e20000100800 */
[----:B------:R-:W-:-:S03]  /*2fc70*/  IADD3 R76, P5, PT, R3, R7, RZ ;  /* 0x00000007034c7210 */ /* 0x000fc60007fbe0ff */
[----:B------:R1:W-:Y:S01]  /*2fc80*/  STL [R1+0xec4], R74 ;  /* 0x000ec44a01007387 */ /* 0x0003e20000100800 */
[-C--:B------:R-:W-:Y:S01]  /*2fc90*/  LEA.HI.X.SX32 R3, R3, R6.reuse, 0x1, P5 ;  /* 0x0000000603037211 */ /* 0x080fe200028f0eff */
[----:B------:R-:W-:Y:S01]  /*2fca0*/  IMAD R11, R85, UR59, RZ ;  /* 0x0000003b550b7c24 */ /* 0x000fe2000f8e02ff */
[----:B0-----:R-:W-:Y:S01]  /*2fcb0*/  LEA.HI.X.SX32 R75, R89, R6, 0x1, P0 ;  /* 0x00000006594b7211 */ /* 0x001fe200000f0eff */
[----:B------:R-:W-:Y:S01]  /*2fcc0*/  STL [R1+0xed8], R76 ;  /* 0x000ed84c01007387 */ /* 0x000fe20000100800 */
[-C--:B-1----:R-:W-:Y:S01]  /*2fcd0*/  IADD3 R74, P0, PT, R4, R7.reuse, RZ ;  /* 0x00000007044a7210 */ /* 0x082fe20007f1e0ff */
[----:B------:R-:W-:Y:S01]  /*2fce0*/  IMAD R93, R73, UR64, RZ ;  /* 0x00000040495d7c24 */ /* 0x000fe2000f8e02ff */
[----:B------:R-:W-:Y:S01]  /*2fcf0*/  SEL R82, R20, R82, !P3 ;  /* 0x0000005214527207 */ /* 0x000fe20005800000 */
[----:B------:R-:W-:Y:S01]  /*2fd00*/  STL [R1+0xecc], R75 ;  /* 0x000ecc4b01007387 */ /* 0x000fe20000100800 */
[----:B------:R-:W-:Y:S02]  /*2fd10*/  IADD3 R73, P5, PT, R10, R7, RZ ;  /* 0x000000070a497210 */ /* 0x000fe40007fbe0ff */
[----:B------:R-:W-:Y:S01]  /*2fd20*/  LEA.HI.X.SX32 R4, R4, R6, 0x1, P0 ;  /* 0x0000000604047211 */ /* 0x000fe200000f0eff */
[----:B------:R-:W-:Y:S01]  /*2fd30*/  STL [R1+0xee0], R74 ;  /* 0x000ee04a01007387 */ /* 0x000fe20000100800 */
[----:B------:R-:W-:-:S03]  /*2fd40*/  IMAD R12, R82, UR60, RZ ;  /* 0x0000003c520c7c24 */ /* 0x000fc6000f8e02ff */
[----:B------:R0:W-:Y:S01]  /*2fd50*/  STL [R1+0xed4], R3 ;  /* 0x000ed40301007387 */ /* 0x0001e20000100800 */
[----:B------:R-:W-:-:S03]  /*2fd60*/  LEA.HI.X.SX32 R10, R10, R6, 0x1, P5 ;  /* 0x000000060a0a7211 */ /* 0x000fc600028f0eff */
[----:B------:R-:W-:Y:S04]  /*2fd70*/  STL [R1+0xee8], R73 ;  /* 0x000ee84901007387 */ /* 0x000fe80000100800 */
[----:B------:R-:W2:Y:S01]  /*2fd80*/  LDL.LU R85, [R1+0xf34] ;  /* 0x000f340001557983 */ /* 0x000ea20000300800 */
[----:B0-----:R-:W-:-:S03]  /*2fd90*/  IADD3 R3, P0, PT, R11, R7, RZ ;  /* 0x000000070b037210 */ /* 0x001fc60007f1e0ff */
[----:B------:R0:W-:Y:S04]  /*2fda0*/  STL [R1+0xedc], R4 ;  /* 0x000edc0401007387 */ /* 0x0001e80000100800 */
[----:B------:R1:W-:Y:S01]  /*2fdb0*/  STL [R1+0xef0], R3 ;  /* 0x000ef00301007387 */ /* 0x0003e20000100800 */
[----:B------:R-:W-:-:S03]  /*2fdc0*/  SEL R69, R20, R69, !P3 ;  /* 0x0000004514457207 */ /* 0x000fc60005800000 */
[----:B------:R-:W-:Y:S01]  /*2fdd0*/  STL [R1+0xee4], R10 ;  /* 0x000ee40a01007387 */ /* 0x000fe20000100800 */
[----:B0-----:R-:W-:-:S03]  /*2fde0*/  LEA.HI.X.SX32 R4, R11, R6, 0x1, P0 ;  /* 0x000000060b047211 */ /* 0x001fc600000f0eff */
[----:B------:R-:W3:Y:S01]  /*2fdf0*/  LDL.LU R86, [R1+0xf3c] ;  /* 0x000f3c0001567983 */ /* 0x000ee20000300800 */
[----:B-1----:R-:W-:Y:S01]  /*2fe00*/  IADD3 R3, P5, PT, R12, R7, RZ ;  /* 0x000000070c037210 */ /* 0x002fe20007fbe0ff */
[----:B------:R-:W-:-:S04]  /*2fe10*/  IMAD R69, R69, UR63, RZ ;  /* 0x0000003f45457c24 */ /* 0x000fc8000f8e02ff */
[----:B------:R0:W-:Y:S04]  /*2fe20*/  STL [R1+0xef8], R3 ;  /* 0x000ef80301007387 */ /* 0x0001e80000100800 */
[----:B------:R1:W-:Y:S01]  /*2fe30*/  STL [R1+0xeec], R4 ;  /* 0x000eec0401007387 */ /* 0x0003e20000100800 */
[----:B0-----:R-:W-:Y:S02]  /*2fe40*/  IADD3 R3, P0, PT, R13, R7, RZ ;  /* 0x000000070d037210 */ /* 0x001fe40007f1e0ff */
[----:B-1----:R-:W-:-:S03]  /*2fe50*/  LEA.HI.X.SX32 R4, R12, R6, 0x1, P5 ;  /* 0x000000060c047211 */ /* 0x002fc600028f0eff */
[----:B------:R0:W-:Y:S01]  /*2fe60*/  STL [R1+0xf00], R3 ;  /* 0x000f000301007387 */ /* 0x0001e20000100800 */
[----:B------:R-:W-:-:S03]  /*2fe70*/  LEA.HI.X.SX32 R11, R13, R6, 0x1, P0 ;  /* 0x000000060d0b7211 */ /* 0x000fc600000f0eff */
[----:B------:R-:W4:Y:S04]  /*2fe80*/  LDL.LU R87, [R1+0xf44] ;  /* 0x000f440001577983 */ /* 0x000f280000300800 */
[----:B------:R1:W-:Y:S01]  /*2fe90*/  STL [R1+0xef4], R4 ;  /* 0x000ef40401007387 */ /* 0x0003e20000100800 */
[----:B0-----:R-:W-:-:S05]  /*2fea0*/  IADD3 R3, P5, PT, R92, R7, RZ ;  /* 0x000000075c037210 */ /* 0x001fca0007fbe0ff */
[----:B------:R-:W-:Y:S01]  /*2feb0*/  STL [R1+0xf08], R3 ;  /* 0x000f080301007387 */ /* 0x000fe20000100800 */
[----:B-1----:R-:W-:-:S03]  /*2fec0*/  IADD3 R4, P0, PT, R69, R7, RZ ;  /* 0x0000000745047210 */ /* 0x002fc60007f1e0ff */
[----:B------:R0:W-:Y:S04]  /*2fed0*/  STL [R1+0xefc], R11 ;  /* 0x000efc0b01007387 */ /* 0x0001e80000100800 */
[----:B------:R1:W-:Y:S04]  /*2fee0*/  STL [R1+0xf10], R4 ;  /* 0x000f100401007387 */ /* 0x0003e80000100800 */
[----:B------:R-:W5:Y:S01]  /*2fef0*/  LDL.LU R88, [R1+0xf4c] ;  /* 0x000f4c0001587983 */ /* 0x000f620000300800 */
[-C--:B0-----:R-:W-:Y:S02]  /*2ff00*/  LEA.HI.X.SX32 R11, R92, R6.reuse, 0x1, P5 ;  /* 0x000000065c0b7211 */ /* 0x081fe400028f0eff */
[----:B------:R-:W-:-:S02]  /*2ff10*/  LEA.HI.X.SX32 R12, R69, R6, 0x1, P0 ;  /* 0x00000006450c7211 */ /* 0x000fc400000f0eff */
[----:B-1----:R-:W-:Y:S01]  /*2ff20*/  IADD3 R4, P5, PT, R93, R7, RZ ;  /* 0x000000075d047210 */ /* 0x002fe20007fbe0ff */
[----:B------:R-:W-:Y:S04]  /*2ff30*/  STL [R1+0xf04], R11 ;  /* 0x000f040b01007387 */ /* 0x000fe80000100800 */
[----:B------:R-:W-:Y:S04]  /*2ff40*/  STL [R1+0xf18], R4 ;  /* 0x000f180401007387 */ /* 0x000fe80000100800 */
[----:B------:R0:W-:Y:S04]  /*2ff50*/  STL [R1+0xf0c], R12 ;  /* 0x000f0c0c01007387 */ /* 0x0001e80000100800 */
[----:B------:R-:W5:Y:S01]  /*2ff60*/  LDL.LU R90, [R1+0xe34] ;  /* 0x000e3400015a7983 */ /* 0x000f620000300800 */
[----:B------:R-:W-:-:S02]  /*2ff70*/  SEL R72, R20, R72, !P3 ;  /* 0x0000004814487207 */ /* 0x000fc40005800000 */
[----:B------:R-:W-:-:S03]  /*2ff80*/  SEL R71, R20, R71, !P3 ;  /* 0x0000004714477207 */ /* 0x000fc60005800000 */
[----:B------:R-:W-:Y:S02]  /*2ff90*/  IMAD R89, R72, UR65, RZ ;  /* 0x0000004148597c24 */ /* 0x000fe4000f8e02ff */
[----:B------:R-:W-:Y:S01]  /*2ffa0*/  IMAD R10, R71, UR66, RZ ;  /* 0x00000042470a7c24 */ /* 0x000fe2000f8e02ff */
[----:B0-----:R-:W-:Y:S02]  /*2ffb0*/  LEA.HI.X.SX32 R12, R93, R6, 0x1, P5 ;  /* 0x000000065d0c7211 */ /* 0x001fe400028f0eff */
[-C--:B------:R-:W-:Y:S02]  /*2ffc0*/  IADD3 R11, P0, PT, R89, R7.reuse, RZ ;  /* 0x00000007590b7210 */ /* 0x080fe40007f1e0ff */
[----:B------:R-:W-:-:S03]  /*2ffd0*/  IADD3 R13, P5, PT, R10, R7, RZ ;  /* 0x000000070a0d7210 */ /* 0x000fc60007fbe0ff */
[----:B------:R0:W-:Y:S04]  /*2ffe0*/  STL [R1+0xf20], R11 ;  /* 0x000f200b01007387 */ /* 0x0001e80000100800 */
[----:B------:R1:W-:Y:S04]  /*2fff0*/  STL [R1+0xf14], R12 ;  /* 0x000f140c01007387 */ /* 0x0003e80000100800 */
[----:B------:R0:W-:Y:S04]  /*30000*/  STL [R1+0xf28], R13 ;  /* 0x000f280d01007387 */ /* 0x0001e80000100800 */
[----:B------:R-:W5:Y:S01]  /*30010*/  LDL.LU R91, [R1+0xe38] ;  /* 0x000e3800015b7983 */ /* 0x000f620000300800 */
[----:B------:R-:W-:-:S02]  /*30020*/  SEL R70, R20, R70, !P3 ;  /* 0x0000004614467207 */ /* 0x000fc40005800000 */
[----:B------:R-:W-:-:S03]  /*30030*/  SEL R68, R20, R68, !P3 ;  /* 0x0000004414447207 */ /* 0x000fc60005800000 */
[----:B------:R-:W-:Y:S01]  /*30040*/  IMAD R3, R70, UR67, RZ ;  /* 0x0000004346037c24 */ /* 0x000fe2000f8e02ff */
[-C--:B0-----:R-:W-:Y:S01]  /*30050*/  LEA.HI.X.SX32 R11, R89, R6.reuse, 0x1, P0 ;  /* 0x00000006590b7211 */ /* 0x081fe200000f0eff */
[----:B------:R-:W-:Y:S01]  /*30060*/  IMAD R4, R68, UR68, RZ ;  /* 0x0000004444047c24 */ /* 0x000fe2000f8e02ff */
[----:B------:R-:W-:Y:S02]  /*30070*/  SEL R67, R20, R67, !P3 ;  /* 0x0000004314437207 */ /* 0x000fe40005800000 */
[----:B-1----:R-:W-:Y:S01]  /*30080*/  IADD3 R12, P0, PT, R3, R7, RZ ;  /* 0x00000007030c7210 */ /* 0x002fe20007f1e0ff */
[----:B------:R0:W-:Y:S01]  /*30090*/  STL [R1+0xf1c], R11 ;  /* 0x000f1c0b01007387 */ /* 0x0001e20000100800 */
[----:B------:R-:W-:-:S03]  /*300a0*/  LEA.HI.X.SX32 R13, R10, R6, 0x1, P5 ;  /* 0x000000060a0d7211 */ /* 0x000fc600028f0eff */
[----:B------:R1:W-:Y:S01]  /*300b0*/  STL [R1+0xf30], R12 ;  /* 0x000f300c01007387 */ /* 0x0003e20000100800 */
[----:B------:R-:W-:Y:S02]  /*300c0*/  SEL R66, R20, R66, !P3 ;  /* 0x0000004214427207 */ /* 0x000fe40005800000 */
[-C--:B------:R-:W-:Y:S01]  /*300d0*/  LEA.HI.X.SX32 R10, R3, R6.reuse, 0x1, P0 ;  /* 0x00000006030a7211 */ /* 0x080fe200000f0eff */
[----:B0-----:R-:W-:Y:S01]  /*300e0*/  IMAD R11, R67, UR69, RZ ;  /* 0x00000045430b7c24 */ /* 0x001fe2000f8e02ff */
[C---:B-1----:R-:W-:Y:S01]  /*300f0*/  IADD3 R12, P5, PT, R4.reuse, R7, RZ ;  /* 0x00000007040c7210 */ /* 0x042fe20007fbe0ff */
[----:B------:R0:W-:Y:S03]  /*30100*/  STL [R1+0xf24], R13 ;  /* 0x000f240d01007387 */ /* 0x0001e60000100800 */
[----:B------:R-:W-:Y:S01]  /*30110*/  LEA.HI.X.SX32 R4, R4, R6, 0x1, P5 ;  /* 0x0000000604047211 */ /* 0x000fe200028f0eff */
[----:B------:R1:W-:Y:S01]  /*30120*/  STL [R1+0xf38], R12 ;  /* 0x000f380c01007387 */ /* 0x0003e20000100800 */
[----:B------:R-:W-:-:S03]  /*30130*/  ISETP.GE.AND P0, PT, R5, RZ, PT ;  /* 0x000000ff0500720c */ /* 0x000fc60003f06270 */
[----:B------:R1:W-:Y:S01]  /*30140*/  STL [R1+0xf2c], R10 ;  /* 0x000f2c0a01007387 */ /* 0x0003e20000100800 */
[----:B0-----:R-:W-:Y:S01]  /*30150*/  IMAD R13, R66, UR70, RZ ;  /* 0x00000046420d7c24 */ /* 0x001fe2000f8e02ff */
[----:B-1----:R-:W-:Y:S02]  /*30160*/  IADD3 R12, P5, PT, R11, R7, RZ ;  /* 0x000000070b0c7210 */ /* 0x002fe40007fbe0ff */
[----:B------:R3:W-:Y:S01]  /*30170*/  STL [R1+0xf34], R4 ;  /* 0x000f340401007387 */ /* 0x0007e20000100800 */
[----:B------:R-:W-:-:S03]  /*30180*/  IABS R10, R5 ;  /* 0x00000005000a7213 */ /* 0x000fc60000000000 */
[----:B------:R-:W-:Y:S01]  /*30190*/  STL [R1+0xf40], R12 ;  /* 0x000f400c01007387 */ /* 0x000fe20000100800 */
[----:B--2---:R-:W-:-:S05]  /*301a0*/  SEL R3, R20, R85, !P3 ;  /* 0x0000005514037207 */ /* 0x004fca0005800000 */
[----:B------:R-:W-:Y:S01]  /*301b0*/  IMAD R5, R3, UR71, RZ ;  /* 0x0000004703057c24 */ /* 0x000fe2000f8e02ff */
[----:B------:R-:W-:Y:S02]  /*301c0*/  LEA.HI.X.SX32 R3, R11, R6, 0x1, P5 ;  /* 0x000000060b037211 */ /* 0x000fe400028f0eff */
[----:B------:R-:W-:-:S03]  /*301d0*/  IADD3 R11, P5, PT, R13, R7, RZ ;  /* 0x000000070d0b7210 */ /* 0x000fc60007fbe0ff */
[----:B------:R-:W-:Y:S01]  /*301e0*/  STL [R1+0xf3c], R3 ;  /* 0x000f3c0301007387 */ /* 0x000fe20000100800 */
[----:B---3--:R-:W-:-:S03]  /*301f0*/  SEL R4, R20, R86, !P3 ;  /* 0x0000005614047207 */ /* 0x008fc60005800000 */
[----:B------:R0:W-:Y:S02]  /*30200*/  STL [R1+0xf48], R11 ;  /* 0x000f480b01007387 */ /* 0x0001e40000100800 */
[----:B------:R-:W-:Y:S01]  /*30210*/  IMAD R89, R4, UR72, RZ ;  /* 0x0000004804597c24 */ /* 0x000fe2000f8e02ff */
[----:B------:R-:W-:Y:S02]  /*30220*/  LEA.HI.X.SX32 R4, R13, R6, 0x1, P5 ;  /* 0x000000060d047211 */ /* 0x000fe400028f0eff */
[----:B0-----:R-:W-:-:S03]  /*30230*/  IADD3 R11, P5, PT, R5, R7, RZ ;  /* 0x00000007050b7210 */ /* 0x001fc60007fbe0ff */
[----:B------:R-:W-:Y:S04]  /*30240*/  STL [R1+0xf44], R4 ;  /* 0x000f440401007387 */ /* 0x000fe80000100800 */
[----:B------:R0:W-:Y:S01]  /*30250*/  STL [R1+0xf50], R11 ;  /* 0x000f500b01007387 */ /* 0x0001e20000100800 */
[----:B----4-:R-:W-:-:S05]  /*30260*/  SEL R3, R20, R87, !P3 ;  /* 0x0000005714037207 */ /* 0x010fca0005800000 */
[----:B------:R-:W-:Y:S01]  /*30270*/  IMAD R92, R3, UR73, RZ ;  /* 0x00000049035c7c24 */ /* 0x000fe2000f8e02ff */
[----:B------:R-:W-:Y:S02]  /*30280*/  LEA.HI.X.SX32 R3, R5, R6, 0x1, P5 ;  /* 0x0000000605037211 */ /* 0x000fe400028f0eff */
[----:B------:R-:W-:-:S03]  /*30290*/  IADD3 R5, P5, PT, R89, R7, RZ ;  /* 0x0000000759057210 */ /* 0x000fc60007fbe0ff */
[----:B------:R-:W-:Y:S01]  /*302a0*/  STL [R1+0xf4c], R3 ;  /* 0x000f4c0301007387 */ /* 0x000fe20000100800 */
[----:B0-----:R-:W-:-:S03]  /*302b0*/  IMAD.MOV.U32 R11, RZ, RZ, R0 ;  /* 0x000000ffff0b7224 */ /* 0x001fc600078e0000 */
[----:B------:R0:W-:Y:S01]  /*302c0*/  STL [R1+0xf58], R5 ;  /* 0x000f580501007387 */ /* 0x0001e20000100800 */
[----:B-----5:R-:W-:-:S05]  /*302d0*/  SEL R4, R20, R88, !P3 ;  /* 0x0000005814047207 */ /* 0x020fca0005800000 */
[----:B0-----:R-:W-:Y:S01]  /*302e0*/  IMAD R5, R4, UR74, RZ ;  /* 0x0000004a04057c24 */ /* 0x001fe2000f8e02ff */
[----:B------:R-:W-:Y:S02]  /*302f0*/  LEA.HI.X.SX32 R4, R89, R6, 0x1, P5 ;  /* 0x0000000659047211 */ /* 0x000fe400028f0eff */
[----:B------:R-:W-:-:S03]  /*30300*/  IADD3 R0, P5, PT, R92, R7, RZ ;  /* 0x000000075c007210 */ /* 0x000fc60007fbe0ff */
[----:B------:R-:W-:Y:S04]  /*30310*/  STL [R1+0xf54], R4 ;  /* 0x000f540401007387 */ /* 0x000fe80000100800 */
[----:B------:R0:W-:Y:S04]  /*30320*/  STL [R1+0xf60], R0 ;  /* 0x000f600001007387 */ /* 0x0001e80000100800 */
[----:B------:R-:W-:Y:S04]  /*30330*/  STL [R1+0x17f8], R20 ;  /* 0x0017f81401007387 */ /* 0x000fe80000100800 */
        /* <DEDUP_REMOVED lines=118> */
[----:B------:R-:W-:Y:S01]  /*30aa0*/  STL [R1+0x1b94], R20 ;  /* 0x001b941401007387 */ /* 0x000fe20000100800 */
[----:B------:R-:W-:-:S03]  /*30ab0*/  SEL R3, R20, R90, !P3 ;  /* 0x0000005a14037207 */ /* 0x000fc60005800000 */
[----:B------:R-:W-:Y:S04]  /*30ac0*/  STL [R1+0x1b9c], R20 ;  /* 0x001b9c1401007387 */ /* 0x000fe80000100800 */
[----:B------:R-:W-:Y:S04]  /*30ad0*/  STL [R1+0x1ba4], R20 ;  /* 0x001ba41401007387 */ /* 0x000fe80000100800 */
[----:B------:R-:W-:Y:S04]  /*30ae0*/  STL [R1+0x1bac], R20 ;  /* 0x001bac1401007387 */ /* 0x000fe80000100800 */
[----:B------:R-:W-:Y:S04]  /*30af0*/  STL [R1+0x1bb4], R20 ;  /* 0x001bb41401007387 */ /* 0x000fe80000100800 */
[----:B------:R-:W-:Y:S01]  /*30b00*/  STL [R1+0x1bbc], R20 ;  /* 0x001bbc1401007387 */ /* 0x000fe20000100800 */
[----:B------:R-:W-:-:S03]  /*30b10*/  IMAD R89, R3, UR75, RZ ;  /* 0x0000004b03597c24 */ /* 0x000fc6000f8e02ff */
[----:B------:R-:W-:Y:S01]  /*30b20*/  STL [R1+0x1bc4], R20 ;  /* 0x001bc41401007387 */ /* 0x000fe20000100800 */
[----:B------:R-:W-:-:S03]  /*30b30*/  LEA.HI.X.SX32 R3, R92, R6, 0x1, P5 ;  /* 0x000000065c037211 */ /* 0x000fc600028f0eff */
[----:B------:R-:W-:Y:S01]  /*30b40*/  STL [R1+0x1bcc], R20 ;  /* 0x001bcc1401007387 */ /* 0x000fe20000100800 */
[----:B0-----:R-:W-:-:S03]  /*30b50*/  IADD3 R0, P5, PT, R5, R7, RZ ;  /* 0x0000000705007210 */ /* 0x001fc60007fbe0ff */
        /* <DEDUP_REMOVED lines=8> */
[----:B------:R0:W-:Y:S04]  /*30be0*/  STL [R1+0xf68], R0 ;  /* 0x000f680001007387 */ /* 0x0001e80000100800 */
[----:B------:R-:W2:Y:S04]  /*30bf0*/  LDL.LU R88, [R1+0x1074] ;  /* 0x0010740001587983 */ /* 0x000ea80000300800 */
[----:B------:R-:W3:Y:S01]  /*30c00*/  LDL.LU R86, [R1+0x1070] ;  /* 0x0010700001567983 */ /* 0x000ee20000300800 */
[----:B0-----:R-:W-:-:S02]  /*30c10*/  LEA.HI.X.SX32 R0, R5, R6, 0x1, P5 ;  /* 0x0000000605007211 */ /* 0x001fc400028f0eff */
[----:B------:R-:W-:-:S03]  /*30c20*/  IADD3 R74, P5, PT, R89, R7, RZ ;  /* 0x00000007594a7210 */ /* 0x000fc60007fbe0ff */
        /* <DEDUP_REMOVED lines=99> */
[----:B------:R-:W-:Y:S01]  /*31260*/  STL [R1+0x1b18], R74 ;  /* 0x001b184a01007387 */ /* 0x000fe20000100800 */
[----:B------:R-:W-:-:S03]  /*31270*/  IABS R13, R65 ;  /* 0x00000041000d7213 */ /* 0x000fc60000000000 */
[----:B------:R-:W-:Y:S04]  /*31280*/  STL [R1+0x1b20], R74 ;  /* 0x001b204a01007387 */ /* 0x000fe80000100800 */
[----:B------:R-:W-:Y:S04]  /*31290*/  STL [R1+0x1b28], R74 ;  /* 0x001b284a01007387 */ /* 0x000fe80000100800 */
[----:B------:R-:W-:Y:S01]  /*312a0*/  STL [R1+0x1b30], R74 ;  /* 0x001b304a01007387 */ /* 0x000fe20000100800 */
[----:B------:R-:W-:-:S03]  /*312b0*/  IMAD R93, R4, UR76, RZ ;  /* 0x0000004c045d7c24 */ /* 0x000fc6000f8e02ff */
[----:B------:R-:W-:Y:S01]  /*312c0*/  STL [R1+0x1b38], R74 ;  /* 0x001b384a01007387 */ /* 0x000fe20000100800 */
[----:B------:R-:W-:-:S03]  /*312d0*/  IMAD.HI.U32 R4, R9, R10, RZ ;  /* 0x0000000a09047227 */ /* 0x000fc600078e00ff */
[----:B------:R-:W-:Y:S01]  /*312e0*/  STL [R1+0x1b40], R74 ;  /* 0x001b404a01007387 */ /* 0x000fe20000100800 */
[----:B0-----:R-:W-:-:S03]  /*312f0*/  LEA.HI.X.SX32 R0, R89, R6, 0x1, P5 ;  /* 0x0000000659007211 */ /* 0x001fc600028f0eff */
[----:B------:R-:W-:Y:S01]  /*31300*/  STL [R1+0x1b48], R74 ;  /* 0x001b484a01007387 */ /* 0x000fe20000100800 */
[----:B------:R-:W-:-:S03]  /*31310*/  IMAD.HI.U32 R89, R9, R13, RZ ;  /* 0x0000000d09597227 */ /* 0x000fc600078e00ff */
[----:B------:R-:W-:Y:S04]  /*31320*/  STL [R1+0x1b50], R74 ;  /* 0x001b504a01007387 */ /* 0x000fe80000100800 */
[----:B------:R-:W-:Y:S01]  /*31330*/  STL [R1+0x1b58], R74 ;  /* 0x001b584a01007387 */ /* 0x000fe20000100800 */
[----:B------:R-:W-:-:S03]  /*31340*/  IMAD.MOV R5, RZ, RZ, -R4 ;  /* 0x000000ffff057224 */ /* 0x000fc600078e0a04 */
[----:B------:R-:W-:Y:S01]  /*31350*/  STL [R1+0x1b60], R74 ;  /* 0x001b604a01007387 */ /* 0x000fe20000100800 */
[----:B------:R-:W-:-:S03]  /*31360*/  IMAD.MOV R4, RZ, RZ, -R89 ;  /* 0x000000ffff047224 */ /* 0x000fc600078e0a59 */
[----:B------:R-:W-:Y:S04]  /*31370*/  STL [R1+0x1b68], R74 ;  /* 0x001b684a01007387 */ /* 0x000fe80000100800 */
[----:B------:R-:W-:Y:S04]  /*31380*/  STL [R1+0x1b70], R74 ;  /* 0x001b704a01007387 */ /* 0x000fe80000100800 */
[----:B------:R-:W-:Y:S04]  /*31390*/  STL [R1+0x1b78], R74 ;  /* 0x001b784a01007387 */ /* 0x000fe80000100800 */
[----:B------:R-:W-:Y:S01]  /*313a0*/  STL [R1+0x1b80], R74 ;  /* 0x001b804a01007387 */ /* 0x000fe20000100800 */
[----:B------:R-:W-:-:S03]  /*313b0*/  IMAD R10, R8, R5, R10 ;  /* 0x00000005080a7224 */ /* 0x000fc600078e020a */
[----:B------:R-:W-:Y:S01]  /*313c0*/  STL [R1+0x1b88], R74 ;  /* 0x001b884a01007387 */ /* 0x000fe20000100800 */
[----:B------:R-:W-:Y:S01]  /*313d0*/  PRMT R62, RZ, 0x7610, R62 ;  /* 0x00007610ff3e7816 */ /* 0x000fe2000000003e */
[----:B------:R-:W-:Y:S02]  /*313e0*/  IMAD R13, R8, R4, R13 ;  /* 0x00000004080d7224 */ /* 0x000fe400078e020d */
[----:B------:R-:W-:Y:S01]  /*313f0*/  STL [R1+0x1b90], R74 ;  /* 0x001b904a01007387 */ /* 0x000fe20000100800 */
[----:B------:R-:W-:-:S03]  /*31400*/  @P2 IMAD.MOV.U32 R4, RZ, RZ, R63 ;  /* 0x000000ffff042224 */ /* 0x000fc600078e003f */
[----:B------:R-:W-:Y:S01]  /*31410*/  STL [R1+0x1b98], R74 ;  /* 0x001b984a01007387 */ /* 0x000fe20000100800 */
[----:B------:R-:W-:-:S03]  /*31420*/  @P2 IMAD.MOV.U32 R5, RZ, RZ, R64 ;  /* 0x000000ffff052224 */ /* 0x000fc600078e0040 */
[----:B------:R-:W-:Y:S04]  /*31430*/  STL [R1+0x1ba0], R74 ;  /* 0x001ba04a01007387 */ /* 0x000fe80000100800 */
[----:B------:R-:W-:Y:S04]  /*31440*/  STL [R1+0x1ba8], R74 ;  /* 0x001ba84a01007387 */ /* 0x000fe80000100800 */
[----:B------:R-:W-:Y:S04]  /*31450*/  STL [R1+0x1bb0], R74 ;  /* 0x001bb04a01007387 */ /* 0x000fe80000100800 */
[----:B------:R-:W-:Y:S04]  /*31460*/  STL [R1+0x1bb8], R74 ;  /* 0x001bb84a01007387 */ /* 0x000fe80000100800 */
[----:B------:R-:W-:Y:S04]  /*31470*/  STL [R1+0x1bc0], R74 ;  /* 0x001bc04a01007387 */ /* 0x000fe80000100800 */
[----:B------:R-:W-:Y:S04]  /*31480*/  STL [R1+0x1bc8], R74 ;  /* 0x001bc84a01007387 */ /* 0x000fe80000100800 */
[----:B------:R-:W-:Y:S04]  /*31490*/  STL [R1+0x1bd0], R74 ;  /* 0x001bd04a01007387 */ /* 0x000fe80000100800 */
        /* <DEDUP_REMOVED lines=9> */
[----:B------:R0:W-:Y:S04]  /*31530*/  STL [R1+0xf6c], R0 ;  /* 0x000f6c0001007387 */ /* 0x0001e80000100800 */
[----:B------:R-:W5:Y:S01]  /*31540*/  LDL.LU R91, [R1+0x1064] ;  /* 0x00106400015b7983 */ /* 0x000f620000300800 */
[----:B------:R-:W1:Y:S01]  /*31550*/  S2R R2, SR_TID.X ;  /* 0x0000000000027919 */ /* 0x000e620000002100 */
[----:B------:R-:W-:-:S04]  /*31560*/  @!UP1 UIADD3 UR4, UPT, UPT, -UR4, 0x100000, URZ ;  /* 0x0010000004049890 */ /* 0x000fc8000fffe1ff */
[----:B------:R-:W-:Y:S02]  /*31570*/  @!UP1 USHF.L.U32 UR5, UR4, 0xb, URZ ;  /* 0x0000000b04059899 */ /* 0x000fe400080006ff */
[----:B------:R-:W-:Y:S01]  /*31580*/  @!UP1 USHF.L.U32 UR4, UR4, 0x1, URZ ;  /* 0x0000000104049899 */ /* 0x000fe200080006ff */
[----:B0-----:R-:W-:Y:S01]  /*31590*/  IADD3 R0, P5, PT, R93, R7, RZ ;  /* 0x000000075d007210 */ /* 0x001fe20007fbe0ff */
[----:B------:R-:W-:-:S03]  /*315a0*/  VOTEU.ALL UP1, P1 ;  /* 0x0000000000ff7886 */ /* 0x000fc60000820000 */
[----:B------:R-:W-:Y:S01]  /*315b0*/  LEA.HI.X.SX32 R76, R93, R6, 0x1, P5 ;  /* 0x000000065d4c7211 */ /* 0x000fe200028f0eff */
[----:B------:R-:W-:Y:S04]  /*315c0*/  STL [R1+0xf78], R0 ;  /* 0x000f780001007387 */ /* 0x000fe80000100800 */
[----:B------:R-:W-:Y:S02]  /*315d0*/  STL [R1+0xf74], R76 ;  /* 0x000f744c01007387 */ /* 0x000fe40000100800 */
[----:B------:R0:W3:Y:S01]  /*315e0*/  @!UP1 SYNCS.EXCH.64 URZ, [UR10+0x24008], UR4 ;  /* 0x024008040aff95b2 */ /* 0x0000e20008000100 */
[----:B-1----:R-:W-:Y:S01]  /*315f0*/  LOP3.LUT R2, R2, 0x7f, RZ, 0xc0, !PT ;  /* 0x0000007f02027812 */ /* 0x002fe200078ec0ff */
[----:B------:R-:W-:Y:S01]  /*31600*/  IMAD.HI.U32 R3, R9, R11, RZ ;  /* 0x0000000b09037227 */ /* 0x000fe200078e00ff */
[----:B------:R-:W-:Y:S01]  /*31610*/  IABS R12, R14 ;  /* 0x0000000e000c7213 */ /* 0x000fe20000000000 */
[----:B0-----:R-:W0:Y:S02]  /*31620*/  LDCU UR4, c[0x0][0x3b0] ;  /* 0x00007600ff0477ac */ /* 0x001e240008000800 */
[----:B--2---:R1:W-:Y:S01]  /*31630*/  STS.U8 [R2+UR10+0x20000], R88 ;  /* 0x0200005802007988 */ /* 0x0043e2000800000a */
[----:B------:R-:W-:Y:S01]  /*31640*/  ISETP.GE.AND P5, PT, R14, RZ, PT ;  /* 0x000000ff0e00720c */ /* 0x000fe20003fa6270 */
[----:B------:R-:W2:Y:S02]  /*31650*/  LDCU UR5, c[0x0][0x3b0] ;  /* 0x00007600ff0577ac */ /* 0x000ea40008000800 */
[----:B-1----:R-:W2:Y:S04]  /*31660*/  LDL.LU R88, [R1+0x1060] ;  /* 0x0010600001587983 */ /* 0x002ea80000300800 */
[----:B---3--:R-:W-:Y:S04]  /*31670*/  STS.U8 [R2+UR10+0x20200], R86 ;  /* 0x0202005602007988 */ /* 0x008fe8000800000a */
[----:B----4-:R1:W-:Y:S04]  /*31680*/  STL [R1+0x1790], R62 ;  /* 0x0017903e01007387 */ /* 0x0103e80000100800 */
[----:B-1----:R-:W3:Y:S04]  /*31690*/  LDL.LU R62, [R1+0x105c] ;  /* 0x00105c00013e7983 */ /* 0x002ee80000300800 */
[----:B------:R-:W4:Y:S04]  /*316a0*/  LDL.LU R63, [R1+0x1058] ;  /* 0x00105800013f7983 */ /* 0x000f280000300800 */
[----:B------:R-:W4:Y:S04]  /*316b0*/  LDL.LU R64, [R1+0x1054] ;  /* 0x0010540001407983 */ /* 0x000f280000300800 */
[----:B------:R-:W4:Y:S04]  /*316c0*/  LDL.LU R65, [R1+0x1050] ;  /* 0x0010500001417983 */ /* 0x000f280000300800 */
[----:B------:R-:W4:Y:S04]  /*316d0*/  LDL.LU R66, [R1+0x104c] ;  /* 0x00104c0001427983 */ /* 0x000f280000300800 */
[----:B------:R-:W4:Y:S04]  /*316e0*/  LDL.LU R67, [R1+0x1044] ;  /* 0x0010440001437983 */ /* 0x000f280000300800 */
[----:B-----5:R1:W-:Y:S04]  /*316f0*/  STS.U8 [R2+UR10+0x20400], R90 ;  /* 0x0204005a02007988 */ /* 0x0203e8000800000a */
[----:B------:R-:W5:Y:S04]  /*31700*/  LDL.LU R68, [R1+0x1048] ;  /* 0x0010480001447983 */ /* 0x000f680000300800 */
[----:B-1----:R-:W5:Y:S04]  /*31710*/  LDL.LU R90, [R1+0x1040] ;  /* 0x00104000015a7983 */ /* 0x002f680000300800 */
        /* <DEDUP_REMOVED lines=15> */
[----:B------:R1:W-:Y:S04]  /*31810*/  STS.U8 [R2+UR10+0x20600], R87 ;  /* 0x0206005702007988 */ /* 0x0003e8000800000a */
[----:B------:R-:W5:Y:S04]  /*31820*/  LDL.LU R86, [R1+0x1000] ;  /* 0x0010000001567983 */ /* 0x000f680000300800 */
[----:B------:R0:W-:Y:S04]  /*31830*/  STS.U8 [R2+UR10+0x20800], R91 ;  /* 0x0208005b02007988 */ /* 0x0001e8000800000a */
[----:B-1----:R-:W5:Y:S04]  /*31840*/  LDL.LU R87, [R1+0xffc] ;  /* 0x000ffc0001577983 */ /* 0x002f680000300800 */
[----:B0-----:R-:W5:Y:S01]  /*31850*/  LDL.LU R91, [R1+0xff4] ;  /* 0x000ff400015b7983 */ /* 0x001f620000300800 */
[----:B------:R-:W-:-:S02]  /*31860*/  IMAD.MOV R3, RZ, RZ, -R3 ;  /* 0x000000ffff037224 */ /* 0x000fc400078e0a03 */
[----:B------:R-:W-:-:S04]  /*31870*/  IMAD.HI.U32 R92, R9, R12, RZ ;  /* 0x0000000c095c7227 */ /* 0x000fc800078e00ff */
[----:B------:R-:W-:Y:S02]  /*31880*/  IMAD R11, R8, R3, R11 ;  /* 0x00000003080b7224 */ /* 0x000fe400078e020b */
[----:B------:R-:W-:-:S04]  /*31890*/  IMAD.MOV R3, RZ, RZ, -R92 ;  /* 0x000000ffff037224 */ /* 0x000fc800078e0a5c */
[----:B------:R-:W-:Y:S01]  /*318a0*/  IMAD R12, R8, R3, R12 ;  /* 0x00000003080c7224 */ /* 0x000fe200078e020c */
[C---:B------:R-:W-:Y:S01]  /*318b0*/  LOP3.LUT R3, R2.reuse, 0x10, RZ, 0x3c, !PT ;  /* 0x0000001002037812 */ /* 0x040fe200078e3cff */
[----:B--2---:R0:W-:Y:S04]  /*318c0*/  STS.U8 [R2+UR10+0x20a00], R88 ;  /* 0x020a005802007988 */ /* 0x0041e8000800000a */
[----:B0-----:R-:W2:Y:S04]  /*318d0*/  LDL.LU R88, [R1+0xff8] ;  /* 0x000ff80001587983 */ /* 0x001ea80000300800 */
[----:B---3--:R-:W-:Y:S04]  /*318e0*/  STS.U8 [R2+UR10+0x20c00], R62 ;  /* 0x020c003e02007988 */ /* 0x008fe8000800000a */
[----:B----4-:R-:W-:Y:S04]  /*318f0*/  STS.U8 [R2+UR10+0x20e00], R63 ;  /* 0x020e003f02007988 */ /* 0x010fe8000800000a */
[----:B------:R-:W-:Y:S04]  /*31900*/  STS.U8 [R2+UR10+0x21000], R64 ;  /* 0x0210004002007988 */ /* 0x000fe8000800000a */
[----:B------:R-:W-:Y:S04]  /*31910*/  STS.U8 [R2+UR10+0x21200], R65 ;  /* 0x0212004102007988 */ /* 0x000fe8000800000a */
[----:B------:R-:W-:Y:S04]  /*31920*/  STS.U8 [R2+UR10+0x21400], R66 ;  /* 0x0214004202007988 */ /* 0x000fe8000800000a */
[----:B------:R-:W-:Y:S04]  /*31930*/  STS.U8 [R2+UR10+0x21600], R67 ;  /* 0x0216004302007988 */ /* 0x000fe8000800000a */
[----:B-----5:R-:W-:Y:S04]  /*31940*/  STS.U8 [R2+UR10+0x21800], R68 ;  /* 0x0218004402007988 */ /* 0x020fe8000800000a */
[----:B------:R0:W-:Y:S04]  /*31950*/  STS.U8 [R2+UR10+0x21a00], R90 ;  /* 0x021a005a02007988 */ /* 0x0001e8000800000a */
[----:B------:R-:W-:Y:S04]  /*31960*/  STS.U8 [R2+UR10+0x21c00], R69 ;  /* 0x021c004502007988 */ /* 0x000fe8000800000a */
[----:B------:R-:W-:Y:S04]  /*31970*/  STS.U8 [R2+UR10+0x21e00], R70 ;  /* 0x021e004602007988 */ /* 0x000fe8000800000a */
[----:B0-----:R-:W3:Y:S04]  /*31980*/  LDL.LU R90, [R1+0xff0] ;  /* 0x000ff000015a7983 */ /* 0x001ee80000300800 */
[----:B------:R0:W-:Y:S04]  /*31990*/  STS.U8 [R3+UR10+0x21e80], R91 ;  /* 0x021e805b03007988 */ /* 0x0001e8000800000a */
[----:B0-----:R-:W4:Y:S04]  /*319a0*/  LDL.LU R91, [R1+0xfec] ;  /* 0x000fec00015b7983 */ /* 0x001f280000300800 */
        /* <DEDUP_REMOVED lines=13> */
[----:B0-----:R-:W5:Y:S04]  /*31a80*/  LDL.LU R71, [R1+0xfbc] ;  /* 0x000fbc0001477983 */ /* 0x001f680000300800 */
[----:B-1----:R-:W5:Y:S04]  /*31a90*/  LDL.LU R72, [R1+0xfb8] ;  /* 0x000fb80001487983 */ /* 0x002f680000300800 */
[----:B------:R0:W-:Y:S04]  /*31aa0*/  STS.U8 [R3+UR10+0x20480], R73 ;  /* 0x0204804903007988 */ /* 0x0001e8000800000a */
[----:B------:R1:W-:Y:S04]  /*31ab0*/  STS.U8 [R3+UR10+0x20680], R75 ;  /* 0x0206804b03007988 */ /* 0x0003e8000800000a */
[----:B------:R2:W-:Y:S04]  /*31ac0*/  STS.U8 [R3+UR10+0x20880], R77 ;  /* 0x0208804d03007988 */ /* 0x0005e8000800000a */
[----:B0-----:R-:W5:Y:S04]  /*31ad0*/  LDL.LU R73, [R1+0xfb4] ;  /* 0x000fb40001497983 */ /* 0x001f680000300800 */
[----:B-1----:R-:W5:Y:S04]  /*31ae0*/  LDL.LU R75, [R1+0xfb0] ;  /* 0x000fb000014b7983 */ /* 0x002f680000300800 */
[----:B------:R0:W-:Y:S04]  /*31af0*/  STS.U8 [R3+UR10+0x20a80], R78 ;  /* 0x020a804e03007988 */ /* 0x0001e8000800000a */
[----:B--2---:R-:W2:Y:S04]  /*31b00*/  LDL.LU R77, [R1+0xfac] ;  /* 0x000fac00014d7983 */ /* 0x004ea80000300800 */
[----:B------:R1:W-:Y:S04]  /*31b10*/  STS.U8 [R3+UR10+0x20c80], R79 ;  /* 0x020c804f03007988 */ /* 0x0003e8000800000a */
[----:B0-----:R-:W2:Y:S01]  /*31b20*/  LDL.LU R78, [R1+0xfa8] ;  /* 0x000fa800014e7983 */ /* 0x001ea20000300800 */
[----:B------:R-:W-:-:S03]  /*31b30*/  LOP3.LUT R4, R2, 0x20, RZ, 0x3c, !PT ;  /* 0x0000002002047812 */ /* 0x000fc600078e3cff */
[----:B------:R0:W-:Y:S04]  /*31b40*/  STS.U8 [R3+UR10+0x20e80], R80 ;  /* 0x020e805003007988 */ /* 0x0001e8000800000a */
[----:B-1----:R-:W2:Y:S04]  /*31b50*/  LDL.LU R79, [R1+0xfa4] ;  /* 0x000fa400014f7983 */ /* 0x002ea80000300800 */
[----:B------:R1:W-:Y:S04]  /*31b60*/  STS.U8 [R3+UR10+0x21080], R81 ;  /* 0x0210805103007988 */ /* 0x0003e8000800000a */
[----:B0-----:R-:W2:Y:S04]  /*31b70*/  LDL.LU R80, [R1+0xfa0] ;  /* 0x000fa00001507983 */ /* 0x001ea80000300800 */
        /* <DEDUP_REMOVED lines=14> */
[----:B0-----:R-:W2:Y:S04]  /*31c60*/  LDL.LU R88, [R1+0xf80] ;  /* 0x000f800001587983 */ /* 0x001ea80000300800 */
[----:B---3--:R0:W-:Y:S04]  /*31c70*/  STS.U8 [R4+UR10+0x20300], R90 ;  /* 0x0203005a04007988 */ /* 0x0081e8000800000a */
[----:B0-----:R-:W3:Y:S04]  /*31c80*/  LDL.LU R90, [R1+0xf7c] ;  /* 0x000f7c00015a7983 */ /* 0x001ee80000300800 */
[----:B----4-:R0:W-:Y:S04]  /*31c90*/  STS.U8 [R4+UR10+0x20500], R91 ;  /* 0x0205005b04007988 */ /* 0x0101e8000800000a */
[----:B0-----:R-:W4:Y:S04]  /*31ca0*/  LDL.LU R91, [R1+0x3bc] ;  /* 0x0003bc00015b7983 */ /* 0x001f280000300800 */
[----:B-----5:R0:W-:Y:S04]  /*31cb0*/  STS.U8 [R4+UR10+0x20700], R5 ;  /* 0x0207000504007988 */ /* 0x0201e8000800000a */
[----:B------:R-:W-:Y:S01]  /*31cc0*/  STS.U8 [R4+UR10+0x20900], R14 ;  /* 0x0209000e04007988 */ /* 0x000fe2000800000a */
[----:B0-----:R-:W-:-:S03]  /*31cd0*/  LOP3.LUT R5, R2, 0x30, RZ, 0x3c, !PT ;  /* 0x0000003002057812 */ /* 0x001fc600078e3cff */
[----:B------:R-:W-:Y:S04]  /*31ce0*/  STS.U8 [R4+UR10+0x20b00], R62 ;  /* 0x020b003e04007988 */ /* 0x000fe8000800000a */
        /* <DEDUP_REMOVED lines=10> */
[----:B------:R0:W-:Y:S04]  /*31d90*/  STS.U8 [R5+UR10+0x21f80], R15 ;  /* 0x021f800f05007988 */ /* 0x0001e8000800000a */
[----:B0-----:R-:W5:Y:S04]  /*31da0*/  LDL.LU R15, [R1+0x3b0] ;  /* 0x0003b000010f7983 */ /* 0x001f680000300800 */
        /* <DEDUP_REMOVED lines=17> */
[----:B--2---:R0:W-:Y:S04]  /*31ec0*/  STS.U8 [R5+UR10+0x20580], R77 ;  /* 0x0205804d05007988 */ /* 0x0041e8000800000a */
        /* <DEDUP_REMOVED lines=23> */
[----:B---3--:R0:W-:Y:S04]  /*32040*/  STS.U8 [R5+UR10+0x21d80], R90 ;  /* 0x021d805a05007988 */ /* 0x0081e8000800000a */
[----:B-1----:R-:W3:Y:S04]  /*32050*/  LDL.LU R88, [R1+0x2b4] ;  /* 0x0002b40001587983 */ /* 0x002ee80000300800 */
[----:B0-----:R-:W3:Y:S04]  /*32060*/  LDL.LU R90, [R1+0x2ac] ;  /* 0x0002ac00015a7983 */ /* 0x001ee80000300800 */
[----:B----4-:R0:W-:Y:S04]  /*32070*/  STS.U8 [R2+UR10], R91 ;  /* 0x0000005b02007988 */ /* 0x0101e8000800000a */
[----:B0-----:R-:W4:Y:S04]  /*32080*/  LDL.LU R91, [R1+0x2a4] ;  /* 0x0002a400015b7983 */ /* 0x001f280000300800 */
[----:B-----5:R0:W-:Y:S04]  /*32090*/  STS.U8 [R2+UR10+0x1400], R62 ;  /* 0x0014003e02007988 */ /* 0x0201e8000800000a */
[----:B------:R1:W-:Y:S04]  /*320a0*/  STS.U8 [R2+UR10+0x1800], R63 ;  /* 0x0018003f02007988 */ /* 0x0003e8000800000a */
[----:B------:R5:W-:Y:S04]  /*320b0*/  STS.U8 [R2+UR10+0x1c00], R64 ;  /* 0x001c004002007988 */ /* 0x000be8000800000a */
[----:B0-----:R-:W4:Y:S04]  /*320c0*/  LDL.LU R62, [R1+0x29c] ;  /* 0x00029c00013e7983 */ /* 0x001f280000300800 */
[----:B-1----:R-:W4:Y:S04]  /*320d0*/  LDL.LU R63, [R1+0x294] ;  /* 0x00029400013f7983 */ /* 0x002f280000300800 */
[----:B------:R0:W-:Y:S04]  /*320e0*/  STS.U8 [R2+UR10+0x2000], R65 ;  /* 0x0020004102007988 */ /* 0x0001e8000800000a */
[----:B-----5:R-:W5:Y:S04]  /*320f0*/  LDL.LU R64, [R1+0x288] ;  /* 0x0002880001407983 */ /* 0x020f680000300800 */
[----:B------:R1:W-:Y:S04]  /*32100*/  STS.U8 [R2+UR10+0x2400], R66 ;  /* 0x0024004202007988 */ /* 0x0003e8000800000a */
[----:B0-----:R-:W5:Y:S04]  /*32110*/  LDL.LU R65, [R1+0x284] ;  /* 0x0002840001417983 */ /* 0x001f680000300800 */
[----:B------:R0:W-:Y:S04]  /*32120*/  STS.U8 [R2+UR10+0x2800], R67 ;  /* 0x0028004302007988 */ /* 0x0001e8000800000a */
[----:B-1----:R-:W5:Y:S04]  /*32130*/  LDL.LU R66, [R1+0x278] ;  /* 0x0002780001427983 */ /* 0x002f680000300800 */
        /* <DEDUP_REMOVED lines=12> */
[----:B--2---:R1:W-:Y:S04]  /*32200*/  STS.U8 [R2+UR10+0x4400], R75 ;  /* 0x0044004b02007988 */ /* 0x0043e8000800000a */
        /* <DEDUP_REMOVED lines=23> */
[----:B---3--:R1:W-:Y:S04]  /*32380*/  STS.U8 [R2+UR10+0x7400], R88 ;  /* 0x0074005802007988 */ /* 0x0083e8000800000a */
[----:B0-----:R-:W3:Y:S04]  /*32390*/  LDL.LU R87, [R1+0x1bc] ;  /* 0x0001bc0001577983 */ /* 0x001ee80000300800 */
[----:B------:R0:W-:Y:S04]  /*323a0*/  STS.U8 [R2+UR10+0x7800], R90 ;  /* 0x0078005a02007988 */ /* 0x0001e8000800000a */
[----:B-1----:R-:W3:Y:S04]  /*323b0*/  LDL.LU R88, [R1+0x1b4] ;  /* 0x0001b40001587983 */ /* 0x002ee80000300800 */
[----:B------:R-:W-:Y:S04]  /*323c0*/  STS.U8 [R2+UR10+0x800], R4 ;  /* 0x0008000402007988 */ /* 0x000fe8000800000a */
[----:B0-----:R-:W3:Y:S04]  /*323d0*/  LDL.LU R90, [R1+0x1a4] ;  /* 0x0001a400015a7983 */ /* 0x001ee80000300800 */
[----:B------:R-:W-:Y:S04]  /*323e0*/  STS.U8 [R2+UR10+0xc00], R3 ;  /* 0x000c000302007988 */ /* 0x000fe8000800000a */
[----:B------:R-:W-:Y:S04]  /*323f0*/  STS.U8 [R2+UR10+0x400], R15 ;  /* 0x0004000f02007988 */ /* 0x000fe8000800000a */
[----:B------:R-:W-:Y:S04]  /*32400*/  STS.U8 [R2+UR10+0x1000], R14 ;  /* 0x0010000e02007988 */ /* 0x000fe8000800000a */
[----:B----4-:R0:W-:Y:S04]  /*32410*/  STS.U8 [R2+UR10+0x7c00], R91 ;  /* 0x007c005b02007988 */ /* 0x0101e8000800000a */
[----:B0-----:R-:W4:Y:S04]  /*32420*/  LDL.LU R91, [R1+0x194] ;  /* 0x00019400015b7983 */ /* 0x001f280000300800 */
[----:B------:R-:W4:Y:S04]  /*32430*/  LDL.LU R4, [R1+0x17c] ;  /* 0x00017c0001047983 */ /* 0x000f280000300800 */
[----:B------:R-:W4:Y:S04]  /*32440*/  LDL.LU R3, [R1+0xf4] ;  /* 0x0000f40001037983 */ /* 0x000f280000300800 */
[----:B------:R-:W4:Y:S04]  /*32450*/  LDL.LU R15, [R1+0xf0] ;  /* 0x0000f000010f7983 */ /* 0x000f280000300800 */
[----:B------:R-:W4:Y:S04]  /*32460*/  LDL.LU R14, [R1+0xe4] ;  /* 0x0000e400010e7983 */ /* 0x000f280000300800 */
[----:B------:R0:W-:Y:S04]  /*32470*/  STS.U8 [R2+UR10+0x8000], R62 ;  /* 0x0080003e02007988 */ /* 0x0001e8000800000a */
[----:B------:R1:W-:Y:S04]  /*32480*/  STS.U8 [R2+UR10+0x8400], R63 ;  /* 0x0084003f02007988 */ /* 0x0003e8000800000a */
[----:B0-----:R-:W4:Y:S04]  /*32490*/  LDL.LU R62, [R1+0x1c70] ;  /* 0x001c7000013e7983 */ /* 0x001f280000300800 */
[----:B-1----:R-:W4:Y:S04]  /*324a0*/  LDL.LU R63, [R1+0x1c6c] ;  /* 0x001c6c00013f7983 */ /* 0x002f280000300800 */
[----:B-----5:R0:W-:Y:S04]  /*324b0*/  STS.U8 [R2+UR10+0x8800], R64 ;  /* 0x0088004002007988 */ /* 0x0201e8000800000a */
        /* <DEDUP_REMOVED lines=8> */
[----:B------:R-:W5:Y:S04]  /*32540*/  LDL.LU R68, [R1+0x1c58] ;  /* 0x001c580001447983 */ /* 0x000f680000300800 */
[----:B------:R0:W-:Y:S04]  /*32550*/  STS.U8 [R2+UR10+0x9c00], R69 ;  /* 0x009c004502007988 */ /* 0x0001e8000800000a */
[----:B------:R1:W-:Y:S04]  /*32560*/  STS.U8 [R2+UR10+0xa000], R70 ;  /* 0x00a0004602007988 */ /* 0x0003e8000800000a */
[----:B------:R1:W-:Y:S04]  /*32570*/  STS.U8 [R2+UR10+0xa400], R71 ;  /* 0x00a4004702007988 */ /* 0x0003e8000800000a */
[----:B0-----:R-:W5:Y:S04]  /*32580*/  LDL.LU R69, [R1+0x1c54] ;  /* 0x001c540001457983 */ /* 0x001f680000300800 */
[----:B-1----:R-:W5:Y:S04]  /*32590*/  LDL.LU R70, [R1+0x1c50] ;  /* 0x001c500001467983 */ /* 0x002f680000300800 */
[----:B------:R-:W5:Y:S04]  /*325a0*/  LDL.LU R71, [R1+0x1c4c] ;  /* 0x001c4c0001477983 */ /* 0x000f680000300800 */
[----:B------:R0:W-:Y:S04]  /*325b0*/  STS.U8 [R2+UR10+0xa800], R72 ;  /* 0x00a8004802007988 */ /* 0x0001e8000800000a */
[----:B--2---:R1:W-:Y:S04]  /*325c0*/  STS.U8 [R2+UR10+0xac00], R73 ;  /* 0x00ac004902007988 */ /* 0x0043e8000800000a */
[----:B------:R2:W-:Y:S04]  /*325d0*/  STS.U8 [R2+UR10+0xb000], R75 ;  /* 0x00b0004b02007988 */ /* 0x0005e8000800000a */
[----:B0-----:R-:W5:Y:S04]  /*325e0*/  LDL.LU R72, [R1+0x1c48] ;  /* 0x001c480001487983 */ /* 0x001f680000300800 */
[----:B-1----:R-:W5:Y:S04]  /*325f0*/  LDL.LU R73, [R1+0x1c44] ;  /* 0x001c440001497983 */ /* 0x002f680000300800 */
[----:B--2---:R-:W2:Y:S04]  /*32600*/  LDL.LU R75, [R1+0x1c40] ;  /* 0x001c4000014b7983 */ /* 0x004ea80000300800 */
[----:B------:R0:W-:Y:S04]  /*32610*/  STS.U8 [R2+UR10+0xb400], R77 ;  /* 0x00b4004d02007988 */ /* 0x0001e8000800000a */
[----:B------:R1:W-:Y:S04]  /*32620*/  STS.U8 [R2+UR10+0xb800], R78 ;  /* 0x00b8004e02007988 */ /* 0x0003e8000800000a */
[----:B------:R1:W-:Y:S04]  /*32630*/  STS.U8 [R2+UR10+0xbc00], R79 ;  /* 0x00bc004f02007988 */ /* 0x0003e8000800000a */
[----:B0-----:R-:W2:Y:S04]  /*32640*/  LDL.LU R77, [R1+0x1c3c] ;  /* 0x001c3c00014d7983 */ /* 0x001ea80000300800 */
[----:B-1----:R-:W2:Y:S04]  /*32650*/  LDL.LU R78, [R1+0x1c38] ;  /* 0x001c3800014e7983 */ /* 0x002ea80000300800 */
[----:B------:R-:W2:Y:S04]  /*32660*/  LDL.LU R79, [R1+0x1c34] ;  /* 0x001c3400014f7983 */ /* 0x000ea80000300800 */
        /* <DEDUP_REMOVED lines=13> */
[----:B---3--:R1:W-:Y:S04]  /*32740*/  STS.U8 [R2+UR10+0xdc00], R87 ;  /* 0x00dc005702007988 */ /* 0x0083e8000800000a */
[----:B------:R3:W-:Y:S04]  /*32750*/  STS.U8 [R2+UR10+0xe000], R88 ;  /* 0x00e0005802007988 */ /* 0x0007e8000800000a */
[----:B0-----:R-:W2:Y:S04]  /*32760*/  LDL.LU R86, [R1+0x1c18] ;  /* 0x001c180001567983 */ /* 0x001ea80000300800 */
[----:B-1----:R-:W2:Y:S04]  /*32770*/  LDL.LU R87, [R1+0x1c14] ;  /* 0x001c140001577983 */ /* 0x002ea80000300800 */
[----:B---3--:R-:W3:Y:S04]  /*32780*/  LDL.LU R88, [R1+0x1c10] ;  /* 0x001c100001587983 */ /* 0x008ee80000300800 */
[----:B------:R0:W-:Y:S04]  /*32790*/  STS.U8 [R2+UR10+0xe400], R90 ;  /* 0x00e4005a02007988 */ /* 0x0001e8000800000a */
[----:B0-----:R-:W2:Y:S04]  /*327a0*/  LDL.LU R90, [R1+0x1c0c] ;  /* 0x001c0c00015a7983 */ /* 0x001ea80000300800 */
[----:B----4-:R0:W-:Y:S04]  /*327b0*/  STS.U8 [R2+UR10+0xe800], R91 ;  /* 0x00e8005b02007988 */ /* 0x0101e8000800000a */
[----:B0-----:R-:W4:Y:S04]  /*327c0*/  LDL.LU R91, [R1+0x1c08] ;  /* 0x001c0800015b7983 */ /* 0x001f280000300800 */
[----:B------:R0:W-:Y:S04]  /*327d0*/  STS.U8 [R2+UR10+0xf400], R15 ;  /* 0x00f4000f02007988 */ /* 0x0001e8000800000a */
[----:B------:R1:W-:Y:S04]  /*327e0*/  STS.U8 [R2+UR10+0xf800], R14 ;  /* 0x00f8000e02007988 */ /* 0x0003e8000800000a */
[----:B0-----:R-:W5:Y:S04]  /*327f0*/  LDL R15, [R1+0x5d4] ;  /* 0x0005d400010f7983 */ /* 0x001f680000100800 */
[----:B-1----:R-:W5:Y:S01]  /*32800*/  LDL R14, [R1+0x5d8] ;  /* 0x0005d800010e7983 */ /* 0x002f620000100800 */
[----:B------:R-:W-:-:S03]  /*32810*/  PRMT R20, RZ, 0x7610, R20 ;  /* 0x00007610ff147816 */ /* 0x000fc60000000014 */
[----:B------:R0:W-:Y:S04]  /*32820*/  STS.U8 [R2+UR10+0xf000], R3 ;  /* 0x00f0000302007988 */ /* 0x0001e8000800000a */
[----:B------:R1:W-:Y:S01]  /*32830*/  STS.U8 [R2+UR10+0xec00], R4 ;  /* 0x00ec000402007988 */ /* 0x0003e2000800000a */
[C---:B0-----:R-:W-:Y:S02]  /*32840*/  LOP3.LUT R3, R2.reuse, 0x10, RZ, 0x3c, !PT ;  /* 0x0000001002037812 */ /* 0x041fe400078e3cff */
[----:B-1----:R-:W-:Y:S01]  /*32850*/  LOP3.LUT R4, R2, 0x20, RZ, 0x3c, !PT ;  /* 0x0000002002047812 */ /* 0x002fe200078e3cff */
[----:B----4-:R-:W-:Y:S04]  /*32860*/  STS.U8 [R2+UR10+0xfc00], R91 ;  /* 0x00fc005b02007988 */ /* 0x010fe8000800000a */
[----:B--2---:R-:W-:Y:S04]  /*32870*/  STS.U8 [R3+UR10+0x80], R90 ;  /* 0x0000805a03007988 */ /* 0x004fe8000800000a */
[----:B---3--:R-:W-:Y:S04]  /*32880*/  STS.U8 [R3+UR10+0x480], R88 ;  /* 0x0004805803007988 */ /* 0x008fe8000800000a */
        /* <DEDUP_REMOVED lines=12> */
[----:B-----5:R-:W-:Y:S04]  /*32950*/  STS.U8 [R3+UR10+0x3880], R73 ;  /* 0x0038804903007988 */ /* 0x020fe8000800000a */
        /* <DEDUP_REMOVED lines=56> */
[----:B------:R-:W2:Y:S04]  /*32ce0*/  @P2 LDG.E.U8 R20, desc[UR20][R14.64] ;  /* 0x000000140e142981 */ /* 0x000ea8000c1e1100 */
[----:B--2---:R0:W-:Y:S04]  /*32cf0*/  STL [R1+0x178c], R20 ;  /* 0x00178c1401007387 */ /* 0x0041e80000100800 */
[----:B0-----:R-:W2:Y:S04]  /*32d00*/  LDL.LU R20, [R1+0x1c04] ;  /* 0x001c040001147983 */ /* 0x001ea80000300800 */
[----:B------:R-:W3:Y:S04]  /*32d10*/  LDL R14, [R1+0x5dc] ;  /* 0x0005dc00010e7983 */ /* 0x000ee80000100800 */
[----:B------:R-:W3:Y:S01]  /*32d20*/  LDL R15, [R1+0x5e0] ;  /* 0x0005e000010f7983 */ /* 0x000ee20000100800 */
[----:B------:R-:W-:-:S02]  /*32d30*/  PRMT R74, RZ, 0x7610, R74 ;  /* 0x00007610ff4a7816 */ /* 0x000fc4000000004a */
[----:B---3--:R-:W-:-:S04]  /*32d40*/  @P2 LOP3.LUT R15, R15, R14, RZ, 0x3c, !PT ;  /* 0x0000000e0f0f2212 */ /* 0x008fc800078e3cff */
[----:B------:R-:W-:-:S04]  /*32d50*/  @P2 LOP3.LUT R14, R15, R14, RZ, 0x3c, !PT ;  /* 0x0000000e0f0e2212 */ /* 0x000fc800078e3cff */
[----:B------:R-:W-:-:S05]  /*32d60*/  @P2 LOP3.LUT R15, R15, R14, RZ, 0x3c, !PT ;  /* 0x0000000e0f0f2212 */ /* 0x000fca00078e3cff */
[----:B------:R-:W3:Y:S04]  /*32d70*/  @P2 LDG.E.U8 R74, desc[UR20][R14.64] ;  /* 0x000000140e4a2981 */ /* 0x000ee8000c1e1100 */
[----:B---3--:R0:W-:Y:S04]  /*32d80*/  STL [R1+0x1788], R74 ;  /* 0x0017884a01007387 */ /* 0x0081e80000100800 */
[----:B0-----:R-:W3:Y:S04]  /*32d90*/  LDL.LU R74, [R1+0x1c00] ;  /* 0x001c0000014a7983 */ /* 0x001ee80000300800 */
[----:B------:R-:W4:Y:S04]  /*32da0*/  LDL R14, [R1+0x5e4] ;  /* 0x0005e400010e7983 */ /* 0x000f280000100800 */
[----:B------:R-:W4:Y:S01]  /*32db0*/  LDL R15, [R1+0x5e8] ;  /* 0x0005e800010f7983 */ /* 0x000f220000100800 */
[----:B--2---:R-:W-:-:S02]  /*32dc0*/  PRMT R20, RZ, 0x7610, R20 ;  /* 0x00007610ff147816 */ /* 0x004fc40000000014 */
[----:B----4-:R-:W-:-:S04]  /*32dd0*/  @P2 LOP3.LUT R15, R15, R14, RZ, 0x3c, !PT ;  /* 0x0000000e0f0f2212 */ /* 0x010fc800078e3cff */
[----:B------:R-:W-:-:S04]  /*32de0*/  @P2 LOP3.LUT R14, R15, R14, RZ, 0x3c, !PT ;  /* 0x0000000e0f0e2212 */ /* 0x000fc800078e3cff */
[----:B------:R-:W-:-:S05]  /*32df0*/  @P2 LOP3.LUT R15, R15, R14, RZ, 0x3c, !PT ;  /* 0x0000000e0f0f2212 */ /* 0x000fca00078e3cff */
[----:B------:R-:W2:Y:S04]  /*32e00*/  @P2 LDG.E.U8 R20, desc[UR20][R14.64] ;  /* 0x000000140e142981 */ /* 0x000ea8000c1e1100 */
        /* <DEDUP_REMOVED lines=2036> */
[----:B------:R-:W5:Y:S04]  /*3ad50*/  LDL R14, [R1+0xd3c] ;  /* 0x000d3c00010e7983 */ /* 0x000f680000100800 */
[----:B------:R-:W5:Y:S01]  /*3ad60*/  LDL R15, [R1+0xd40] ;  /* 0x000d4000010f7983 */ /* 0x000f620000100800 */
[----:B---3--:R-:W-:-:S02]  /*3ad70*/  PRMT R74, RZ, 0x7610, R74 ;  /* 0x00007610ff4a7816 */ /* 0x008fc4000000004a */
[----:B-----5:R-:W-:-:S04]  /*3ad80*/  @P2 LOP3.LUT R15, R15, R14, RZ, 0x3c, !PT ;  /* 0x0000000e0f0f2212 */ /* 0x020fc800078e3cff */
[----:B------:R-:W-:-:S04]  /*3ad90*/  @P2 LOP3.LUT R14, R15, R14, RZ, 0x3c, !PT ;  /* 0x0000000e0f0e2212 */ /* 0x000fc800078e3cff */
[----:B------:R-:W-:-:S05]  /*3ada0*/  @P2 LOP3.LUT R15, R15, R14, RZ, 0x3c, !PT ;  /* 0x0000000e0f0f2212 */ /* 0x000fca00078e3cff */
[----:B------:R-:W3:Y:S04]  /*3adb0*/  @P2 LDG.E.U8 R74, desc[UR20][R14.64] ;  /* 0x000000140e4a2981 */ /* 0x000ee8000c1e1100 */
[----:B---3--:R0:W-:Y:S04]  /*3adc0*/  STL [R1+0x64], R74 ;  /* 0x0000644a01007387 */ /* 0x0081e80000100800 */
[----:B0-----:R-:W3:Y:S04]  /*3add0*/  LDL.LU R74, [R1+0x1874] ;  /* 0x00187400014a7983 */ /* 0x001ee80000300800 */
[----:B------:R-:W5:Y:S04]  /*3ade0*/  LDL R14, [R1+0xd44] ;  /* 0x000d4400010e7983 */ /* 0x000f680000100800 */
[----:B------:R-:W5:Y:S01]  /*3adf0*/  LDL R15, [R1+0xd48] ;  /* 0x000d4800010f7983 */ /* 0x000f620000100800 */
[----:B--2---:R-:W-:-:S02]  /*3ae00*/  PRMT R20, RZ, 0x7610, R20 ;  /* 0x00007610ff147816 */ /* 0x004fc40000000014 */
[----:B-----5:R-:W-:-:S04]  /*3ae10*/  @P2 LOP3.LUT R15, R15, R14, RZ, 0x3c, !PT ;  /* 0x0000000e0f0f2212 */ /* 0x020fc800078e3cff */
[----:B------:R-:W-:-:S04]  /*3ae20*/  @P2 LOP3.LUT R14, R15, R14, RZ, 0x3c, !PT ;  /* 0x0000000e0f0e2212 */ /* 0x000fc800078e3cff */
[----:B------:R-:W-:-:S05]  /*3ae30*/  @P2 LOP3.LUT R15, R15, R14, RZ, 0x3c, !PT ;  /* 0x0000000e0f0f2212 */ /* 0x000fca00078e3cff */
[----:B------:R-:W2:Y:S04]  /*3ae40*/  @P2 LDG.E.U8 R20, desc[UR20][R14.64] ;  /* 0x000000140e142981 */ /* 0x000ea8000c1e1100 */
        /* <DEDUP_REMOVED lines=62> */
[----:B------:R-:W3:Y:S01]  /*3b230*/  @P2 LDG.E.U8 R74, desc[UR20][R14.64] ;  /* 0x000000140e4a2981 */ /* 0x000ee2000c1e1100 */
[----:B--2---:R-:W-:-:S03]  /*3b240*/  PRMT R20, RZ, 0x7610, R20 ;  /* 0x00007610ff147816 */ /* 0x004fc60000000014 */
[----:B---3--:R0:W-:Y:S04]  /*3b250*/  STL [R1+0xf4], R74 ;  /* 0x0000f44a01007387 */ /* 0x0081e80000100800 */
[----:B0-----:R-:W2:Y:S04]  /*3b260*/  LDL.LU R74, [R1+0x1854] ;  /* 0x00185400014a7983 */ /* 0x001ea80000300800 */
[----:B------:R-:W3:Y:S01]  /*3b270*/  LDL R15, [R1+0xd84] ;  /* 0x000d8400010f7983 */ /* 0x000ee20000100800 */
[----:B----4-:R-:W-:-:S03]  /*3b280*/  @P2 IMAD.MOV.U32 R14, RZ, RZ, R19 ;  /* 0x000000ffff0e2224 */ /* 0x010fc600078e0013 */
[----:B------:R-:W4:Y:S04]  /*3b290*/  LDL R19, [R1+0xdd0] ;  /* 0x000dd00001137983 */ /* 0x000f280000100800 */
[----:B---3--:R-:W3:Y:S04]  /*3b2a0*/  @P2 LDG.E.U8 R20, desc[UR20][R14.64] ;  /* 0x000000140e142981 */ /* 0x008ee8000c1e1100 */
[----:B---3--:R0:W-:Y:S04]  /*3b2b0*/  STL [R1+0x128], R20 ;  /* 0x0001281401007387 */ /* 0x0081e80000100800 */
[----:B0-----:R-:W3:Y:S04]  /*3b2c0*/  LDL.LU R20, [R1+0x1850] ;  /* 0x0018500001147983 */ /* 0x001ee80000300800 */
        /* <DEDUP_REMOVED lines=9> */
[----:B------:R-:W-:Y:S02]  /*3b360*/  PRMT R2, RZ, 0x7610, R2 ;  /* 0x00007610ff027816 */ /* 0x000fe40000000002 */
[----:B0-----:R-:W-:-:S04]  /*3b370*/  @P2 LOP3.LUT R15, R15, R14, RZ, 0x3c, !PT ;  /* 0x0000000e0f0f2212 */ /* 0x001fc800078e3cff */
[----:B------:R-:W-:-:S04]  /*3b380*/  @P2 LOP3.LUT R14, R15, R14, RZ, 0x3c, !PT ;  /* 0x0000000e0f0e2212 */ /* 0x000fc800078e3cff */
[----:B------:R-:W-:Y:S01]  /*3b390*/  @P2 LOP3.LUT R15, R15, R14, RZ, 0x3c, !PT ;  /* 0x0000000e0f0f2212 */ /* 0x000fe200078e3cff */
[----:B-----5:R-:W-:Y:S04]  /*3b3a0*/  STL [R1+0x1798], R5 ;  /* 0x0017980501007387 */ /* 0x020fe80000100800 */
[----:B------:R0:W5:Y:S04]  /*3b3b0*/  @P2 LDG.E.U8 R2, desc[UR20][R14.64] ;  /* 0x000000140e022981 */ /* 0x000168000c1e1100 */
[----:B------:R-:W0:Y:S04]  /*3b3c0*/  LDL R14, [R1+0xd9c] ;  /* 0x000d9c00010e7983 */ /* 0x000e280000100800 */
[----:B------:R-:W0:Y:S01]  /*3b3d0*/  LDL R15, [R1+0xda0] ;  /* 0x000da000010f7983 */ /* 0x000e220000100800 */
[----:B--2---:R-:W-:-:S02]  /*3b3e0*/  PRMT R74, RZ, 0x7610, R74 ;  /* 0x00007610ff4a7816 */ /* 0x004fc4000000004a */
[----:B0-----:R-:W-:-:S04]  /*3b3f0*/  @P2 LOP3.LUT R15, R15, R14, RZ, 0x3c, !PT ;  /* 0x0000000e0f0f2212 */ /* 0x001fc800078e3cff */
[----:B------:R-:W-:-:S04]  /*3b400*/  @P2 LOP3.LUT R14, R15, R14, RZ, 0x3c, !PT ;  /* 0x0000000e0f0e2212 */ /* 0x000fc800078e3cff */
[----:B------:R-:W-:-:S05]  /*3b410*/  @P2 LOP3.LUT R15, R15, R14, RZ, 0x3c, !PT ;  /* 0x0000000e0f0f2212 */ /* 0x000fca00078e3cff */
[----:B------:R-:W2:Y:S04]  /*3b420*/  @P2 LDG.E.U8 R74, desc[UR20][R14.64] ;  /* 0x000000140e4a2981 */ /* 0x000ea8000c1e1100 */
[----:B-----5:R-:W-:Y:S04]  /*3b430*/  STL [R1+0x179c], R2 ;  /* 0x00179c0201007387 */ /* 0x020fe80000100800 */
        /* <DEDUP_REMOVED lines=44> */
[----:B------:R-:W3:Y:S01]  /*3b700*/  LDL R15, [R1+0xdcc] ;  /* 0x000dcc00010f7983 */ /* 0x000ee20000100800 */
[----:B--2---:R-:W-:Y:S01]  /*3b710*/  PRMT R74, RZ, 0x7610, R74 ;  /* 0x00007610ff4a7816 */ /* 0x004fe2000000004a */
[----:B----4-:R-:W-:-:S05]  /*3b720*/  @P2 IMAD.MOV.U32 R14, RZ, RZ, R19 ;  /* 0x000000ffff0e2224 */ /* 0x010fca00078e0013 */
[----:B---3--:R-:W2:Y:S04]  /*3b730*/  @P2 LDG.E.U8 R74, desc[UR20][R14.64] ;  /* 0x000000140e4a2981 */ /* 0x008ea8000c1e1100 */
[----:B-----5:R-:W-:Y:S04]  /*3b740*/  STL [R1+0x17a4], R92 ;  /* 0x0017a45c01007387 */ /* 0x020fe80000100800 */
[----:B------:R-:W3:Y:S04]  /*3b750*/  LDL R19, [R1+0xe18] ;  /* 0x000e180001137983 */ /* 0x000ee80000100800 */
        /* <DEDUP_REMOVED lines=8> */
[----:B------:R-:W4:Y:S04]  /*3b7e0*/  @P2 LDG.E.U8 R20, desc[UR20][R14.64] ;  /* 0x000000140e142981 */ /* 0x000f28000c1e1100 */
[----:B----4-:R0:W-:Y:S04]  /*3b7f0*/  STL [R1+0xa0], R20 ;  /* 0x0000a01401007387 */ /* 0x0101e80000100800 */
[----:B0-----:R-:W4:Y:S04]  /*3b800*/  LDL.LU R20, [R1+0x1838] ;  /* 0x0018380001147983 */ /* 0x001f280000300800 */
        /* <DEDUP_REMOVED lines=11> */
[----:B----4-:R-:W-:-:S02]  /*3b8c0*/  PRMT R20, RZ, 0x7610, R20 ;  /* 0x00007610ff147816 */ /* 0x010fc40000000014 */
[----:B-----5:R-:W-:-:S04]  /*3b8d0*/  @P2 LOP3.LUT R15, R15, R14, RZ, 0x3c, !PT ;  /* 0x0000000e0f0f2212 */ /* 0x020fc800078e3cff */
[----:B------:R-:W-:-:S04]  /*3b8e0*/  @P2 LOP3.LUT R14, R15, R14, RZ, 0x3c, !PT ;  /* 0x0000000e0f0e2212 */ /* 0x000fc800078e3cff */
[----:B------:R-:W-:-:S05]  /*3b8f0*/  @P2 LOP3.LUT R15, R15, R14, RZ, 0x3c, !PT ;  /* 0x0000000e0f0f2212 */ /* 0x000fca00078e3cff */
[----:B------:R-:W4:Y:S04]  /*3b900*/  @P2 LDG.E.U8 R20, desc[UR20][R14.64] ;  /* 0x000000140e142981 */ /* 0x000f28000c1e1100 */
[----:B----4-:R0:W-:Y:S04]  /*3b910*/  STL [R1+0x120], R20 ;  /* 0x0001201401007387 */ /* 0x0101e80000100800 */
[----:B0-----:R-:W4:Y:S04]  /*3b920*/  LDL.LU R20, [R1+0x1830] ;  /* 0x0018300001147983 */ /* 0x001f280000300800 */
        /* <DEDUP_REMOVED lines=13> */
[----:B-----5:R0:W-:Y:S04]  /*3ba00*/  STL [R1+0x17a8], R91 ;  /* 0x0017a85b01007387 */ /* 0x0201e80000100800 */
[----:B------:R1:W5:Y:S01]  /*3ba10*/  @P2 LDG.E.U8 R90, desc[UR20][R14.64] ;  /* 0x000000140e5a2981 */ /* 0x000362000c1e1100 */
[----:B------:R-:W-:-:S03]  /*3ba20*/  PRMT R93, RZ, 0x7610, R93 ;  /* 0x00007610ff5d7816 */ /* 0x000fc6000000005d */
[----:B0-----:R-:W2:Y:S04]  /*3ba30*/  LDL R91, [R1+0xe48] ;  /* 0x000e4800015b7983 */ /* 0x001ea80000100800 */
[----:B------:R-:W1:Y:S04]  /*3ba40*/  LDL R14, [R1+0xdfc] ;  /* 0x000dfc00010e7983 */ /* 0x000e680000100800 */
[----:B------:R-:W1:Y:S02]  /*3ba50*/  LDL R15, [R1+0xe00] ;  /* 0x000e0000010f7983 */ /* 0x000e640000100800 */
[----:B-1----:R-:W-:-:S04]  /*3ba60*/  @P2 LOP3.LUT R15, R15, R14, RZ, 0x3c, !PT ;  /* 0x0000000e0f0f2212 */ /* 0x002fc800078e3cff */
[----:B------:R-:W-:-:S04]  /*3ba70*/  @P2 LOP3.LUT R14, R15, R14, RZ, 0x3c, !PT ;  /* 0x0000000e0f0e2212 */ /* 0x000fc800078e3cff */
[----:B------:R-:W-:Y:S01]  /*3ba80*/  @P2 LOP3.LUT R15, R15, R14, RZ, 0x3c, !PT ;  /* 0x0000000e0f0f2212 */ /* 0x000fe200078e3cff */
[----:B-----5:R-:W-:Y:S04]  /*3ba90*/  STL [R1+0x17ac], R90 ;  /* 0x0017ac5a01007387 */ /* 0x020fe80000100800 */
[----:B------:R0:W5:Y:S04]  /*3baa0*/  @P2 LDG.E.U8 R93, desc[UR20][R14.64] ;  /* 0x000000140e5d2981 */ /* 0x000168000c1e1100 */
[----:B------:R-:W0:Y:S04]  /*3bab0*/  LDL R14, [R1+0xe04] ;  /* 0x000e0400010e7983 */ /* 0x000e280000100800 */
[----:B------:R-:W0:Y:S01]  /*3bac0*/  LDL R15, [R1+0xe08] ;  /* 0x000e0800010f7983 */ /* 0x000e220000100800 */
[----:B----4-:R-:W-:-:S02]  /*3bad0*/  PRMT R20, RZ, 0x7610, R20 ;  /* 0x00007610ff147816 */ /* 0x010fc40000000014 */
[----:B0-----:R-:W-:-:S04]  /*3bae0*/  @P2 LOP3.LUT R15, R15, R14, RZ, 0x3c, !PT ;  /* 0x0000000e0f0f2212 */ /* 0x001fc800078e3cff */
[----:B------:R-:W-:-:S04]  /*3baf0*/  @P2 LOP3.LUT R14, R15, R14, RZ, 0x3c, !PT ;  /* 0x0000000e0f0e2212 */ /* 0x000fc800078e3cff */
[----:B------:R-:W-:-:S05]  /*3bb00*/  @P2 LOP3.LUT R15, R15, R14, RZ, 0x3c, !PT ;  /* 0x0000000e0f0f2212 */ /* 0x000fca00078e3cff */
[----:B------:R-:W4:Y:S04]  /*3bb10*/  @P2 LDG.E.U8 R20, desc[UR20][R14.64] ;  /* 0x000000140e142981 */ /* 0x000f28000c1e1100 */
[----:B-----5:R0:W-:Y:S04]  /*3bb20*/  STL [R1+0x54], R93 ;  /* 0x0000545d01007387 */ /* 0x0201e80000100800 */
[----:B0-----:R-:W5:Y:S04]  /*3bb30*/  LDL R93, [R1+0xe50] ;  /* 0x000e5000015d7983 */ /* 0x001f680000100800 */
[----:B----4-:R0:W-:Y:S04]  /*3bb40*/  STL [R1+0x9c], R20 ;  /* 0x00009c1401007387 */ /* 0x0101e80000100800 */
[----:B0-----:R-:W4:Y:S04]  /*3bb50*/  LDL.LU R20, [R1+0x182c] ;  /* 0x00182c0001147983 */ /* 0x001f280000300800 */
[----:B------:R-:W3:Y:S04]  /*3bb60*/  LDL R14, [R1+0xe0c] ;  /* 0x000e0c00010e7983 */ /* 0x000ee80000100800 */
[----:B------:R-:W3:Y:S01]  /*3bb70*/  LDL R15, [R1+0xe10] ;  /* 0x000e1000010f7983 */ /* 0x000ee20000100800 */
[----:B--2---:R-:W-:-:S02]  /*3bb80*/  PRMT R74, RZ, 0x7610, R74 ;  /* 0x00007610ff4a7816 */ /* 0x004fc4000000004a */
[----:B---3--:R-:W-:-:S04]  /*3bb90*/  @P2 LOP3.LUT R15, R15, R14, RZ, 0x3c, !PT ;  /* 0x0000000e0f0f2212 */ /* 0x008fc800078e3cff */
[----:B------:R-:W-:-:S04]  /*3bba0*/  @P2 LOP3.LUT R14, R15, R14, RZ, 0x3c, !PT ;  /* 0x0000000e0f0e2212 */ /* 0x000fc800078e3cff */
[----:B------:R-:W-:-:S05]  /*3bbb0*/  @P2 LOP3.LUT R15, R15, R14, RZ, 0x3c, !PT ;  /* 0x0000000e0f0f2212 */ /* 0x000fca00078e3cff */
[----:B------:R-:W2:Y:S01]  /*3bbc0*/  @P2 LDG.E.U8 R74, desc[UR20][R14.64] ;  /* 0x000000140e4a2981 */ /* 0x000ea2000c1e1100 */
[----:B----4-:R-:W-:-:S03]  /*3bbd0*/  PRMT R20, RZ, 0x7610, R20 ;  /* 0x00007610ff147816 */ /* 0x010fc60000000014 */
[----:B--2---:R0:W-:Y:S04]  /*3bbe0*/  STL [R1+0xe8], R74 ;  /* 0x0000e84a01007387 */ /* 0x0041e80000100800 */
[----:B0-----:R-:W2:Y:S04]  /*3bbf0*/  LDL.LU R74, [R1+0x1828] ;  /* 0x00182800014a7983 */ /* 0x001ea80000300800 */
[----:B------:R-:W3:Y:S01]  /*3bc00*/  LDL R15, [R1+0xe14] ;  /* 0x000e1400010f7983 */ /* 0x000ee20000100800 */
[----:B------:R-:W-:-:S03]  /*3bc10*/  @P2 IMAD.MOV.U32 R14, RZ, RZ, R19 ;  /* 0x000000ffff0e2224 */ /* 0x000fc600078e0013 */
[----:B------:R-:W4:Y:S04]  /*3bc20*/  LDL R19, [R1+0xe60] ;  /* 0x000e600001137983 */ /* 0x000f280000100800 */
[----:B---3--:R-:W3:Y:S04]  /*3bc30*/  @P2 LDG.E.U8 R20, desc[UR20][R14.64] ;  /* 0x000000140e142981 */ /* 0x008ee8000c1e1100 */
[----:B---3--:R0:W-:Y:S04]  /*3bc40*/  STL [R1+0x11c], R20 ;  /* 0x00011c1401007387 */ /* 0x0081e80000100800 */
[----:B0-----:R-:W3:Y:S04]  /*3bc50*/  LDL.LU R20, [R1+0x1824] ;  /* 0x0018240001147983 */ /* 0x001ee80000300800 */
[----:B------:R-:W2:Y:S04]  /*3bc60*/  LDL R14, [R1+0xe1c] ;  /* 0x000e1c00010e7983 */ /* 0x000ea80000100800 */
[----:B------:R-:W2:Y:S01]  /*3bc70*/  LDL R15, [R1+0xe20] ;  /* 0x000e2000010f7983 */ /* 0x000ea20000100800 */
[----:B------:R-:W-:-:S02]  /*3bc80*/  PRMT R89, RZ, 0x7610, R89 ;  /* 0x00007610ff597816 */ /* 0x000fc40000000059 */
[----:B--2---:R-:W-:-:S04]  /*3bc90*/  @P2 LOP3.LUT R15, R15, R14, RZ, 0x3c, !PT ;  /* 0x0000000e0f0f2212 */ /* 0x004fc800078e3cff */
[----:B------:R-:W-:-:S04]  /*3bca0*/  @P2 LOP3.LUT R14, R15, R14, RZ, 0x3c, !PT ;  /* 0x0000000e0f0e2212 */ /* 0x000fc800078e3cff */
[----:B------:R-:W-:-:S05]  /*3bcb0*/  @P2 LOP3.LUT R15, R15, R14, RZ, 0x3c, !PT ;  /* 0x0000000e0f0f2212 */ /* 0x000fca00078e3cff */
[----:B------:R0:W2:Y:S04]  /*3bcc0*/  @P2 LDG.E.U8 R89, desc[UR20][R14.64] ;  /* 0x000000140e592981 */ /* 0x0000a8000c1e1100 */
[----:B------:R-:W0:Y:S04]  /*3bcd0*/  LDL R14, [R1+0xe24] ;  /* 0x000e2400010e7983 */ /* 0x000e280000100800 */
[----:B------:R-:W0:Y:S01]  /*3bce0*/  LDL R15, [R1+0xe28] ;  /* 0x000e2800010f7983 */ /* 0x000e220000100800 */
[----:B------:R-:W-:Y:S02]  /*3bcf0*/  PRMT R88, RZ, 0x7610, R88 ;  /* 0x00007610ff587816 */ /* 0x000fe40000000058 */
[----:B0-----:R-:W-:-:S04]  /*3bd00*/  @P2 LOP3.LUT R15, R15, R14, RZ, 0x3c, !PT ;  /* 0x0000000e0f0f2212 */ /* 0x001fc800078e3cff */
[----:B------:R-:W-:-:S04]  /*3bd10*/  @P2 LOP3.LUT R14, R15, R14, RZ, 0x3c, !PT ;  /* 0x0000000e0f0e2212 */ /* 0x000fc800078e3cff */
[----:B------:R-:W-:Y:S01]  /*3bd20*/  @P2 LOP3.LUT R15, R15, R14, RZ, 0x3c, !PT ;  /* 0x0000000e0f0f2212 */ /* 0x000fe200078e3cff */
[----:B--2---:R-:W-:Y:S04]  /*3bd30*/  STL [R1+0x17b0], R89 ;  /* 0x0017b05901007387 */ /* 0x004fe80000100800 */
[----:B------:R0:W2:Y:S04]  /*3bd40*/  @P2 LDG.E.U8 R88, desc[UR20][R14.64] ;  /* 0x000000140e582981 */ /* 0x0000a8000c1e1100 */
[----:B------:R-:W0:Y:S04]  /*3bd50*/  LDL R14, [R1+0xe2c] ;  /* 0x000e2c00010e7983 */ /* 0x000e280000100800 */
[----:B------:R-:W0:Y:S01]  /*3bd60*/  LDL R15, [R1+0xe30] ;  /* 0x000e3000010f7983 */ /* 0x000e220000100800 */
[----:B------:R-:W-:-:S02]  /*3bd70*/  PRMT R90, RZ, 0x7610, R90 ;  /* 0x00007610ff5a7816 */ /* 0x000fc4000000005a */
        /* <DEDUP_REMOVED lines=10> */
[----:B------:R-:W-:-:S05]  /*3be20*/  @P2 LOP3.LUT R15, R15, R14, RZ, 0x3c, !PT ;  /* 0x0000000e0f0f2212 */ /* 0x000fca00078e3cff */
[----:B------:R-:W3:Y:S04]  /*3be30*/  @P2 LDG.E.U8 R74, desc[UR20][R14.64] ;  /* 0x000000140e4a2981 */ /* 0x000ee8000c1e1100 */
[----:B--2---:R0:W-:Y:S04]  /*3be40*/  STL [R1+0x50], R90 ;  /* 0x0000505a01007387 */ /* 0x0041e80000100800 */
[----:B0-----:R-:W2:Y:S04]  /*3be50*/  LDL R90, [R1+0xe80] ;  /* 0x000e8000015a7983 */ /* 0x001ea80000100800 */
[----:B---3--:R0:W-:Y:S04]  /*3be60*/  STL [R1+0xe4], R74 ;  /* 0x0000e44a01007387 */ /* 0x0081e80000100800 */
[----:B0-----:R-:W3:Y:S04]  /*3be70*/  LDL.LU R74, [R1+0x1820] ;  /* 0x00182000014a7983 */ /* 0x001ee80000300800 */
[----:B------:R-:W2:Y:S01]  /*3be80*/  LDL R15, [R1+0xe44] ;  /* 0x000e4400010f7983 */ /* 0x000ea20000100800 */
[----:B------:R-:W-:Y:S01]  /*3be90*/  PRMT R20, RZ, 0x7610, R20 ;  /* 0x00007610ff147816 */ /* 0x000fe20000000014 */
[----:B------:R-:W-:-:S02]  /*3bea0*/  @P2 IMAD.MOV.U32 R14, RZ, RZ, R91 ;  /* 0x000000ffff0e2224 */ /* 0x000fc400078e005b */
[----:B------:R-:W3:Y:S04]  /*3beb0*/  LDL R91, [R1+0xe88] ;  /* 0x000e8800015b7983 */ /* 0x000ee80000100800 */
[----:B--2---:R-:W2:Y:S01]  /*3bec0*/  @P2 LDG.E.U8 R20, desc[UR20][R14.64] ;  /* 0x000000140e142981 */ /* 0x004ea2000c1e1100 */
[----:B------:R-:W-:-:S03]  /*3bed0*/  PRMT R87, RZ, 0x7610, R87 ;  /* 0x00007610ff577816 */ /* 0x000fc60000000057 */
[----:B--2---:R0:W-:Y:S04]  /*3bee0*/  STL [R1+0x118], R20 ;  /* 0x0001181401007387 */ /* 0x0041e80000100800 */
[----:B0-----:R-:W2:Y:S04]  /*3bef0*/  LDL.LU R20, [R1+0x181c] ;  /* 0x00181c0001147983 */ /* 0x001ea80000300800 */
[----:B------:R-:W2:Y:S01]  /*3bf00*/  LDL R15, [R1+0xe4c] ;  /* 0x000e4c00010f7983 */ /* 0x000ea20000100800 */
[----:B-----5:R-:W-:Y:S01]  /*3bf10*/  @P2 IMAD.MOV.U32 R14, RZ, RZ, R93 ;  /* 0x000000ffff0e2224 */ /* 0x020fe200078e005d */
[----:B------:R-:W-:-:S02]  /*3bf20*/  PRMT R86, RZ, 0x7610, R86 ;  /* 0x00007610ff567816 */ /* 0x000fc40000000056 */
[----:B------:R-:W5:Y:S04]  /*3bf30*/  LDL R93, [R1+0xe90] ;  /* 0x000e9000015d7983 */ /* 0x000f680000100800 */
[----:B--2---:R0:W2:Y:S04]  /*3bf40*/  @P2 LDG.E.U8 R87, desc[UR20][R14.64] ;  /* 0x000000140e572981 */ /* 0x0040a8000c1e1100 */
[----:B------:R-:W0:Y:S04]  /*3bf50*/  LDL R14, [R1+0xe54] ;  /* 0x000e5400010e7983 */ /* 0x000e280000100800 */
[----:B------:R-:W0:Y:S02]  /*3bf60*/  LDL R15, [R1+0xe58] ;  /* 0x000e5800010f7983 */ /* 0x000e240000100800 */
[----:B0-----:R-:W-:-:S04]  /*3bf70*/  @P2 LOP3.LUT R15, R15, R14, RZ, 0x3c, !PT ;  /* 0x0000000e0f0f2212 */ /* 0x001fc800078e3cff */
[----:B------:R-:W-:-:S04]  /*3bf80*/  @P2 LOP3.LUT R14, R15, R14, RZ, 0x3c, !PT ;  /* 0x0000000e0f0e2212 */ /* 0x000fc800078e3cff */
[----:B------:R-:W-:Y:S01]  /*3bf90*/  @P2 LOP3.LUT R15, R15, R14, RZ, 0x3c, !PT ;  /* 0x0000000e0f0f2212 */ /* 0x000fe200078e3cff */
[----:B--2---:R-:W-:Y:S04]  /*3bfa0*/  STL [R1+0x17b8], R87 ;  /* 0x0017b85701007387 */ /* 0x004fe80000100800 */
[----:B------:R4:W2:Y:S04]  /*3bfb0*/  @P2 LDG.E.U8 R86, desc[UR20][R14.64] ;  /* 0x000000140e562981 */ /* 0x0008a8000c1e1100 */
[----:B------:R-:W2:Y:S01]  /*3bfc0*/  LDL R15, [R1+0xe5c] ;  /* 0x000e5c00010f7983 */ /* 0x000ea20000100800 */
[----:B------:R-:W-:Y:S01]  /*3bfd0*/  PRMT R20, RZ, 0x7610, R20 ;  /* 0x00007610ff147816 */ /* 0x000fe20000000014 */
[----:B----4-:R-:W-:-:S05]  /*3bfe0*/  @P2 IMAD.MOV.U32 R14, RZ, RZ, R19 ;  /* 0x000000ffff0e2224 */ /* 0x010fca00078e0013 */
[----:B--2---:R-:W2:Y:S04]  /*3bff0*/  @P2 LDG.E.U8 R20, desc[UR20][R14.64] ;  /* 0x000000140e142981 */ /* 0x004ea8000c1e1100 */
[----:B------:R-:W-:Y:S04]  /*3c000*/  STL [R1+0x17bc], R86 ;  /* 0x0017bc5601007387 */ /* 0x000fe80000100800 */
[----:B------:R-:W4:Y:S04]  /*3c010*/  LDL R19, [R1+0xea0] ;  /* 0x000ea00001137983 */ /* 0x000f280000100800 */
        /* <DEDUP_REMOVED lines=11> */
[----:B---3--:R-:W-:Y:S02]  /*3c0d0*/  PRMT R74, RZ, 0x7610, R74 ;  /* 0x00007610ff4a7816 */ /* 0x008fe4000000004a */
        /* <DEDUP_REMOVED lines=14> */
[----:B------:R-:W2:Y:S01]  /*3c1c0*/  @P2 LDG.E.U8 R20, desc[UR20][R14.64] ;  /* 0x000000140e142981 */ /* 0x000ea2000c1e1100 */
[----:B------:R-:W-:-:S03]  /*3c1d0*/  PRMT R85, RZ, 0x7610, R85 ;  /* 0x00007610ff557816 */ /* 0x000fc60000000055 */
[----:B--2---:R0:W-:Y:S04]  /*3c1e0*/  STL [R1+0x114], R20 ;  /* 0x0001141401007387 */ /* 0x0041e80000100800 */
[----:B0-----:R-:W2:Y:S04]  /*3c1f0*/  LDL.LU R20, [R1+0x1810] ;  /* 0x0018100001147983 */ /* 0x001ea80000300800 */
[----:B------:R-:W2:Y:S01]  /*3c200*/  LDL R15, [R1+0xe7c] ;  /* 0x000e7c00010f7983 */ /* 0x000ea20000100800 */
[----:B------:R-:W-:Y:S01]  /*3c210*/  @P2 IMAD.MOV.U32 R14, RZ, RZ, R90 ;  /* 0x000000ffff0e2224 */ /* 0x000fe200078e005a */
[----:B------:R-:W-:-:S02]  /*3c220*/  PRMT R84, RZ, 0x7610, R84 ;  /* 0x00007610ff547816 */ /* 0x000fc40000000054 */
[----:B------:R-:W3:Y:S04]  /*3c230*/  LDL R90, [R1+0xeb8] ;  /* 0x000eb800015a7983 */ /* 0x000ee80000100800 */
[----:B--2---:R0:W2:Y:S04]  /*3c240*/  @P2 LDG.E.U8 R85, desc[UR20][R14.64] ;  /* 0x000000140e552981 */ /* 0x0040a8000c1e1100 */
[----:B------:R-:W3:Y:S01]  /*3c250*/  LDL R15, [R1+0xe84] ;  /* 0x000e8400010f7983 */ /* 0x000ee20000100800 */
[----:B0-----:R-:W-:-:S03]  /*3c260*/  @P2 IMAD.MOV.U32 R14, RZ, RZ, R91 ;  /* 0x000000ffff0e2224 */ /* 0x001fc600078e005b */
[----:B--2---:R-:W-:Y:S01]  /*3c270*/  STL [R1+0x17c0], R85 ;  /* 0x0017c05501007387 */ /* 0x004fe20000100800 */
[----:B------:R-:W-:-:S03]  /*3c280*/  PRMT R20, RZ, 0x7610, R20 ;  /* 0x00007610ff147816 */ /* 0x000fc60000000014 */
[----:B------:R-:W2:Y:S04]  /*3c290*/  LDL R91, [R1+0xec0] ;  /* 0x000ec000015b7983 */ /* 0x000ea80000100800 */
[----:B---3--:R5:W3:Y:S04]  /*3c2a0*/  @P2 LDG.E.U8 R84, desc[UR20][R14.64] ;  /* 0x000000140e542981 */ /* 0x008ae8000c1e1100 */
[----:B------:R-:W2:Y:S01]  /*3c2b0*/  LDL R15, [R1+0xe8c] ;  /* 0x000e8c00010f7983 */ /* 0x000ea20000100800 */
[----:B-----5:R-:W-:-:S05]  /*3c2c0*/  @P2 IMAD.MOV.U32 R14, RZ, RZ, R93 ;  /* 0x000000ffff0e2224 */ /* 0x020fca00078e005d */
[----:B--2---:R-:W2:Y:S04]  /*3c2d0*/  @P2 LDG.E.U8 R20, desc[UR20][R14.64] ;  /* 0x000000140e142981 */ /* 0x004ea8000c1e1100 */
[----:B---3--:R-:W-:Y:S04]  /*3c2e0*/  STL [R1+0x17c4], R84 ;  /* 0x0017c45401007387 */ /* 0x008fe80000100800 */
[----:B------:R-:W3:Y:S04]  /*3c2f0*/  LDL R93, [R1+0xec8] ;  /* 0x000ec800015d7983 */ /* 0x000ee80000100800 */
        /* <DEDUP_REMOVED lines=9> */
[----:B------:R-:W2:Y:S01]  /*3c390*/  LDL R15, [R1+0xe9c] ;  /* 0x000e9c00010f7983 */ /* 0x000ea20000100800 */
[----:B------:R-:W-:Y:S01]  /*3c3a0*/  PRMT R18, RZ, 0x7610, R18 ;  /* 0x00007610ff127816 */ /* 0x000fe20000000012 */
[----:B----4-:R-:W-:Y:S02]  /*3c3b0*/  @P2 IMAD.MOV.U32 R14, RZ, RZ, R19 ;  /* 0x000000ffff0e2224 */ /* 0x010fe400078e0013 */
[----:B-----5:R0:W-:Y:S04]  /*3c3c0*/  STL [R1+0x94], R86 ;  /* 0x0000945601007387 */ /* 0x0201e80000100800 */
[----:B--2---:R1:W2:Y:S01]  /*3c3d0*/  @P2 LDG.E.U8 R18, desc[UR20][R14.64] ;  /* 0x000000140e122981 */ /* 0x0042a2000c1e1100 */
[----:B------:R-:W-:-:S03]  /*3c3e0*/  PRMT R87, RZ, 0x7610, R87 ;  /* 0x00007610ff577816 */ /* 0x000fc60000000057 */
[----:B0-----:R-:W4:Y:S04]  /*3c3f0*/  LDL R86, [R1+0xed0] ;  /* 0x000ed00001567983 */ /* 0x001f280000100800 */
[----:B------:R-:W5:Y:S01]  /*3c400*/  LDL R15, [R1+0xea4] ;  /* 0x000ea400010f7983 */ /* 0x000f620000100800 */
[----:B-1----:R-:W-:-:S03]  /*3c410*/  @P2 IMAD.MOV.U32 R14, RZ, RZ, R88 ;  /* 0x000000ffff0e2224 */ /* 0x002fc600078e0058 */
[----:B--2---:R0:W-:Y:S01]  /*3c420*/  STL [R1+0xdc], R18 ;  /* 0x0000dc1201007387 */ /* 0x0041e20000100800 */
[----:B------:R-:W-:-:S03]  /*3c430*/  PRMT R83, RZ, 0x7610, R83 ;  /* 0x00007610ff537816 */ /* 0x000fc60000000053 */
[----:B------:R-:W2:Y:S04]  /*3c440*/  LDL R19, [R1+0xed8] ;  /* 0x000ed80001137983 */ /* 0x000ea80000100800 */
[----:B-----5:R1:W5:Y:S04]  /*3c450*/  @P2 LDG.E.U8 R87, desc[UR20][R14.64] ;  /* 0x000000140e572981 */ /* 0x020368000c1e1100 */
[----:B0-----:R-:W2:Y:S04]  /*3c460*/  LDL R18, [R1+0xed4] ;  /* 0x000ed40001127983 */ /* 0x001ea80000100800 */
[----:B------:R-:W1:Y:S04]  /*3c470*/  LDL R14, [R1+0xeac] ;  /* 0x000eac00010e7983 */ /* 0x000e680000100800 */
[----:B------:R-:W1:Y:S02]  /*3c480*/  LDL R15, [R1+0xeb0] ;  /* 0x000eb000010f7983 */ /* 0x000e640000100800 */
[----:B-1----:R-:W-:-:S04]  /*3c490*/  @P2 LOP3.LUT R15, R15, R14, RZ, 0x3c, !PT ;  /* 0x0000000e0f0f2212 */ /* 0x002fc800078e3cff */
[----:B------:R-:W-:-:S04]  /*3c4a0*/  @P2 LOP3.LUT R14, R15, R14, RZ, 0x3c, !PT ;  /* 0x0000000e0f0e2212 */ /* 0x000fc800078e3cff */
[----:B------:R-:W-:Y:S01]  /*3c4b0*/  @P2 LOP3.LUT R15, R15, R14, RZ, 0x3c, !PT ;  /* 0x0000000e0f0f2212 */ /* 0x000fe200078e3cff */
[----:B-----5:R0:W-:Y:S01]  /*3c4c0*/  STL [R1+0x110], R87 ;  /* 0x0001105701007387 */ /* 0x0201e20000100800 */
[----:B------:R-:W-:-:S03]  /*3c4d0*/  PRMT R82, RZ, 0x7610, R82 ;  /* 0x00007610ff527816 */ /* 0x000fc60000000052 */
[----:B------:R-:W5:Y:S04]  /*3c4e0*/  LDL R88, [R1+0xee0] ;  /* 0x000ee00001587983 */ /* 0x000f680000100800 */
[----:B------:R1:W2:Y:S04]  /*3c4f0*/  @P2 LDG.E.U8 R83, desc[UR20][R14.64] ;  /* 0x000000140e532981 */ /* 0x0002a8000c1e1100 */
[----:B0-----:R-:W3:Y:S04]  /*3c500*/  LDL R87, [R1+0xedc] ;  /* 0x000edc0001577983 */ /* 0x001ee80000100800 */
[----:B------:R-:W3:Y:S01]  /*3c510*/  LDL R15, [R1+0xeb4] ;  /* 0x000eb400010f7983 */ /* 0x000ee20000100800 */
[----:B-1----:R-:W-:-:S03]  /*3c520*/  @P2 IMAD.MOV.U32 R14, RZ, RZ, R90 ;  /* 0x000000ffff0e2224 */ /* 0x002fc600078e005a */
[----:B--2---:R-:W-:Y:S01]  /*3c530*/  STL [R1+0x17c8], R83 ;  /* 0x0017c85301007387 */ /* 0x004fe20000100800 */
[----:B------:R-:W-:-:S03]  /*3c540*/  PRMT R22, RZ, 0x7610, R22 ;  /* 0x00007610ff167816 */ /* 0x000fc60000000016 */
[----:B------:R-:W2:Y:S04]  /*3c550*/  LDL R90, [R1+0xef0] ;  /* 0x000ef000015a7983 */ /* 0x000ea80000100800 */
[----:B---3--:R0:W3:Y:S04]  /*3c560*/  @P2 LDG.E.U8 R82, desc[UR20][R14.64] ;  /* 0x000000140e522981 */ /* 0x0080e8000c1e1100 */
[----:B------:R-:W2:Y:S01]  /*3c570*/  LDL R15, [R1+0xebc] ;  /* 0x000ebc00010f7983 */ /* 0x000ea20000100800 */
[----:B0-----:R-:W-:-:S03]  /*3c580*/  @P2 IMAD.MOV.U32 R14, RZ, RZ, R91 ;  /* 0x000000ffff0e2224 */ /* 0x001fc600078e005b */
[----:B---3--:R-:W-:Y:S01]  /*3c590*/  STL [R1+0x17cc], R82 ;  /* 0x0017cc5201007387 */ /* 0x008fe20000100800 */
[----:B------:R-:W-:-:S03]  /*3c5a0*/  PRMT R92, RZ, 0x7610, R92 ;  /* 0x00007610ff5c7816 */ /* 0x000fc6000000005c */
[----:B------:R-:W3:Y:S04]  /*3c5b0*/  LDL R91, [R1+0xef4] ;  /* 0x000ef400015b7983 */ /* 0x000ee80000100800 */
[----:B--2---:R0:W2:Y:S04]  /*3c5c0*/  @P2 LDG.E.U8 R22, desc[UR20][R14.64] ;  /* 0x000000140e162981 */ /* 0x0040a8000c1e1100 */
[----:B------:R-:W3:Y:S01]  /*3c5d0*/  LDL R15, [R1+0xec4] ;  /* 0x000ec400010f7983 */ /* 0x000ee20000100800 */
[----:B0-----:R-:W-:-:S03]  /*3c5e0*/  @P2 IMAD.MOV.U32 R14, RZ, RZ, R93 ;  /* 0x000000ffff0e2224 */ /* 0x001fc600078e005d */
[----:B--2---:R0:W-:Y:S04]  /*3c5f0*/  STL [R1+0x44], R22 ;  /* 0x0000441601007387 */ /* 0x0041e80000100800 */
[----:B---3--:R4:W2:Y:S01]  /*3c600*/  @P2 LDG.E.U8 R92, desc[UR20][R14.64] ;  /* 0x000000140e5c2981 */ /* 0x0088a2000c1e1100 */
[----:B------:R-:W-:Y:S02]  /*3c610*/  PRMT R84, RZ, 0x7610, R84 ;  /* 0x00007610ff547816 */ /* 0x000fe40000000054 */
[----:B------:R-:W-:Y:S01]  /*3c620*/  PRMT R20, RZ, 0x7610, R20 ;  /* 0x00007610ff147816 */ /* 0x000fe20000000014 */
[----:B0-----:R-:W3:Y:S04]  /*3c630*/  LDL R22, [R1+0xef8] ;  /* 0x000ef80001167983 */ /* 0x001ee80000100800 */
[----:B------:R-:W2:Y:S01]  /*3c640*/  LDL R15, [R1+0xecc] ;  /* 0x000ecc00010f7983 */ /* 0x000ea20000100800 */
[----:B----4-:R-:W-:-:S05]  /*3c650*/  @P2 IMAD.MOV.U32 R14, RZ, RZ, R86 ;  /* 0x000000ffff0e2224 */ /* 0x010fca00078e0056 */
[----:B--2---:R0:W2:Y:S02]  /*3c660*/  @P2 LDG.E.U8 R84, desc[UR20][R14.64] ;  /* 0x000000140e542981 */ /* 0x0040a4000c1e1100 */
[----:B0-----:R-:W-:Y:S02]  /*3c670*/  @P2 IMAD.MOV.U32 R14, RZ, RZ, R19 ;  /* 0x000000ffff0e2224 */ /* 0x001fe400078e0013 */
[----:B------:R-:W-:-:S05]  /*3c680*/  @P2 IMAD.MOV.U32 R15, RZ, RZ, R18 ;  /* 0x000000ffff0f2224 */ /* 0x000fca00078e0012 */
[----:B------:R5:W4:Y:S01]  /*3c690*/  @P2 LDG.E.U8 R20, desc[UR20][R14.64] ;  /* 0x000000140e142981 */ /* 0x000b22000c1e1100 */
[----:B------:R-:W-:-:S03]  /*3c6a0*/  PRMT R81, RZ, 0x7610, R81 ;  /* 0x00007610ff517816 */ /* 0x000fc60000000051 */
[----:B------:R0:W-:Y:S04]  /*3c6b0*/  STL [R1+0x90], R92 ;  /* 0x0000905c01007387 */ /* 0x0001e80000100800 */
[----:B------:R-:W3:Y:S01]  /*3c6c0*/  LDL R93, [R1+0xf00] ;  /* 0x000f0000015d7983 */ /* 0x000ee20000100800 */
[----:B-----5:R-:W-:Y:S02]  /*3c6d0*/  @P2 IMAD.MOV.U32 R14, RZ, RZ, R88 ;  /* 0x000000ffff0e2224 */ /* 0x020fe400078e0058 */
[----:B------:R-:W-:Y:S01]  /*3c6e0*/  @P2 IMAD.MOV.U32 R15, RZ, RZ, R87 ;  /* 0x000000ffff0f2224 */ /* 0x000fe200078e0057 */
[----:B0-----:R-:W5:Y:S04]  /*3c6f0*/  LDL R92, [R1+0xefc] ;  /* 0x000efc00015c7983 */ /* 0x001f680000100800 */
[----:B------:R-:W3:Y:S04]  /*3c700*/  @P2 LDG.E.U8 R81, desc[UR20][R14.64] ;  /* 0x000000140e512981 */ /* 0x000ee8000c1e1100 */
[----:B--2---:R0:W-:Y:S04]  /*3c710*/  STL [R1+0xd8], R84 ;  /* 0x0000d85401007387 */ /* 0x0041e80000100800 */
[----:B------:R-:W2:Y:S04]  /*3c720*/  LDL R86, [R1+0xf08] ;  /* 0x000f080001567983 */ /* 0x000ea80000100800 */
[----:B------:R-:W2:Y:S04]  /*3c730*/  LDL R18, [R1+0xf0c] ;  /* 0x000f0c0001127983 */ /* 0x000ea80000100800 */
[----:B------:R-:W2:Y:S04]  /*3c740*/  LDL R19, [R1+0xf10] ;  /* 0x000f100001137983 */ /* 0x000ea80000100800 */
[----:B0-----:R-:W2:Y:S04]  /*3c750*/  LDL R84, [R1+0xf04] ;  /* 0x000f040001547983 */ /* 0x001ea80000100800 */
[----:B----4-:R0:W-:Y:S04]  /*3c760*/  STL [R1+0x10c], R20 ;  /* 0x00010c1401007387 */ /* 0x0101e80000100800 */
[----:B0-----:R-:W4:Y:S04]  /*3c770*/  LDL.LU R20, [R1+0x1808] ;  /* 0x0018080001147983 */ /* 0x001f280000300800 */
[----:B------:R-:W2:Y:S04]  /*3c780*/  LDL R14, [R1+0xee4] ;  /* 0x000ee400010e7983 */ /* 0x000ea80000100800 */
[----:B------:R-:W2:Y:S01]  /*3c790*/  LDL R15, [R1+0xee8] ;  /* 0x000ee800010f7983 */ /* 0x000ea20000100800 */
[----:B------:R-:W-:-:S03]  /*3c7a0*/  PRMT R80, RZ, 0x7610, R80 ;  /* 0x00007610ff507816 */ /* 0x000fc60000000050 */
[----:B------:R-:W4:Y:S04]  /*3c7b0*/  LDL R87, [R1+0xf14] ;  /* 0x000f140001577983 */ /* 0x000f280000100800 */
[----:B------:R-:W4:Y:S04]  /*3c7c0*/  LDL R88, [R1+0xf18] ;  /* 0x000f180001587983 */ /* 0x000f280000100800 */
[----:B---3--:R-:W-:Y:S01]  /*3c7d0*/  STL [R1+0x17d0], R81 ;  /* 0x0017d05101007387 */ /* 0x008fe20000100800 */
[----:B--2---:R-:W-:-:S04]  /*3c7e0*/  @P2 LOP3.LUT R15, R15, R14, RZ, 0x3c, !PT ;  /* 0x0000000e0f0f2212 */ /* 0x004fc800078e3cff */
[----:B------:R-:W-:-:S04]  /*3c7f0*/  @P2 LOP3.LUT R14, R15, R14, RZ, 0x3c, !PT ;  /* 0x0000000e0f0e2212 */ /* 0x000fc800078e3cff */
[----:B------:R-:W-:-:S05]  /*3c800*/  @P2 LOP3.LUT R15, R15, R14, RZ, 0x3c, !PT ;  /* 0x0000000e0f0f2212 */ /* 0x000fca00078e3cff */
[----:B------:R0:W2:Y:S04]  /*3c810*/  @P2 LDG.E.U8 R80, desc[UR20][R14.64] ;  /* 0x000000140e502981 */ /* 0x0000a8000c1e1100 */
[----:B------:R-:W3:Y:S01]  /*3c820*/  LDL R15, [R1+0xeec] ;  /* 0x000eec00010f7983 */ /* 0x000ee20000100800 */
[----:B----4-:R-:W-:Y:S01]  /*3c830*/  PRMT R20, RZ, 0x7610, R20 ;  /* 0x00007610ff147816 */ /* 0x010fe20000000014 */
[----:B0-----:R-:W-:-:S05]  /*3c840*/  @P2 IMAD.MOV.U32 R14, RZ, RZ, R90 ;  /* 0x000000ffff0e2224 */ /* 0x001fca00078e005a */
[----:B---3--:R-:W3:Y:S04]  /*3c850*/  @P2 LDG.E.U8 R20, desc[UR20][R14.64] ;  /* 0x000000140e142981 */ /* 0x008ee8000c1e1100 */
[----:B--2---:R-:W-:Y:S04]  /*3c860*/  STL [R1+0x17d4], R80 ;  /* 0x0017d45001007387 */ /* 0x004fe80000100800 */
[----:B------:R-:W2:Y:S01]  /*3c870*/  LDL R90, [R1+0xf20] ;  /* 0x000f2000015a7983 */ /* 0x000ea20000100800 */
[----:B------:R-:W-:-:S03]  /*3c880*/  PRMT R74, RZ, 0x7610, R74 ;  /* 0x00007610ff4a7816 */ /* 0x000fc6000000004a */
[----:B---3--:R0:W-:Y:S04]  /*3c890*/  STL [R1+0x40], R20 ;  /* 0x0000401401007387 */ /* 0x0081e80000100800 */
[----:B0-----:R-:W3:Y:S01]  /*3c8a0*/  LDL.LU R20, [R1+0x1804] ;  /* 0x0018040001147983 */ /* 0x001ee20000300800 */
[----:B------:R-:W-:Y:S02]  /*3c8b0*/  @P2 IMAD.MOV.U32 R14, RZ, RZ, R22 ;  /* 0x000000ffff0e2224 */ /* 0x000fe400078e0016 */
[----:B------:R-:W-:Y:S01]  /*3c8c0*/  @P2 IMAD.MOV.U32 R15, RZ, RZ, R91 ;  /* 0x000000ffff0f2224 */ /* 0x000fe200078e005b */
[----:B------:R-:W-:Y:S02]  /*3c8d0*/  PRMT R17, RZ, 0x7610, R17 ;  /* 0x00007610ff117816 */ /* 0x000fe40000000011 */
[----:B------:R-:W-:Y:S01]  /*3c8e0*/  PRMT R79, RZ, 0x7610, R79 ;  /* 0x00007610ff4f7816 */ /* 0x000fe2000000004f */
[----:B------:R-:W4:Y:S04]  /*3c8f0*/  LDL R91, [R1+0xf24] ;  /* 0x000f2400015b7983 */ /* 0x000f280000100800 */
[----:B------:R0:W2:Y:S04]  /*3c900*/  @P2 LDG.E.U8 R74, desc[UR20][R14.64] ;  /* 0x000000140e4a2981 */ /* 0x0000a8000c1e1100 */
[----:B------:R-:W2:Y:S01]  /*3c910*/  LDL R22, [R1+0xf28] ;  /* 0x000f280001167983 */ /* 0x000ea20000100800 */
[----:B0-----:R-:W-:-:S02]  /*3c920*/  @P2 IMAD.MOV.U32 R14, RZ, RZ, R93 ;  /* 0x000000ffff0e2224 */ /* 0x001fc400078e005d */
[----:B-----5:R-:W-:Y:S01]  /*3c930*/  @P2 IMAD.MOV.U32 R15, RZ, RZ, R92 ;  /* 0x000000ffff0f2224 */ /* 0x020fe200078e005c */
[----:B---3--:R-:W-:-:S06]  /*3c940*/  PRMT R20, RZ, 0x7610, R20 ;  /* 0x00007610ff147816 */ /* 0x008fcc0000000014 */
[----:B------:R0:W3:Y:S02]  /*3c950*/  @P2 LDG.E.U8 R20, desc[UR20][R14.64] ;  /* 0x000000140e142981 */ /* 0x0000e4000c1e1100 */
[----:B0-----:R-:W-:Y:S02]  /*3c960*/  @P2 IMAD.MOV.U32 R14, RZ, RZ, R86 ;  /* 0x000000ffff0e2224 */ /* 0x001fe400078e0056 */
[----:B------:R-:W-:-:S05]  /*3c970*/  @P2 IMAD.MOV.U32 R15, RZ, RZ, R84 ;  /* 0x000000ffff0f2224 */ /* 0x000fca00078e0054 */
[----:B------:R0:W5:Y:S02]  /*3c980*/  @P2 LDG.E.U8 R17, desc[UR20][R14.64] ;  /* 0x000000140e112981 */ /* 0x000164000c1e1100 */
[----:B0-----:R-:W-:Y:S02]  /*3c990*/  @P2 IMAD.MOV.U32 R14, RZ, RZ, R19 ;  /* 0x000000ffff0e2224 */ /* 0x001fe400078e0013 */
[----:B------:R-:W-:-:S05]  /*3c9a0*/  @P2 IMAD.MOV.U32 R15, RZ, RZ, R18 ;  /* 0x000000ffff0f2224 */ /* 0x000fca00078e0012 */
[----:B------:R0:W4:Y:S04]  /*3c9b0*/  @P2 LDG.E.U8 R79, desc[UR20][R14.64] ;  /* 0x000000140e4f2981 */ /* 0x000128000c1e1100 */
[----:B--2---:R1:W-:Y:S01]  /*3c9c0*/  STL [R1+0x8c], R74 ;  /* 0x00008c4a01007387 */ /* 0x0043e20000100800 */
[----:B------:R-:W-:-:S03]  /*3c9d0*/  PRMT R78, RZ, 0x7610, R78 ;  /* 0x00007610ff4e7816 */ /* 0x000fc6000000004e */
[----:B-1----:R-:W2:Y:S04]  /*3c9e0*/  LDL.LU R74, [R1+0x1800] ;  /* 0x00180000014a7983 */ /* 0x002ea80000300800 */
[----:B------:R-:W2:Y:S04]  /*3c9f0*/  LDL R92, [R1+0xf2c] ;  /* 0x000f2c00015c7983 */ /* 0x000ea80000100800 */
[----:B------:R-:W2:Y:S01]  /*3ca00*/  LDL R93, [R1+0xf30] ;  /* 0x000f3000015d7983 */ /* 0x000ea20000100800 */
[----:B0-----:R-:W-:Y:S02]  /*3ca10*/  @P2 IMAD.MOV.U32 R14, RZ, RZ, R88 ;  /* 0x000000ffff0e2224 */ /* 0x001fe400078e0058 */
[----:B------:R-:W-:-:S05]  /*3ca20*/  @P2 IMAD.MOV.U32 R15, RZ, RZ, R87 ;  /* 0x000000ffff0f2224 */ /* 0x000fca00078e0057 */
[----:B------:R0:W2:Y:S04]  /*3ca30*/  @P2 LDG.E.U8 R78, desc[UR20][R14.64] ;  /* 0x000000140e4e2981 */ /* 0x0000a8000c1e1100 */
[----:B---3--:R1:W-:Y:S04]  /*3ca40*/  STL [R1+0xd4], R20 ;  /* 0x0000d41401007387 */ /* 0x0083e80000100800 */
[----:B-1----:R-:W3:Y:S04]  /*3ca50*/  LDL.LU R20, [R1+0x17fc] ;  /* 0x0017fc0001147983 */ /* 0x002ee80000300800 */
[----:B------:R-:W2:Y:S04]  /*3ca60*/  LDL R84, [R1+0xf38] ;  /* 0x000f380001547983 */ /* 0x000ea80000100800 */
[----:B------:R-:W2:Y:S04]  /*3ca70*/  LDL R86, [R1+0xf3c] ;  /* 0x000f3c0001567983 */ /* 0x000ea80000100800 */
[----:B-----5:R1:W-:Y:S04]  /*3ca80*/  STL [R1+0x108], R17 ;  /* 0x0001081101007387 */ /* 0x0203e80000100800 */
[----:B------:R-:W5:Y:S04]  /*3ca90*/  LDL R18, [R1+0xf44] ;  /* 0x000f440001127983 */ /* 0x000f680000100800 */
[----:B------:R-:W2:Y:S04]  /*3caa0*/  LDL R19, [R1+0xf48] ;  /* 0x000f480001137983 */ /* 0x000ea80000100800 */
[----:B-1----:R-:W2:Y:S04]  /*3cab0*/  LDL R17, [R1+0xf40] ;  /* 0x000f400001117983 */ /* 0x002ea80000100800 */
[----:B----4-:R-:W-:Y:S04]  /*3cac0*/  STL [R1+0x17d8], R79 ;  /* 0x0017d84f01007387 */ /* 0x010fe80000100800 */
[----:B------:R-:W4:Y:S01]  /*3cad0*/  LDL R15, [R1+0xf1c] ;  /* 0x000f1c00010f7983 */ /* 0x000f220000100800 */
[----:B------:R-:W-:Y:S01]  /*3cae0*/  PRMT R89, RZ, 0x7610, R89 ;  /* 0x00007610ff597816 */ /* 0x000fe20000000059 */
[----:B0-----:R-:W-:Y:S01]  /*3caf0*/  @P2 IMAD.MOV.U32 R14, RZ, RZ, R90 ;  /* 0x000000ffff0e2224 */ /* 0x001fe200078e005a */
[----:B------:R-:W-:Y:S01]  /*3cb00*/  PRMT R4, RZ, 0x7610, R4 ;  /* 0x00007610ff047816 */ /* 0x000fe20000000004 */
[----:B------:R-:W2:Y:S04]  /*3cb10*/  LDL R87, [R1+0xf4c] ;  /* 0x000f4c0001577983 */ /* 0x000ea80000100800 */
[----:B------:R-:W2:Y:S01]  /*3cb20*/  LDL R88, [R1+0xf50] ;  /* 0x000f500001587983 */ /* 0x000ea20000100800 */
[----:B---3--:R-:W-:-:S03]  /*3cb30*/  PRMT R20, RZ, 0x7610, R20 ;  /* 0x00007610ff147816 */ /* 0x008fc60000000014 */
[----:B----4-:R0:W3:Y:S02]  /*3cb40*/  @P2 LDG.E.U8 R89, desc[UR20][R14.64] ;  /* 0x000000140e592981 */ /* 0x0100e4000c1e1100 */
[----:B0-----:R-:W-:Y:S02]  /*3cb50*/  @P2 IMAD.MOV.U32 R14, RZ, RZ, R22 ;  /* 0x000000ffff0e2224 */ /* 0x001fe400078e0016 */
[----:B------:R-:W-:-:S05]  /*3cb60*/  @P2 IMAD.MOV.U32 R15, RZ, RZ, R91 ;  /* 0x000000ffff0f2224 */ /* 0x000fca00078e005b */
[----:B------:R2:W4:Y:S02]  /*3cb70*/  @P2 LDG.E.U8 R20, desc[UR20][R14.64] ;  /* 0x000000140e142981 */ /* 0x000524000c1e1100 */
[----:B--2---:R-:W-:Y:S02]  /*3cb80*/  @P2 IMAD.MOV.U32 R14, RZ, RZ, R93 ;  /* 0x000000ffff0e2224 */ /* 0x004fe400078e005d */
[----:B------:R-:W-:-:S05]  /*3cb90*/  @P2 IMAD.MOV.U32 R15, RZ, RZ, R92 ;  /* 0x000000ffff0f2224 */ /* 0x000fca00078e005c */
[----:B------:R-:W2:Y:S04]  /*3cba0*/  @P2 LDG.E.U8 R4, desc[UR20][R14.64] ;  /* 0x000000140e042981 */ /* 0x000ea8000c1e1100 */
[----:B------:R-:W-:Y:S04]  /*3cbb0*/  STL [R1+0x17dc], R78 ;  /* 0x0017dc4e01007387 */ /* 0x000fe80000100800 */
[----:B---3--:R0:W-:Y:S04]  /*3cbc0*/  STL [R1+0x3c], R89 ;  /* 0x00003c5901007387 */ /* 0x0081e80000100800 */
[----:B------:R-:W3:Y:S04]  /*3cbd0*/  LDL R90, [R1+0xf58] ;  /* 0x000f5800015a7983 */ /* 0x000ee80000100800 */
[----:B------:R-:W3:Y:S04]  /*3cbe0*/  LDL R91, [R1+0xf5c] ;  /* 0x000f5c00015b7983 */ /* 0x000ee80000100800 */
[----:B------:R-:W3:Y:S04]  /*3cbf0*/  LDL R22, [R1+0xf60] ;  /* 0x000f600001167983 */ /* 0x000ee80000100800 */
[----:B0-----:R-:W3:Y:S04]  /*3cc00*/  LDL R89, [R1+0xf54] ;  /* 0x000f540001597983 */ /* 0x001ee80000100800 */
[----:B----4-:R0:W-:Y:S04]  /*3cc10*/  STL [R1+0x88], R20 ;  /* 0x0000881401007387 */ /* 0x0101e80000100800 */
[----:B0-----:R-:W4:Y:S04]  /*3cc20*/  LDL.LU R20, [R1+0x17f8] ;  /* 0x0017f80001147983 */ /* 0x001f280000300800 */
[----:B------:R-:W3:Y:S04]  /*3cc30*/  LDL R92, [R1+0xf64] ;  /* 0x000f6400015c7983 */ /* 0x000ee80000100800 */
[----:B------:R-:W3:Y:S04]  /*3cc40*/  LDL R93, [R1+0xf68] ;  /* 0x000f6800015d7983 */ /* 0x000ee80000100800 */
[----:B--2---:R-:W-:Y:S04]  /*3cc50*/  STL [R1+0xd0], R4 ;  /* 0x0000d00401007387 */ /* 0x004fe80000100800 */
[----:B------:R-:W2:Y:S01]  /*3cc60*/  LDL R15, [R1+0xf34] ;  /* 0x000f3400010f7983 */ /* 0x000ea20000100800 */
[----:B------:R-:W-:Y:S01]  /*3cc70*/  PRMT R16, RZ, 0x7610, R16 ;  /* 0x00007610ff107816 */ /* 0x000fe20000000010 */
[----:B------:R-:W-:-:S05]  /*3cc80*/  @P2 IMAD.MOV.U32 R14, RZ, RZ, R84 ;  /* 0x000000ffff0e2224 */ /* 0x000fca00078e0054 */
[----:B--2---:R0:W2:Y:S01]  /*3cc90*/  @P2 LDG.E.U8 R16, desc[UR20][R14.64] ;  /* 0x000000140e102981 */ /* 0x0040a2000c1e1100 */
[----:B------:R-:W-:Y:S02]  /*3cca0*/  PRMT R77, RZ, 0x7610, R77 ;  /* 0x00007610ff4d7816 */ /* 0x000fe4000000004d */
[----:B------:R-:W-:Y:S01]  /*3ccb0*/  PRMT R75, RZ, 0x7610, R75 ;  /* 0x00007610ff4b7816 */ /* 0x000fe2000000004b */
[----:B0-----:R-:W-:Y:S02]  /*3ccc0*/  @P2 IMAD.MOV.U32 R14, RZ, RZ, R17 ;  /* 0x000000ffff0e2224 */ /* 0x001fe400078e0011 */
[----:B------:R-:W-:-:S05]  /*3ccd0*/  @P2 IMAD.MOV.U32 R15, RZ, RZ, R86 ;  /* 0x000000ffff0f2224 */ /* 0x000fca00078e0056 */
[----:B------:R0:W3:Y:S01]  /*3cce0*/  @P2 LDG.E.U8 R77, desc[UR20][R14.64] ;  /* 0x000000140e4d2981 */ /* 0x0000e2000c1e1100 */
[----:B------:R-:W-:Y:S01]  /*3ccf0*/  PRMT R21, RZ, 0x7610, R21 ;  /* 0x00007610ff157816 */ /* 0x000fe20000000015 */
[----:B0-----:R-:W-:Y:S02]  /*3cd00*/  @P2 IMAD.MOV.U32 R14, RZ, RZ, R19 ;  /* 0x000000ffff0e2224 */ /* 0x001fe400078e0013 */
[----:B-----5:R-:W-:-:S05]  /*3cd10*/  @P2 IMAD.MOV.U32 R15, RZ, RZ, R18 ;  /* 0x000000ffff0f2224 */ /* 0x020fca00078e0012 */
[----:B------:R0:W5:Y:S04]  /*3cd20*/  @P2 LDG.E.U8 R75, desc[UR20][R14.64] ;  /* 0x000000140e4b2981 */ /* 0x000168000c1e1100 */
[----:B--2---:R1:W-:Y:S04]  /*3cd30*/  STL [R1+0x104], R16 ;  /* 0x0001041001007387 */ /* 0x0043e80000100800 */
[----:B-1----:R-:W2:Y:S01]  /*3cd40*/  LDL R16, [R1+0xf6c] ;  /* 0x000f6c0001107983 */ /* 0x002ea20000100800 */
[----:B0-----:R-:W-:Y:S02]  /*3cd50*/  @P2 IMAD.MOV.U32 R14, RZ, RZ, R88 ;  /* 0x000000ffff0e2224 */ /* 0x001fe400078e0058 */
[----:B------:R-:W-:Y:S01]  /*3cd60*/  @P2 IMAD.MOV.U32 R15, RZ, RZ, R87 ;  /* 0x000000ffff0f2224 */ /* 0x000fe200078e0057 */
[----:B------:R-:W-:-:S02]  /*3cd70*/  PRMT R82, RZ, 0x7610, R82 ;  /* 0x00007610ff527816 */ /* 0x000fc40000000052 */
[----:B------:R-:W-:Y:S02]  /*3cd80*/  PRMT R80, RZ, 0x7610, R80 ;  /* 0x00007610ff507816 */ /* 0x000fe40000000050 */
[----:B------:R-:W-:Y:S02]  /*3cd90*/  PRMT R78, RZ, 0x7610, R78 ;  /* 0x00007610ff4e7816 */ /* 0x000fe4000000004e */
[----:B------:R-:W-:Y:S01]  /*3cda0*/  PRMT R73, RZ, 0x7610, R73 ;  /* 0x00007610ff497816 */ /* 0x000fe20000000049 */
[----:B------:R3:W4:Y:S04]  /*3cdb0*/  @P2 LDG.E.U8 R21, desc[UR20][R14.64] ;  /* 0x000000140e152981 */ /* 0x000728000c1e1100 */
[----:B------:R-:W4:Y:S01]  /*3cdc0*/  LDL.LU R17, [R1+0x1108] ;  /* 0x0011080001117983 */ /* 0x000f220000300800 */
[----:B---3--:R-:W-:-:S02]  /*3cdd0*/  @P2 IMAD.MOV.U32 R14, RZ, RZ, R90 ;  /* 0x000000ffff0e2224 */ /* 0x008fc400078e005a */
[----:B------:R-:W-:-:S05]  /*3cde0*/  @P2 IMAD.MOV.U32 R15, RZ, RZ, R89 ;  /* 0x000000ffff0f2224 */ /* 0x000fca00078e0059 */
[----:B------:R0:W3:Y:S02]  /*3cdf0*/  @P2 LDG.E.U8 R82, desc[UR20][R14.64] ;  /* 0x000000140e522981 */ /* 0x0000e4000c1e1100 */
[----:B0-----:R-:W-:Y:S02]  /*3ce00*/  @P2 IMAD.MOV.U32 R14, RZ, RZ, R22 ;  /* 0x000000ffff0e2224 */ /* 0x001fe400078e0016 */
[----:B------:R-:W-:-:S05]  /*3ce10*/  @P2 IMAD.MOV.U32 R15, RZ, RZ, R91 ;  /* 0x000000ffff0f2224 */ /* 0x000fca00078e005b */
[----:B------:R0:W3:Y:S02]  /*3ce20*/  @P2 LDG.E.U8 R80, desc[UR20][R14.64] ;  /* 0x000000140e502981 */ /* 0x0000e4000c1e1100 */
[----:B0-----:R-:W-:Y:S02]  /*3ce30*/  @P2 IMAD.MOV.U32 R14, RZ, RZ, R93 ;  /* 0x000000ffff0e2224 */ /* 0x001fe400078e005d */
[----:B------:R-:W-:-:S05]  /*3ce40*/  @P2 IMAD.MOV.U32 R15, RZ, RZ, R92 ;  /* 0x000000ffff0f2224 */ /* 0x000fca00078e005c */
[----:B------:R0:W3:Y:S02]  /*3ce50*/  @P2 LDG.E.U8 R78, desc[UR20][R14.64] ;  /* 0x000000140e4e2981 */ /* 0x0000e4000c1e1100 */
[----:B0-----:R-:W-:Y:S02]  /*3ce60*/  @P2 IMAD.MOV.U32 R14, RZ, RZ, R74 ;  /* 0x000000ffff0e2224 */ /* 0x001fe400078e004a */
[----:B--2---:R-:W-:-:S05]  /*3ce70*/  @P2 IMAD.MOV.U32 R15, RZ, RZ, R16 ;  /* 0x000000ffff0f2224 */ /* 0x004fca00078e0010 */
[----:B------:R0:W2:Y:S04]  /*3ce80*/  @P2 LDG.E.U8 R73, desc[UR20][R14.64] ;  /* 0x000000140e492981 */ /* 0x0000a8000c1e1100 */
[----:B------:R-:W-:Y:S04]  /*3ce90*/  STL [R1+0x17e0], R77 ;  /* 0x0017e04d01007387 */ /* 0x000fe80000100800 */
[----:B------:R-:W3:Y:S04]  /*3cea0*/  LDL.LU R18, [R1+0x110c] ;  /* 0x00110c0001127983 */ /* 0x000ee80000300800 */
[----:B------:R-:W3:Y:S04]  /*3ceb0*/  LDL.LU R19, [R1+0x10ec] ;  /* 0x0010ec0001137983 */ /* 0x000ee80000300800 */
[----:B-----5:R-:W-:Y:S04]  /*3cec0*/  STL [R1+0x17e4], R75 ;  /* 0x0017e44b01007387 */ /* 0x020fe80000100800 */
[----:B----4-:R1:W-:Y:S01]  /*3ced0*/  STL [R1+0x38], R21 ;  /* 0x0000381501007387 */ /* 0x0103e20000100800 */
[----:B------:R-:W-:Y:S01]  /*3cee0*/  PRMT R72, RZ, 0x7610, R72 ;  /* 0x00007610ff487816 */ /* 0x000fe20000000048 */
[----:B0-----:R-:W-:-:S02]  /*3cef0*/  @P2 IMAD.MOV.U32 R14, RZ, RZ, R0 ;  /* 0x000000ffff0e2224 */ /* 0x001fc400078e0000 */
[----:B------:R-:W-:Y:S01]  /*3cf00*/  @P2 IMAD.MOV.U32 R15, RZ, RZ, R76 ;  /* 0x000000ffff0f2224 */ /* 0x000fe200078e004c */
[----:B-1----:R-:W4:Y:S04]  /*3cf10*/  LDL.LU R21, [R1+0x1100] ;  /* 0x0011000001157983 */ /* 0x002f280000300800 */
[----:B------:R-:W5:Y:S04]  /*3cf20*/  LDL.LU R22, [R1+0x10c8] ;  /* 0x0010c80001167983 */ /* 0x000f680000300800 */
[----:B------:R-:W5:Y:S04]  /*3cf30*/  LDL.LU R93, [R1+0x10bc] ;  /* 0x0010bc00015d7983 */ /* 0x000f680000300800 */
[----:B------:R-:W5:Y:S04]  /*3cf40*/  LDL.LU R74, [R1+0x17f4] ;  /* 0x0017f400014a7983 */ /* 0x000f680000300800 */
[----:B------:R3:W5:Y:S04]  /*3cf50*/  @P2 LDG.E.U8 R72, desc[UR20][R14.64] ;  /* 0x000000140e482981 */ /* 0x000768000c1e1100 */
[----:B--2---:R-:W-:Y:S04]  /*3cf60*/  STL [R1+0x17e8], R73 ;  /* 0x0017e84901007387 */ /* 0x004fe80000100800 */
[----:B------:R-:W2:Y:S04]  /*3cf70*/  LDL.LU R76, [R1+0x17f0] ;  /* 0x0017f000014c7983 */ /* 0x000ea80000300800 */
[----:B------:R-:W2:Y:S04]  /*3cf80*/  LDL.LU R0, [R1+0x17ec] ;  /* 0x0017ec0001007983 */ /* 0x000ea80000300800 */
[----:B------:R-:W2:Y:S01]  /*3cf90*/  LDL.LU R14, [R1+0x180] ;  /* 0x00018000010e7983 */ /* 0x000ea20000300800 */
[----:B------:R-:W-:-:S02]  /*3cfa0*/  SEL R16, R20, R17, !P3 ;  /* 0x0000001114107207 */ /* 0x000fc40005800000 */
[----:B---3--:R-:W-:-:S03]  /*3cfb0*/  SEL R15, R20, R18, !P3 ;  /* 0x00000012140f7207 */ /* 0x008fc60005800000 */
[----:B------:R-:W-:Y:S01]  /*3cfc0*/  IMAD R17, R16, UR4, RZ ;  /* 0x0000000410117c24 */ /* 0x000fe2000f8e02ff */
[----:B------:R-:W0:Y:S01]  /*3cfd0*/  LDCU UR4, c[0x0][0x3b0] ;  /* 0x00007600ff0477ac */ /* 0x000e220008000800 */
[C---:B------:R-:W-:Y:S01]  /*3cfe0*/  SEL R16, R20.reuse, R19, !P3 ;  /* 0x0000001314107207 */ /* 0x040fe20005800000 */
[----:B------:R1:W-:Y:S01]  /*3cff0*/  STL [R1+0x100], R78 ;  /* 0x0001004e01007387 */ /* 0x0003e20000100800 */
[----:B------:R-:W-:Y:S01]  /*3d000*/  IMAD R19, R15, UR5, RZ ;  /* 0x000000050f137c24 */ /* 0x000fe2000f8e02ff */
[----:B------:R-:W-:Y:S02]  /*3d010*/  PRMT R71, RZ, 0x7610, R71 ;  /* 0x00007610ff477816 */ /* 0x000fe40000000047 */
[----:B----4-:R-:W-:Y:S01]  /*3d020*/  SEL R15, R20, R21, !P3 ;  /* 0x00000015140f7207 */ /* 0x010fe20005800000 */
[----:B------:R-:W-:Y:S01]  /*3d030*/  IMAD R21, R16, UR7, RZ ;  /* 0x0000000710157c24 */ /* 0x000fe2000f8e02ff */
[----:B-----5:R-:W-:Y:S01]  /*3d040*/  SEL R18, R20, R22, !P3 ;  /* 0x0000001614127207 */ /* 0x020fe20005800000 */
[----:B------:R-:W-:Y:S01]  /*3d050*/  STL [R1+0x84], R82 ;  /* 0x0000845201007387 */ /* 0x000fe20000100800 */
[----:B------:R-:W-:Y:S01]  /*3d060*/  PRMT R83, RZ, 0x7610, R83 ;  /* 0x00007610ff537816 */ /* 0x000fe20000000053 */
[----:B------:R-:W-:Y:S01]  /*3d070*/  IMAD R22, R15, UR16, RZ ;  /* 0x000000100f167c24 */ /* 0x000fe2000f8e02ff */
[----:B------:R-:W3:Y:S01]  /*3d080*/  LDCU UR5, c[0x0][0x3b0] ;  /* 0x00007600ff0577ac */ /* 0x000ee20008000800 */
[----:B------:R-:W-:Y:S01]  /*3d090*/  PRMT R63, RZ, 0x7610, R63 ;  /* 0x00007610ff3f7816 */ /* 0x000fe2000000003f */
[----:B------:R-:W4:Y:S01]  /*3d0a0*/  LDCU UR7, c[0x0][0x3b0] ;  /* 0x00007600ff0777ac */ /* 0x000f220008000800 */
[----:B0-----:R-:W-:-:S02]  /*3d0b0*/  IMAD R18, R18, UR4, RZ ;  /* 0x0000000412127c24 */ /* 0x001fc4000f8e02ff */
[----:B--2---:R-:W-:Y:S01]  /*3d0c0*/  @!P4 IMAD.MOV R14, RZ, RZ, -R14 ;  /* 0x000000ffff0ec224 */ /* 0x004fe200078e0a0e */
[C---:B-1----:R-:W-:Y:S02]  /*3d0d0*/  IADD3 R78, P4, PT, R17.reuse, R7, RZ ;  /* 0x00000007114e7210 */ /* 0x042fe40007f9e0ff */
[----:B------:R-:W-:Y:S01]  /*3d0e0*/  SEL R15, R20, R93, !P3 ;  /* 0x0000005d140f7207 */ /* 0x000fe20005800000 */
[----:B------:R-:W0:Y:S01]  /*3d0f0*/  LDCU UR4, c[0x0][0x3b0] ;  /* 0x00007600ff0477ac */ /* 0x000e220008000800 */
[----:B------:R-:W-:Y:S02]  /*3d100*/  PRMT R62, RZ, 0x7610, R62 ;  /* 0x00007610ff3e7816 */ /* 0x000fe4000000003e */
[----:B------:R-:W-:Y:S02]  /*3d110*/  LEA.HI.X.SX32 R17, R17, R6, 0x1, P4 ;  /* 0x0000000611117211 */ /* 0x000fe400020f0eff */
[----:B------:R-:W-:Y:S01]  /*3d120*/  IADD3 R87, P4, PT, R19, R7, RZ ;  /* 0x0000000713577210 */ /* 0x000fe20007f9e0ff */
[----:B------:R-:W-:Y:S01]  /*3d130*/  @P2 IMAD.MOV.U32 R16, RZ, RZ, R78 ;  /* 0x000000ffff102224 */ /* 0x000fe200078e004e */
[----:B------:R-:W-:Y:S01]  /*3d140*/  STL [R1+0xf80], R78 ;  /* 0x000f804e01007387 */ /* 0x000fe20000100800 */
[----:B------:R-:W-:-:S02]  /*3d150*/  PRMT R70, RZ, 0x7610, R70 ;  /* 0x00007610ff467816 */ /* 0x000fc40000000046 */
[----:B------:R-:W-:Y:S02]  /*3d160*/  LEA.HI.X.SX32 R91, R19, R6, 0x1, P4 ;  /* 0x00000006135b7211 */ /* 0x000fe400020f0eff */
[----:B------:R-:W-:Y:S01]  /*3d170*/  IADD3 R84, P4, PT, R21, R7, RZ ;  /* 0x0000000715547210 */ /* 0x000fe20007f9e0ff */
[----:B------:R1:W-:Y:S04]  /*3d180*/  STL [R1+0xcc], R80 ;  /* 0x0000cc5001007387 */ /* 0x0003e80000100800 */
[----:B------:R2:W-:Y:S04]  /*3d190*/  STL [R1+0xf7c], R17 ;  /* 0x000f7c1101007387 */ /* 0x0005e80000100800 */
[----:B------:R5:W4:Y:S01]  /*3d1a0*/  @P2 LDG.E.U8 R71, desc[UR20][R16.64] ;  /* 0x0000001410472981 */ /* 0x000b22000c1e1100 */
[----:B------:R-:W-:-:S02]  /*3d1b0*/  PRMT R19, RZ, 0x7610, R19 ;  /* 0x00007610ff137816 */ /* 0x000fc40000000013 */
[-C--:B------:R-:W-:Y:S02]  /*3d1c0*/  LEA.HI.X.SX32 R86, R21, R6.reuse, 0x1, P4 ;  /* 0x0000000615567211 */ /* 0x080fe400020f0eff */
[----:B------:R-:W-:Y:S02]  /*3d1d0*/  PRMT R85, RZ, 0x7610, R85 ;  /* 0x00007610ff557816 */ /* 0x000fe40000000055 */
[----:B------:R-:W-:Y:S01]  /*3d1e0*/  PRMT R5, RZ, 0x7610, R5 ;  /* 0x00007610ff057816 */ /* 0x000fe20000000005 */
[----:B------:R-:W0:Y:S01]  /*3d1f0*/  LDCU UR16, c[0x0][0x3b0] ;  /* 0x00007600ff1077ac */ /* 0x000e220008000800 */
[C---:B-1----:R-:W-:Y:S01]  /*3d200*/  IADD3 R80, P4, PT, R22.reuse, R7, RZ ;  /* 0x0000000716507210 */ /* 0x042fe20007f9e0ff */
[----:B-----5:R-:W-:Y:S02]  /*3d210*/  @P2 IMAD.MOV.U32 R16, RZ, RZ, R87 ;  /* 0x000000ffff102224 */ /* 0x020fe400078e0057 */
[----:B--2---:R-:W-:Y:S01]  /*3d220*/  @P2 IMAD.MOV.U32 R17, RZ, RZ, R91 ;  /* 0x000000ffff112224 */ /* 0x004fe200078e005b */
[----:B------:R-:W-:-:S02]  /*3d230*/  LEA.HI.X.SX32 R82, R22, R6, 0x1, P4 ;  /* 0x0000000616527211 */ /* 0x000fc400020f0eff */
[C---:B------:R-:W-:Y:S02]  /*3d240*/  IADD3 R78, P4, PT, R18.reuse, R7, RZ ;  /* 0x00000007124e7210 */ /* 0x040fe40007f9e0ff */
[----:B------:R1:W2:Y:S02]  /*3d250*/  @P2 LDG.E.U8 R19, desc[UR20][R16.64] ;  /* 0x0000001410132981 */ /* 0x0002a4000c1e1100 */
[----:B------:R-:W-:Y:S02]  /*3d260*/  LEA.HI.X.SX32 R21, R18, R6, 0x1, P4 ;  /* 0x0000000612157211 */ /* 0x000fe400020f0eff */
[----:B------:R-:W-:Y:S01]  /*3d270*/  PRMT R18, RZ, 0x7610, R18 ;  /* 0x00007610ff127816 */ /* 0x000fe20000000012 */
[----:B-1----:R-:W-:Y:S02]  /*3d280*/  @P2 IMAD.MOV.U32 R16, RZ, RZ, R84 ;  /* 0x000000ffff102224 */ /* 0x002fe400078e0054 */
[----:B------:R-:W-:Y:S01]  /*3d290*/  @P2 IMAD.MOV.U32 R17, RZ, RZ, R86 ;  /* 0x000000ffff112224 */ /* 0x000fe200078e0056 */
[----:B------:R-:W-:Y:S04]  /*3d2a0*/  STL [R1+0xf88], R87 ;  /* 0x000f885701007387 */ /* 0x000fe80000100800 */
[----:B------:R1:W5:Y:S04]  /*3d2b0*/  @P2 LDG.E.U8 R83, desc[UR20][R16.64] ;  /* 0x0000001410532981 */ /* 0x000368000c1e1100 */
[----:B------:R0:W-:Y:S04]  /*3d2c0*/  STL [R1+0xf84], R91 ;  /* 0x000f845b01007387 */ /* 0x0001e80000100800 */
[----:B------:R-:W-:Y:S04]  /*3d2d0*/  STL [R1+0xf90], R84 ;  /* 0x000f905401007387 */ /* 0x000fe80000100800 */
[----:B------:R-:W4:Y:S04]  /*3d2e0*/  LDL.LU R88, [R1+0x1104] ;  /* 0x0011040001587983 */ /* 0x000f280000300800 */
[----:B------:R-:W4:Y:S04]  /*3d2f0*/  LDL.LU R89, [R1+0x10f8] ;  /* 0x0010f80001597983 */ /* 0x000f280000300800 */
[----:B------:R-:W4:Y:S01]  /*3d300*/  LDL.LU R90, [R1+0x10f4] ;  /* 0x0010f400015a7983 */ /* 0x000f220000300800 */
[----:B-1----:R-:W-:-:S02]  /*3d310*/  @P2 IMAD.MOV.U32 R16, RZ, RZ, R80 ;  /* 0x000000ffff102224 */ /* 0x002fc400078e0050 */
[----:B------:R-:W-:-:S05]  /*3d320*/  @P2 IMAD.MOV.U32 R17, RZ, RZ, R82 ;  /* 0x000000ffff112224 */ /* 0x000fca00078e0052 */
[----:B------:R1:W4:Y:S04]  /*3d330*/  @P2 LDG.E.U8 R18, desc[UR20][R16.64] ;  /* 0x0000001410122981 */ /* 0x000328000c1e1100 */
[----:B------:R-:W-:Y:S01]  /*3d340*/  STL [R1+0xf8c], R86 ;  /* 0x000f8c5601007387 */ /* 0x000fe20000100800 */
[----:B---3--:R-:W-:-:S03]  /*3d350*/  IMAD R15, R15, UR5, RZ ;  /* 0x000000050f0f7c24 */ /* 0x008fc6000f8e02ff */
[----:B------:R-:W-:Y:S04]  /*3d360*/  STL [R1+0xf98], R80 ;  /* 0x000f985001007387 */ /* 0x000fe80000100800 */
[----:B------:R-:W-:Y:S04]  /*3d370*/  STL [R1+0xf94], R82 ;  /* 0x000f945201007387 */ /* 0x000fe80000100800 */
[----:B0-----:R-:W3:Y:S04]  /*3d380*/  LDL.LU R91, [R1+0x10e0] ;  /* 0x0010e000015b7983 */ /* 0x001ee80000300800 */
[----:B------:R-:W-:Y:S01]  /*3d390*/  STL [R1+0xfa0], R78 ;  /* 0x000fa04e01007387 */ /* 0x000fe20000100800 */
[----:B------:R-:W0:Y:S01]  /*3d3a0*/  LDCU UR5, c[0x0][0x3b0] ;  /* 0x00007600ff0577ac */ /* 0x000e220008000800 */
[----:B-1----:R-:W-:-:S02]  /*3d3b0*/  @P2 IMAD.MOV.U32 R16, RZ, RZ, R78 ;  /* 0x000000ffff102224 */ /* 0x002fc400078e004e */
[----:B------:R-:W-:-:S05]  /*3d3c0*/  @P2 IMAD.MOV.U32 R17, RZ, RZ, R21 ;  /* 0x000000ffff112224 */ /* 0x000fca00078e0015 */
[----:B------:R1:W5:Y:S04]  /*3d3d0*/  @P2 LDG.E.U8 R63, desc[UR20][R16.64] ;  /* 0x00000014103f2981 */ /* 0x000368000c1e1100 */
[----:B--2---:R2:W-:Y:S04]  /*3d3e0*/  STL [R1+0x34], R19 ;  /* 0x0000341301007387 */ /* 0x0045e80000100800 */
[----:B------:R-:W5:Y:S04]  /*3d3f0*/  LDL.LU R92, [R1+0x10c4] ;  /* 0x0010c400015c7983 */ /* 0x000f680000300800 */
[----:B------:R-:W-:Y:S01]  /*3d400*/  STL [R1+0xf9c], R21 ;  /* 0x000f9c1501007387 */ /* 0x000fe20000100800 */
[----:B--2---:R-:W-:-:S04]  /*3d410*/  IADD3 R19, P4, PT, R15, R7, RZ ;  /* 0x000000070f137210 */ /* 0x004fc80007f9e0ff */
[----:B------:R-:W-:Y:S01]  /*3d420*/  LEA.HI.X.SX32 R15, R15, R6, 0x1, P4 ;  /* 0x000000060f0f7211 */ /* 0x000fe200020f0eff */
[----:B------:R-:W-:Y:S01]  /*3d430*/  STL [R1+0xfa8], R19 ;  /* 0x000fa81301007387 */ /* 0x000fe20000100800 */
[----:B------:R-:W-:-:S03]  /*3d440*/  ISETP.GT.U32.AND P4, PT, R8, R11, PT ;  /* 0x0000000b0800720c */ /* 0x000fc60003f84070 */
[----:B------:R2:W-:Y:S04]  /*3d450*/  STL [R1+0xfa4], R15 ;  /* 0x000fa40f01007387 */ /* 0x0005e80000100800 */
[----:B------:R-:W5:Y:S01]  /*3d460*/  LDL.LU R93, [R1+0x10b4] ;  /* 0x0010b400015d7983 */ /* 0x000f620000300800 */
[----:B-1----:R-:W-:Y:S02]  /*3d470*/  @P2 IMAD.MOV.U32 R16, RZ, RZ, R19 ;  /* 0x000000ffff102224 */ /* 0x002fe400078e0013 */
[----:B------:R-:W-:-:S05]  /*3d480*/  @P2 IMAD.MOV.U32 R17, RZ, RZ, R15 ;  /* 0x000000ffff112224 */ /* 0x000fca00078e000f */
[----:B------:R0:W5:Y:S04]  /*3d490*/  @P2 LDG.E.U8 R62, desc[UR20][R16.64] ;  /* 0x00000014103e2981 */ /* 0x000168000c1e1100 */
[----:B----4-:R1:W-:Y:S01]  /*3d4a0*/  STL [R1+0xc8], R18 ;  /* 0x0000c81201007387 */ /* 0x0103e20000100800 */
[C---:B--2---:R-:W-:Y:S02]  /*3d4b0*/  SEL R15, R20.reuse, R89, !P3 ;  /* 0x00000059140f7207 */ /* 0x044fe40005800000 */
[----:B-1----:R-:W-:Y:S01]  /*3d4c0*/  SEL R18, R20, R88, !P3 ;  /* 0x0000005814127207 */ /* 0x002fe20005800000 */
[----:B------:R-:W-:-:S04]  /*3d4d0*/  @!P4 IMAD.IADD R11, R11, 0x1, -R8 ;  /* 0x000000010b0bc824 */ /* 0x000fc800078e0a08 */
[----:B------:R-:W-:Y:S02]  /*3d4e0*/  IMAD R18, R18, UR4, RZ ;  /* 0x0000000412127c24 */ /* 0x000fe4000f8e02ff */
[----:B0-----:R-:W-:Y:S01]  /*3d4f0*/  IMAD R17, R15, UR5, RZ ;  /* 0x000000050f117c24 */ /* 0x001fe2000f8e02ff */
[----:B------:R-:W-:Y:S01]  /*3d500*/  SEL R16, R20, R90, !P3 ;  /* 0x0000005a14107207 */ /* 0x000fe20005800000 */
[----:B------:R-:W0:Y:S01]  /*3d510*/  LDCU UR4, c[0x0][0x3b0] ;  /* 0x00007600ff0477ac */ /* 0x000e220008000800 */
[----:B------:R-:W-:Y:S02]  /*3d520*/  IADD3 R80, P4, PT, R18, R7, RZ ;  /* 0x0000000712507210 */ /* 0x000fe40007f9e0ff */
[----:B---3--:R-:W-:Y:S02]  /*3d530*/  SEL R15, R20, R91, !P3 ;  /* 0x0000005b140f7207 */ /* 0x008fe40005800000 */
[----:B------:R-:W-:Y:S01]  /*3d540*/  PRMT R81, RZ, 0x7610, R81 ;  /* 0x00007610ff517816 */ /* 0x000fe20000000051 */
[----:B------:R-:W1:Y:S01]  /*3d550*/  LDCU UR5, c[0x0][0x3b0] ;  /* 0x00007600ff0577ac */ /* 0x000e620008000800 */
[----:B------:R-:W-:-:S02]  /*3d560*/  LEA.HI.X.SX32 R82, R18, R6, 0x1, P4 ;  /* 0x0000000612527211 */ /* 0x000fc400020f0eff */
[CC--:B------:R-:W-:Y:S01]  /*3d570*/  IADD3 R86, P4, PT, R17.reuse, R7.reuse, RZ ;  /* 0x0000000711567210 */ /* 0x0c0fe20007f9e0ff */
[----:B------:R-:W-:Y:S02]  /*3d580*/  IMAD R19, R16, UR7, RZ ;  /* 0x0000000710137c24 */ /* 0x000fe4000f8e02ff */
[----:B------:R-:W-:Y:S01]  /*3d590*/  @P2 IMAD.MOV.U32 R16, RZ, RZ, R80 ;  /* 0x000000ffff102224 */ /* 0x000fe200078e0050 */
[----:B------:R-:W-:Y:S01]  /*3d5a0*/  STL [R1+0xfb0], R80 ;  /* 0x000fb05001007387 */ /* 0x000fe20000100800 */
[-C--:B------:R-:W-:Y:S01]  /*3d5b0*/  LEA.HI.X.SX32 R87, R17, R6.reuse, 0x1, P4 ;  /* 0x0000000611577211 */ /* 0x080fe200020f0eff */
[----:B------:R-:W-:Y:S01]  /*3d5c0*/  @P2 IMAD.MOV.U32 R17, RZ, RZ, R82 ;  /* 0x000000ffff112224 */ /* 0x000fe200078e0052 */
[----:B------:R-:W-:Y:S01]  /*3d5d0*/  IADD3 R78, P4, PT, R19, R7, RZ ;  /* 0x00000007134e7210 */ /* 0x000fe20007f9e0ff */
[----:B------:R-:W-:Y:S01]  /*3d5e0*/  IMAD R21, R15, UR16, RZ ;  /* 0x000000100f157c24 */ /* 0x000fe2000f8e02ff */
[----:B-----5:R-:W-:Y:S04]  /*3d5f0*/  STL [R1+0x80], R83 ;  /* 0x0000805301007387 */ /* 0x020fe80000100800 */
[----:B------:R2:W3:Y:S01]  /*3d600*/  @P2 LDG.E.U8 R70, desc[UR20][R16.64] ;  /* 0x0000001410462981 */ /* 0x0004e2000c1e1100 */
[----:B------:R-:W-:-:S02]  /*3d610*/  LEA.HI.X.SX32 R84, R19, R6, 0x1, P4 ;  /* 0x0000000613547211 */ /* 0x000fc400020f0eff */
[----:B------:R-:W-:Y:S01]  /*3d620*/  PRMT R61, RZ, 0x7610, R61 ;  /* 0x00007610ff3d7816 */ /* 0x000fe2000000003d */
[----:B------:R-:W4:Y:S01]  /*3d630*/  LDCU UR7, c[0x0][0x3b0] ;  /* 0x00007600ff0777ac */ /* 0x000f220008000800 */
[----:B------:R-:W-:Y:S02]  /*3d640*/  PRMT R60, RZ, 0x7610, R60 ;  /* 0x00007610ff3c7816 */ /* 0x000fe4000000003c */
[----:B------:R-:W-:Y:S02]  /*3d650*/  PRMT R69, RZ, 0x7610, R69 ;  /* 0x00007610ff457816 */ /* 0x000fe40000000045 */
[----:B------:R-:W-:Y:S02]  /*3d660*/  PRMT R79, RZ, 0x7610, R79 ;  /* 0x00007610ff4f7816 */ /* 0x000fe4000000004f */
[----:B------:R-:W-:Y:S01]  /*3d670*/  PRMT R77, RZ, 0x7610, R77 ;  /* 0x00007610ff4d7816 */ /* 0x000fe2000000004d */
[----:B------:R-:W5:Y:S01]  /*3d680*/  LDCU UR16, c[0x0][0x3b0] ;  /* 0x00007600ff1077ac */ /* 0x000f620008000800 */
[----:B--2---:R-:W-:-:S02]  /*3d690*/  @P2 IMAD.MOV.U32 R16, RZ, RZ, R86 ;  /* 0x000000ffff102224 */ /* 0x004fc400078e0056 */
[----:B------:R-:W-:-:S05]  /*3d6a0*/  @P2 IMAD.MOV.U32 R17, RZ, RZ, R87 ;  /* 0x000000ffff112224 */ /* 0x000fca00078e0057 */
[----:B------:R2:W3:Y:S02]  /*3d6b0*/  @P2 LDG.E.U8 R85, desc[UR20][R16.64] ;  /* 0x0000001410552981 */ /* 0x0004e4000c1e1100 */
[----:B--2---:R-:W-:Y:S02]  /*3d6c0*/  @P2 IMAD.MOV.U32 R16, RZ, RZ, R78 ;  /* 0x000000ffff102224 */ /* 0x004fe400078e004e */
[----:B------:R-:W-:-:S05]  /*3d6d0*/  @P2 IMAD.MOV.U32 R17, RZ, RZ, R84 ;  /* 0x000000ffff112224 */ /* 0x000fca00078e0054 */
[----:B------:R2:W3:Y:S04]  /*3d6e0*/  @P2 LDG.E.U8 R5, desc[UR20][R16.64] ;  /* 0x0000001410052981 */ /* 0x0004e8000c1e1100 */
[----:B------:R0:W-:Y:S04]  /*3d6f0*/  STL [R1+0xfac], R82 ;  /* 0x000fac5201007387 */ /* 0x0001e80000100800 */
[----:B------:R-:W-:Y:S04]  /*3d700*/  STL [R1+0xfb8], R86 ;  /* 0x000fb85601007387 */ /* 0x000fe80000100800 */
[----:B------:R-:W4:Y:S04]  /*3d710*/  LDL.LU R91, [R1+0x10f0] ;  /* 0x0010f000015b7983 */ /* 0x000f280000300800 */
[----:B------:R-:W-:Y:S04]  /*3d720*/  STL [R1+0xfb4], R87 ;  /* 0x000fb45701007387 */ /* 0x000fe80000100800 */
[----:B------:R-:W-:Y:S01]  /*3d730*/  STL [R1+0xfc0], R78 ;  /* 0x000fc04e01007387 */ /* 0x000fe20000100800 */
[----:B0-----:R-:W-:-:S04]  /*3d740*/  IADD3 R82, P4, PT, R21, R7, RZ ;  /* 0x0000000715527210 */ /* 0x001fc80007f9e0ff */
[----:B------:R-:W-:Y:S01]  /*3d750*/  LEA.HI.X.SX32 R83, R21, R6, 0x1, P4 ;  /* 0x0000000615537211 */ /* 0x000fe200020f0eff */
[----:B--2---:R-:W-:-:S04]  /*3d760*/  @P2 IMAD.MOV.U32 R16, RZ, RZ, R82 ;  /* 0x000000ffff102224 */ /* 0x004fc800078e0052 */
[----:B------:R-:W-:-:S05]  /*3d770*/  @P2 IMAD.MOV.U32 R17, RZ, RZ, R83 ;  /* 0x000000ffff112224 */ /* 0x000fca00078e0053 */
[----:B------:R0:W2:Y:S01]  /*3d780*/  @P2 LDG.E.U8 R81, desc[UR20][R16.64] ;  /* 0x0000001410512981 */ /* 0x0000a2000c1e1100 */
[----:B------:R-:W-:-:S03]  /*3d790*/  SEL R18, R20, R92, !P3 ;  /* 0x0000005c14127207 */ /* 0x000fc60005800000 */
[----:B------:R-:W2:Y:S02]  /*3d7a0*/  LDL.LU R92, [R1+0x10fc] ;  /* 0x0010fc00015c7983 */ /* 0x000ea40000300800 */
[----:B------:R-:W-:Y:S01]  /*3d7b0*/  IMAD R18, R18, UR4, RZ ;  /* 0x0000000412127c24 */ /* 0x000fe2000f8e02ff */
[----:B------:R-:W0:Y:S04]  /*3d7c0*/  LDCU UR4, c[0x0][0x3b0] ;  /* 0x00007600ff0477ac */ /* 0x000e280008000800 */
[----:B------:R-:W-:Y:S02]  /*3d7d0*/  IADD3 R80, P4, PT, R18, R7, RZ ;  /* 0x0000000712507210 */ /* 0x000fe40007f9e0ff */
[----:B------:R-:W-:Y:S02]  /*3d7e0*/  SEL R15, R20, R93, !P3 ;  /* 0x0000005d140f7207 */ /* 0x000fe40005800000 */
[----:B------:R-:W5:Y:S01]  /*3d7f0*/  LDL.LU R93, [R1+0x10e8] ;  /* 0x0010e800015d7983 */ /* 0x000f620000300800 */
[----:B------:R-:W-:-:S03]  /*3d800*/  LEA.HI.X.SX32 R18, R18, R6, 0x1, P4 ;  /* 0x0000000612127211 */ /* 0x000fc600020f0eff */
[----:B------:R-:W-:Y:S04]  /*3d810*/  STL [R1+0xfbc], R84 ;  /* 0x000fbc5401007387 */ /* 0x000fe80000100800 */
[----:B------:R-:W-:Y:S04]  /*3d820*/  STL [R1+0xfc8], R82 ;  /* 0x000fc85201007387 */ /* 0x000fe80000100800 */
[----:B------:R-:W-:Y:S04]  /*3d830*/  STL [R1+0xfc4], R83 ;  /* 0x000fc45301007387 */ /* 0x000fe80000100800 */
[----:B------:R-:W-:Y:S04]  /*3d840*/  STL [R1+0xfd0], R80 ;  /* 0x000fd05001007387 */ /* 0x000fe80000100800 */
[----:B------:R-:W-:Y:S04]  /*3d850*/  STL [R1+0xfcc], R18 ;  /* 0x000fcc1201007387 */ /* 0x000fe80000100800 */
[----:B---3--:R3:W-:Y:S04]  /*3d860*/  STL [R1+0x7c], R5 ;  /* 0x00007c0501007387 */ /* 0x0087e80000100800 */
[----:B---3--:R-:W3:Y:S01]  /*3d870*/  LDL.LU R5, [R1+0x10dc] ;  /* 0x0010dc0001057983 */ /* 0x008ee20000300800 */
[----:B-1----:R-:W-:Y:S01]  /*3d880*/  IMAD R15, R15, UR5, RZ ;  /* 0x000000050f0f7c24 */ /* 0x002fe2000f8e02ff */
[----:B------:R-:W1:Y:S04]  /*3d890*/  LDCU UR5, c[0x0][0x3b0] ;  /* 0x00007600ff0577ac */ /* 0x000e680008000800 */
[----:B------:R-:W-:Y:S01]  /*3d8a0*/  IADD3 R19, P4, PT, R15, R7, RZ ;  /* 0x000000070f137210 */ /* 0x000fe20007f9e0ff */
[----:B0-----:R-:W-:-:S03]  /*3d8b0*/  @P2 IMAD.MOV.U32 R16, RZ, RZ, R80 ;  /* 0x000000ffff102224 */ /* 0x001fc600078e0050 */
[----:B------:R-:W-:Y:S02]  /*3d8c0*/  LEA.HI.X.SX32 R78, R15, R6, 0x1, P4 ;  /* 0x000000060f4e7211 */ /* 0x000fe400020f0eff */
[----:B------:R-:W-:Y:S01]  /*3d8d0*/  ISETP.GT.U32.AND P4, PT, R8, R11, PT ;  /* 0x0000000b0800720c */ /* 0x000fe20003f84070 */
[----:B------:R-:W-:Y:S01]  /*3d8e0*/  @P2 IMAD.MOV.U32 R17, RZ, RZ, R18 ;  /* 0x000000ffff112224 */ /* 0x000fe200078e0012 */
[----:B----4-:R-:W-:-:S04]  /*3d8f0*/  SEL R15, R20, R91, !P3 ;  /* 0x0000005b140f7207 */ /* 0x010fc80005800000 */
[----:B------:R0:W4:Y:S01]  /*3d900*/  @P2 LDG.E.U8 R61, desc[UR20][R16.64] ;  /* 0x00000014103d2981 */ /* 0x000122000c1e1100 */
[----:B------:R-:W-:-:S03]  /*3d910*/  IMAD R18, R15, UR4, RZ ;  /* 0x000000040f127c24 */ /* 0x000fc6000f8e02ff */
[----:B------:R-:W-:Y:S01]  /*3d920*/  STL [R1+0xfd8], R19 ;  /* 0x000fd81301007387 */ /* 0x000fe20000100800 */
[----:B0-----:R-:W-:Y:S02]  /*3d930*/  @P2 IMAD.MOV.U32 R16, RZ, RZ, R19 ;  /* 0x000000ffff102224 */ /* 0x001fe400078e0013 */
[----:B------:R-:W-:Y:S02]  /*3d940*/  @P2 IMAD.MOV.U32 R17, RZ, RZ, R78 ;  /* 0x000000ffff112224 */ /* 0x000fe400078e004e */
[----:B------:R-:W-:Y:S01]  /*3d950*/  @!P4 IMAD.IADD R11, R11, 0x1, -R8 ;  /* 0x000000010b0bc824 */ /* 0x000fe200078e0a08 */
[----:B------:R-:W0:Y:S02]  /*3d960*/  LDCU UR4, c[0x0][0x3b0] ;  /* 0x00007600ff0477ac */ /* 0x000e240008000800 */
[----:B------:R1:W4:Y:S04]  /*3d970*/  @P2 LDG.E.U8 R60, desc[UR20][R16.64] ;  /* 0x00000014103c2981 */ /* 0x000328000c1e1100 */
[----:B------:R0:W-:Y:S04]  /*3d980*/  STL [R1+0xfd4], R78 ;  /* 0x000fd44e01007387 */ /* 0x0001e80000100800 */
[----:B------:R-:W4:Y:S04]  /*3d990*/  LDL.LU R91, [R1+0x10b0] ;  /* 0x0010b000015b7983 */ /* 0x000f280000300800 */
[----:B------:R-:W-:Y:S01]  /*3d9a0*/  STL [R1+0x30], R85 ;  /* 0x0000305501007387 */ /* 0x000fe20000100800 */
[----:B-1----:R-:W-:-:S04]  /*3d9b0*/  IADD3 R17, P4, PT, R18, R7, RZ ;  /* 0x0000000712117210 */ /* 0x002fc80007f9e0ff */
[----:B0-----:R-:W-:Y:S02]  /*3d9c0*/  LEA.HI.X.SX32 R78, R18, R6, 0x1, P4 ;  /* 0x00000006124e7211 */ /* 0x001fe400020f0eff */
[C---:B--2---:R-:W-:Y:S02]  /*3d9d0*/  SEL R15, R20.reuse, R92, !P3 ;  /* 0x0000005c140f7207 */ /* 0x044fe40005800000 */
[----:B------:R-:W2:Y:S04]  /*3d9e0*/  LDL.LU R92, [R1+0x10d0] ;  /* 0x0010d000015c7983 */ /* 0x000ea80000300800 */
[----:B------:R0:W-:Y:S01]  /*3d9f0*/  STL [R1+0xfe0], R17 ;  /* 0x000fe01101007387 */ /* 0x0001e20000100800 */
[----:B------:R-:W-:Y:S01]  /*3da00*/  IMAD R19, R15, UR5, RZ ;  /* 0x000000050f137c24 */ /* 0x000fe2000f8e02ff */
[----:B------:R-:W-:Y:S01]  /*3da10*/  PRMT R21, RZ, 0x7610, R21 ;  /* 0x00007610ff157816 */ /* 0x000fe20000000015 */
[----:B------:R-:W1:Y:S01]  /*3da20*/  LDCU UR5, c[0x0][0x3b0] ;  /* 0x00007600ff0577ac */ /* 0x000e620008000800 */
[----:B-----5:R-:W-:-:S02]  /*3da30*/  SEL R16, R20, R93, !P3 ;  /* 0x0000005d14107207 */ /* 0x020fc40005800000 */
[----:B------:R-:W5:Y:S04]  /*3da40*/  LDL.LU R93, [R1+0x10c0] ;  /* 0x0010c000015d7983 */ /* 0x000f680000300800 */
[----:B------:R-:W-:Y:S01]  /*3da50*/  STL [R1+0xfdc], R78 ;  /* 0x000fdc4e01007387 */ /* 0x000fe20000100800 */
[----:B------:R-:W-:Y:S02]  /*3da60*/  IMAD R18, R16, UR7, RZ ;  /* 0x0000000710127c24 */ /* 0x000fe4000f8e02ff */
[----:B------:R-:W-:Y:S02]  /*3da70*/  @P2 IMAD.MOV.U32 R16, RZ, RZ, R17 ;  /* 0x000000ffff102224 */ /* 0x000fe400078e0011 */
[----:B0-----:R-:W-:Y:S01]  /*3da80*/  @P2 IMAD.MOV.U32 R17, RZ, RZ, R78 ;  /* 0x000000ffff112224 */ /* 0x001fe200078e004e */
[----:B------:R0:W-:Y:S01]  /*3da90*/  STL [R1+0xc4], R81 ;  /* 0x0000c45101007387 */ /* 0x0001e20000100800 */
[----:B------:R-:W1:Y:S03]  /*3daa0*/  LDCU UR7, c[0x0][0x3b0] ;  /* 0x00007600ff0777ac */ /* 0x000e660008000800 */
[----:B------:R0:W2:Y:S02]  /*3dab0*/  @P2 LDG.E.U8 R69, desc[UR20][R16.64] ;  /* 0x0000001410452981 */ /* 0x0000a4000c1e1100 */
[----:B0-----:R-:W-:-:S04]  /*3dac0*/  IADD3 R81, P4, PT, R19, R7, RZ ;  /* 0x0000000713517210 */ /* 0x001fc80007f9e0ff */
[----:B------:R-:W-:Y:S01]  /*3dad0*/  LEA.HI.X.SX32 R16, R19, R6, 0x1, P4 ;  /* 0x0000000613107211 */ /* 0x000fe200020f0eff */
[----:B------:R-:W-:Y:S04]  /*3dae0*/  STL [R1+0xfe8], R81 ;  /* 0x000fe85101007387 */ /* 0x000fe80000100800 */
[----:B------:R-:W-:Y:S01]  /*3daf0*/  @P2 IMAD.MOV.U32 R17, RZ, RZ, R16 ;  /* 0x000000ffff112224 */ /* 0x000fe200078e0010 */
[----:B---3--:R-:W-:Y:S02]  /*3db00*/  SEL R15, R20, R5, !P3 ;  /* 0x00000005140f7207 */ /* 0x008fe40005800000 */
[----:B------:R-:W3:Y:S04]  /*3db10*/  LDL.LU R5, [R1+0x10d8] ;  /* 0x0010d80001057983 */ /* 0x000ee80000300800 */
[----:B------:R0:W-:Y:S02]  /*3db20*/  STL [R1+0xfe4], R16 ;  /* 0x000fe41001007387 */ /* 0x0001e40000100800 */
[----:B0-----:R-:W-:-:S05]  /*3db30*/  @P2 IMAD.MOV.U32 R16, RZ, RZ, R81 ;  /* 0x000000ffff102224 */ /* 0x001fca00078e0051 */
[----:B------:R0:W2:Y:S01]  /*3db40*/  @P2 LDG.E.U8 R79, desc[UR20][R16.64] ;  /* 0x00000014104f2981 */ /* 0x0000a2000c1e1100 */
[----:B------:R-:W-:-:S04]  /*3db50*/  IADD3 R78, P4, PT, R18, R7, RZ ;  /* 0x00000007124e7210 */ /* 0x000fc80007f9e0ff */
[----:B------:R-:W-:Y:S01]  /*3db60*/  LEA.HI.X.SX32 R80, R18, R6, 0x1, P4 ;  /* 0x0000000612507211 */ /* 0x000fe200020f0eff */
[----:B------:R-:W-:Y:S02]  /*3db70*/  IMAD R19, R15, UR4, RZ ;  /* 0x000000040f137c24 */ /* 0x000fe4000f8e02ff */
[----:B0-----:R-:W-:Y:S02]  /*3db80*/  @P2 IMAD.MOV.U32 R16, RZ, RZ, R78 ;  /* 0x000000ffff102224 */ /* 0x001fe400078e004e */
[----:B------:R-:W-:Y:S01]  /*3db90*/  @P2 IMAD.MOV.U32 R17, RZ, RZ, R80 ;  /* 0x000000ffff112224 */ /* 0x000fe200078e0050 */
[----:B------:R-:W-:Y:S04]  /*3dba0*/  STL [R1+0xff0], R78 ;  /* 0x000ff04e01007387 */ /* 0x000fe80000100800 */
[----:B------:R-:W-:Y:S01]  /*3dbb0*/  STL [R1+0xfec], R80 ;  /* 0x000fec5001007387 */ /* 0x000fe20000100800 */
[----:B------:R-:W0:Y:S03]  /*3dbc0*/  LDCU UR4, c[0x0][0x3b0] ;  /* 0x00007600ff0477ac */ /* 0x000e260008000800 */
[----:B------:R0:W3:Y:S04]  /*3dbd0*/  @P2 LDG.E.U8 R21, desc[UR20][R16.64] ;  /* 0x0000001410152981 */ /* 0x0000e8000c1e1100 */
[----:B--2---:R2:W-:Y:S04]  /*3dbe0*/  STL [R1+0x2c], R79 ;  /* 0x00002c4f01007387 */ /* 0x0045e80000100800 */
[----:B------:R-:W5:Y:S01]  /*3dbf0*/  LDL.LU R89, [R1+0x10d4] ;  /* 0x0010d40001597983 */ /* 0x000f620000300800 */
[----:B--2---:R-:W-:-:S04]  /*3dc00*/  IADD3 R79, P4, PT, R19, R7, RZ ;  /* 0x00000007134f7210 */ /* 0x004fc80007f9e0ff */
[----:B------:R-:W-:Y:S01]  /*3dc10*/  LEA.HI.X.SX32 R19, R19, R6, 0x1, P4 ;  /* 0x0000000613137211 */ /* 0x000fe200020f0eff */
[----:B0-----:R-:W-:-:S04]  /*3dc20*/  @P2 IMAD.MOV.U32 R16, RZ, RZ, R79 ;  /* 0x000000ffff102224 */ /* 0x001fc800078e004f */
[----:B------:R-:W-:-:S05]  /*3dc30*/  @P2 IMAD.MOV.U32 R17, RZ, RZ, R19 ;  /* 0x000000ffff112224 */ /* 0x000fca00078e0013 */
[----:B------:R0:W2:Y:S01]  /*3dc40*/  @P2 LDG.E.U8 R77, desc[UR20][R16.64] ;  /* 0x00000014104d2981 */ /* 0x0000a2000c1e1100 */
[----:B----4-:R-:W-:-:S03]  /*3dc50*/  SEL R15, R20, R91, !P3 ;  /* 0x0000005b140f7207 */ /* 0x010fc60005800000 */
[----:B------:R-:W-:Y:S04]  /*3dc60*/  STL [R1+0xff8], R79 ;  /* 0x000ff84f01007387 */ /* 0x000fe80000100800 */
[----:B---3--:R3:W-:Y:S01]  /*3dc70*/  STL [R1+0x78], R21 ;  /* 0x0000781501007387 */ /* 0x0087e20000100800 */
[----:B------:R-:W-:Y:S01]  /*3dc80*/  SEL R18, R20, R92, !P3 ;  /* 0x0000005c14127207 */ /* 0x000fe20005800000 */
[----:B---3--:R-:W-:Y:S02]  /*3dc90*/  IMAD R21, R15, UR16, RZ ;  /* 0x000000100f157c24 */ /* 0x008fe4000f8e02ff */
[----:B------:R3:W-:Y:S02]  /*3dca0*/  STL [R1+0xff4], R19 ;  /* 0x000ff41301007387 */ /* 0x0007e40000100800 */
[----:B-1----:R-:W-:Y:S01]  /*3dcb0*/  IMAD R18, R18, UR5, RZ ;  /* 0x0000000512127c24 */ /* 0x002fe2000f8e02ff */
[----:B-----5:R-:W-:-:S02]  /*3dcc0*/  SEL R15, R20, R93, !P3 ;  /* 0x0000005d140f7207 */ /* 0x020fc40005800000 */
[----:B------:R-:W-:Y:S02]  /*3dcd0*/  PRMT R59, RZ, 0x7610, R59 ;  /* 0x00007610ff3b7816 */ /* 0x000fe4000000003b */
[C---:B------:R-:W-:Y:S01]  /*3dce0*/  IADD3 R78, P4, PT, R21.reuse, R7, RZ ;  /* 0x00000007154e7210 */ /* 0x040fe20007f9e0ff */
[----:B------:R-:W1:Y:S01]  /*3dcf0*/  LDCU UR5, c[0x0][0x3b0] ;  /* 0x00007600ff0577ac */ /* 0x000e620008000800 */
[----:B------:R-:W-:Y:S02]  /*3dd00*/  PRMT R58, RZ, 0x7610, R58 ;  /* 0x00007610ff3a7816 */ /* 0x000fe4000000003a */
[----:B------:R-:W-:Y:S02]  /*3dd10*/  PRMT R68, RZ, 0x7610, R68 ;  /* 0x00007610ff447816 */ /* 0x000fe40000000044 */
[----:B0-----:R-:W-:Y:S01]  /*3dd20*/  LEA.HI.X.SX32 R16, R21, R6, 0x1, P4 ;  /* 0x0000000615107211 */ /* 0x001fe200020f0eff */
[----:B------:R-:W-:Y:S04]  /*3dd30*/  STL [R1+0x1000], R78 ;  /* 0x0010004e01007387 */ /* 0x000fe80000100800 */
[----:B------:R-:W4:Y:S01]  /*3dd40*/  LDL.LU R90, [R1+0x10e4] ;  /* 0x0010e400015a7983 */ /* 0x000f220000300800 */
[----:B------:R-:W-:Y:S01]  /*3dd50*/  @P2 IMAD.MOV.U32 R17, RZ, RZ, R16 ;  /* 0x000000ffff112224 */ /* 0x000fe200078e0010 */
[----:B------:R-:W-:-:S02]  /*3dd60*/  PRMT R75, RZ, 0x7610, R75 ;  /* 0x00007610ff4b7816 */ /* 0x000fc4000000004b */
[----:B------:R0:W-:Y:S01]  /*3dd70*/  STL [R1+0xffc], R16 ;  /* 0x000ffc1001007387 */ /* 0x0001e20000100800 */
[----:B---3--:R-:W-:Y:S01]  /*3dd80*/  IMAD R19, R15, UR7, RZ ;  /* 0x000000070f137c24 */ /* 0x008fe2000f8e02ff */
[----:B------:R-:W-:Y:S01]  /*3dd90*/  SEL R15, R20, R5, !P3 ;  /* 0x00000005140f7207 */ /* 0x000fe20005800000 */
[----:B------:R-:W3:Y:S01]  /*3dda0*/  LDCU UR7, c[0x0][0x3b0] ;  /* 0x00007600ff0777ac */ /* 0x000ee20008000800 */
[----:B------:R-:W5:Y:S01]  /*3ddb0*/  LDCU UR16, c[0x0][0x3b0] ;  /* 0x00007600ff1077ac */ /* 0x000f620008000800 */
[----:B0-----:R-:W-:-:S05]  /*3ddc0*/  @P2 IMAD.MOV.U32 R16, RZ, RZ, R78 ;  /* 0x000000ffff102224 */ /* 0x001fca00078e004e */
[----:B------:R0:W3:Y:S01]  /*3ddd0*/  @P2 LDG.E.U8 R59, desc[UR20][R16.64] ;  /* 0x00000014103b2981 */ /* 0x0000e2000c1e1100 */
[----:B------:R-:W-:Y:S01]  /*3dde0*/  IMAD R21, R15, UR4, RZ ;  /* 0x000000040f157c24 */ /* 0x000fe2000f8e02ff */
[----:B------:R-:W0:Y:S01]  /*3ddf0*/  LDCU UR4, c[0x0][0x3b0] ;  /* 0x00007600ff0477ac */ /* 0x000e220008000800 */
[----:B------:R-:W-:Y:S01]  /*3de00*/  SEL R15, R20, R89, !P3 ;  /* 0x00000059140f7207 */ /* 0x000fe20005800000 */
[----:B--2---:R2:W-:Y:S02]  /*3de10*/  STL [R1+0xc0], R77 ;  /* 0x0000c04d01007387 */ /* 0x0045e40000100800 */
[----:B--2---:R-:W-:-:S04]  /*3de20*/  IADD3 R77, P4, PT, R18, R7, RZ ;  /* 0x00000007124d7210 */ /* 0x004fc80007f9e0ff */
[----:B0-----:R-:W-:Y:S01]  /*3de30*/  LEA.HI.X.SX32 R16, R18, R6, 0x1, P4 ;  /* 0x0000000612107211 */ /* 0x001fe200020f0eff */
[----:B------:R-:W-:Y:S04]  /*3de40*/  STL [R1+0x1008], R77 ;  /* 0x0010084d01007387 */ /* 0x000fe80000100800 */
[----:B------:R-:W2:Y:S04]  /*3de50*/  LDL.LU R91, [R1+0x10a4] ;  /* 0x0010a400015b7983 */ /* 0x000ea80000300800 */
[----:B------:R-:W2:Y:S01]  /*3de60*/  LDL.LU R92, [R1+0x1098] ;  /* 0x00109800015c7983 */ /* 0x000ea20000300800 */
[----:B------:R-:W-:-:S03]  /*3de70*/  IADD3 R5, P4, PT, R19, R7, RZ ;  /* 0x0000000713057210 */ /* 0x000fc60007f9e0ff */
[----:B------:R-:W2:Y:S04]  /*3de80*/  LDL.LU R93, [R1+0x1078] ;  /* 0x00107800015d7983 */ /* 0x000ea80000300800 */
[----:B------:R0:W-:Y:S01]  /*3de90*/  STL [R1+0x1004], R16 ;  /* 0x0010041001007387 */ /* 0x0001e20000100800 */
[----:B------:R-:W-:Y:S01]  /*3dea0*/  @P2 IMAD.MOV.U32 R17, RZ, RZ, R16 ;  /* 0x000000ffff112224 */ /* 0x000fe200078e0010 */
[----:B------:R-:W-:Y:S01]  /*3deb0*/  LEA.HI.X.SX32 R78, R19, R6, 0x1, P4 ;  /* 0x00000006134e7211 */ /* 0x000fe200020f0eff */
[----:B0-----:R-:W-:Y:S01]  /*3dec0*/  @P2 IMAD.MOV.U32 R16, RZ, RZ, R77 ;  /* 0x000000ffff102224 */ /* 0x001fe200078e004d */
[----:B------:R-:W-:-:S04]  /*3ded0*/  IADD3 R77, P4, PT, R21, R7, RZ ;  /* 0x00000007154d7210 */ /* 0x000fc80007f9e0ff */
[----:B------:R0:W2:Y:S01]  /*3dee0*/  @P2 LDG.E.U8 R58, desc[UR20][R16.64] ;  /* 0x00000014103a2981 */ /* 0x0000a2000c1e1100 */
[----:B------:R-:W-:Y:S02]  /*3def0*/  LEA.HI.X.SX32 R79, R21, R6, 0x1, P4 ;  /* 0x00000006154f7211 */ /* 0x000fe400020f0eff */
[----:B------:R-:W-:Y:S01]  /*3df00*/  PRMT R19, RZ, 0x7610, R19 ;  /* 0x00007610ff137816 */ /* 0x000fe20000000013 */
[----:B-1----:R-:W-:Y:S02]  /*3df10*/  IMAD R18, R15, UR5, RZ ;  /* 0x000000050f127c24 */ /* 0x002fe4000f8e02ff */
[----:B0-----:R-:W-:Y:S02]  /*3df20*/  @P2 IMAD.MOV.U32 R16, RZ, RZ, R5 ;  /* 0x000000ffff102224 */ /* 0x001fe400078e0005 */
[----:B------:R-:W-:Y:S01]  /*3df30*/  @P2 IMAD.MOV.U32 R17, RZ, RZ, R78 ;  /* 0x000000ffff112224 */ /* 0x000fe200078e004e */
[----:B------:R0:W-:Y:S01]  /*3df40*/  STL [R1+0x1010], R5 ;  /* 0x0010100501007387 */ /* 0x0001e20000100800 */
[----:B------:R-:W-:-:S02]  /*3df50*/  PRMT R21, RZ, 0x7610, R21 ;  /* 0x00007610ff157816 */ /* 0x000fc40000000015 */
[----:B----4-:R-:W-:Y:S01]  /*3df60*/  SEL R15, R20, R90, !P3 ;  /* 0x0000005a140f7207 */ /* 0x010fe20005800000 */
[----:B------:R-:W1:Y:S01]  /*3df70*/  LDCU UR5, c[0x0][0x3b0] ;  /* 0x00007600ff0577ac */ /* 0x000e620008000800 */
[----:B------:R4:W2:Y:S04]  /*3df80*/  @P2 LDG.E.U8 R68, desc[UR20][R16.64] ;  /* 0x0000001410442981 */ /* 0x0008a8000c1e1100 */
[----:B------:R3:W-:Y:S04]  /*3df90*/  STL [R1+0x100c], R78 ;  /* 0x00100c4e01007387 */ /* 0x0007e80000100800 */
[----:B0-----:R-:W2:Y:S01]  /*3dfa0*/  LDL.LU R5, [R1+0x1090] ;  /* 0x0010900001057983 */ /* 0x001ea20000300800 */
[----:B----4-:R-:W-:-:S02]  /*3dfb0*/  @P2 IMAD.MOV.U32 R16, RZ, RZ, R77 ;  /* 0x000000ffff102224 */ /* 0x010fc400078e004d */
[----:B------:R-:W-:Y:S01]  /*3dfc0*/  @P2 IMAD.MOV.U32 R17, RZ, RZ, R79 ;  /* 0x000000ffff112224 */ /* 0x000fe200078e004f */
[C---:B---3--:R-:W-:Y:S01]  /*3dfd0*/  IADD3 R78, P4, PT, R18.reuse, R7, RZ ;  /* 0x00000007124e7210 */ /* 0x048fe20007f9e0ff */
[----:B------:R-:W-:Y:S04]  /*3dfe0*/  STL [R1+0x1018], R77 ;  /* 0x0010184d01007387 */ /* 0x000fe80000100800 */
[----:B------:R0:W3:Y:S04]  /*3dff0*/  @P2 LDG.E.U8 R19, desc[UR20][R16.64] ;  /* 0x0000001410132981 */ /* 0x0000e8000c1e1100 */
[----:B------:R4:W-:Y:S02]  /*3e000*/  STL [R1+0x1014], R79 ;  /* 0x0010144f01007387 */ /* 0x0009e40000100800 */
[----:B----4-:R-:W-:Y:S01]  /*3e010*/  LEA.HI.X.SX32 R79, R18, R6, 0x1, P4 ;  /* 0x00000006124f7211 */ /* 0x010fe200020f0eff */
[----:B0-----:R-:W-:-:S04]  /*3e020*/  @P2 IMAD.MOV.U32 R16, RZ, RZ, R78 ;  /* 0x000000ffff102224 */ /* 0x001fc800078e004e */
[----:B------:R-:W-:-:S05]  /*3e030*/  @P2 IMAD.MOV.U32 R17, RZ, RZ, R79 ;  /* 0x000000ffff112224 */ /* 0x000fca00078e004f */
[----:B------:R0:W4:Y:S04]  /*3e040*/  @P2 LDG.E.U8 R21, desc[UR20][R16.64] ;  /* 0x0000001410152981 */ /* 0x000128000c1e1100 */
[----:B------:R-:W-:Y:S04]  /*3e050*/  STL [R1+0x1020], R78 ;  /* 0x0010204e01007387 */ /* 0x000fe80000100800 */
[----:B---3--:R3:W-:Y:S02]  /*3e060*/  STL [R1+0x28], R19 ;  /* 0x0000281301007387 */ /* 0x0087e40000100800 */
[----:B---3--:R-:W-:-:S02]  /*3e070*/  IMAD R19, R15, UR7, RZ ;  /* 0x000000070f137c24 */ /* 0x008fc4000f8e02ff */
[----:B------:R-:W-:Y:S01]  /*3e080*/  STL [R1+0x101c], R79 ;  /* 0x00101c4f01007387 */ /* 0x000fe20000100800 */
[C---:B--2---:R-:W-:Y:S02]  /*3e090*/  SEL R18, R20.reuse, R91, !P3 ;  /* 0x0000005b14127207 */ /* 0x044fe40005800000 */
[----:B------:R-:W-:Y:S01]  /*3e0a0*/  SEL R15, R20, R92, !P3 ;  /* 0x0000005c140f7207 */ /* 0x000fe20005800000 */
[----:B------:R-:W2:Y:S01]  /*3e0b0*/  LDCU UR7, c[0x0][0x3b0] ;  /* 0x00007600ff0777ac */ /* 0x000ea20008000800 */
[----:B------:R-:W-:-:S04]  /*3e0c0*/  IADD3 R77, P4, PT, R19, R7, RZ ;  /* 0x00000007134d7210 */ /* 0x000fc80007f9e0ff */
[----:B0-----:R-:W-:Y:S01]  /*3e0d0*/  LEA.HI.X.SX32 R16, R19, R6, 0x1, P4 ;  /* 0x0000000613107211 */ /* 0x001fe200020f0eff */
[----:B------:R-:W-:Y:S04]  /*3e0e0*/  STL [R1+0x1028], R77 ;  /* 0x0010284d01007387 */ /* 0x000fe80000100800 */
[----:B----4-:R-:W-:Y:S01]  /*3e0f0*/  STL [R1+0x74], R21 ;  /* 0x0000741501007387 */ /* 0x010fe20000100800 */
[----:B------:R-:W-:-:S03]  /*3e100*/  @P2 IMAD.MOV.U32 R17, RZ, RZ, R16 ;  /* 0x000000ffff112224 */ /* 0x000fc600078e0010 */
[----:B------:R0:W-:Y:S01]  /*3e110*/  STL [R1+0x1024], R16 ;  /* 0x0010241001007387 */ /* 0x0001e20000100800 */
[----:B-1----:R-:W-:Y:S02]  /*3e120*/  IMAD R19, R15, UR5, RZ ;  /* 0x000000050f137c24 */ /* 0x002fe4000f8e02ff */
[----:B0-----:R-:W-:Y:S02]  /*3e130*/  @P2 IMAD.MOV.U32 R16, RZ, RZ, R77 ;  /* 0x000000ffff102224 */ /* 0x001fe400078e004d */
[----:B------:R-:W-:Y:S01]  /*3e140*/  IMAD R21, R18, UR4, RZ ;  /* 0x0000000412157c24 */ /* 0x000fe2000f8e02ff */
[C---:B------:R-:W-:Y:S01]  /*3e150*/  SEL R15, R20.reuse, R5, !P3 ;  /* 0x00000005140f7207 */ /* 0x040fe20005800000 */
[----:B------:R-:W3:Y:S04]  /*3e160*/  LDL.LU R89, [R1+0x10ac] ;  /* 0x0010ac0001597983 */ /* 0x000ee80000300800 */
[----:B------:R0:W4:Y:S01]  /*3e170*/  @P2 LDG.E.U8 R75, desc[UR20][R16.64] ;  /* 0x00000014104b2981 */ /* 0x000122000c1e1100 */
[----:B------:R-:W-:-:S02]  /*3e180*/  SEL R18, R20, R93, !P3 ;  /* 0x0000005d14127207 */ /* 0x000fc40005800000 */
[C---:B------:R-:W-:Y:S02]  /*3e190*/  IADD3 R78, P4, PT, R21.reuse, R7, RZ ;  /* 0x00000007154e7210 */ /* 0x040fe40007f9e0ff */
[----:B------:R-:W-:Y:S02]  /*3e1a0*/  PRMT R57, RZ, 0x7610, R57 ;  /* 0x00007610ff397816 */ /* 0x000fe40000000039 */
[----:B------:R-:W-:Y:S02]  /*3e1b0*/  PRMT R56, RZ, 0x7610, R56 ;  /* 0x00007610ff387816 */ /* 0x000fe40000000038 */
[----:B------:R-:W-:Y:S01]  /*3e1c0*/  PRMT R67, RZ, 0x7610, R67 ;  /* 0x00007610ff437816 */ /* 0x000fe20000000043 */
[----:B------:R-:W1:Y:S01]  /*3e1d0*/  LDCU UR4, c[0x0][0x3b0] ;  /* 0x00007600ff0477ac */ /* 0x000e620008000800 */
[----:B------:R-:W-:Y:S04]  /*3e1e0*/  STL [R1+0x1030], R78 ;  /* 0x0010304e01007387 */ /* 0x000fe80000100800 */
[----:B------:R-:W3:Y:S04]  /*3e1f0*/  LDL.LU R90, [R1+0x10b8] ;  /* 0x0010b800015a7983 */ /* 0x000ee80000300800 */
[----:B------:R-:W3:Y:S01]  /*3e200*/  LDL.LU R91, [R1+0x10a0] ;  /* 0x0010a000015b7983 */ /* 0x000ee20000300800 */
[----:B0-----:R-:W-:-:S02]  /*3e210*/  LEA.HI.X.SX32 R16, R21, R6, 0x1, P4 ;  /* 0x0000000615107211 */ /* 0x001fc400020f0eff */
[----:B------:R-:W-:Y:S01]  /*3e220*/  IADD3 R5, P4, PT, R19, R7, RZ ;  /* 0x0000000713057210 */ /* 0x000fe20007f9e0ff */
[----:B-----5:R-:W-:Y:S02]  /*3e230*/  IMAD R18, R18, UR16, RZ ;  /* 0x0000001012127c24 */ /* 0x020fe4000f8e02ff */
[----:B--2---:R-:W-:Y:S01]  /*3e240*/  IMAD R15, R15, UR7, RZ ;  /* 0x000000070f0f7c24 */ /* 0x004fe2000f8e02ff */
[----:B------:R-:W0:Y:S01]  /*3e250*/  LDCU UR7, c[0x0][0x3b0] ;  /* 0x00007600ff0777ac */ /* 0x000e220008000800 */
[----:B------:R2:W-:Y:S04]  /*3e260*/  STL [R1+0x102c], R16 ;  /* 0x00102c1001007387 */ /* 0x0005e80000100800 */
[----:B------:R-:W-:Y:S01]  /*3e270*/  STL [R1+0x1038], R5 ;  /* 0x0010380501007387 */ /* 0x000fe20000100800 */
[----:B------:R-:W-:Y:S01]  /*3e280*/  @P2 IMAD.MOV.U32 R17, RZ, RZ, R16 ;  /* 0x000000ffff112224 */ /* 0x000fe200078e0010 */
[----:B------:R-:W-:Y:S01]  /*3e290*/  PRMT R22, RZ, 0x7610, R22 ;  /* 0x00007610ff167816 */ /* 0x000fe20000000016 */
[----:B------:R-:W5:Y:S01]  /*3e2a0*/  LDCU UR5, c[0x0][0x3b0] ;  /* 0x00007600ff0577ac */ /* 0x000f620008000800 */
[----:B------:R-:W-:Y:S01]  /*3e2b0*/  PRMT R2, RZ, 0x7610, R2 ;  /* 0x00007610ff027816 */ /* 0x000fe20000000002 */
[----:B------:R-:W0:Y:S01]  /*3e2c0*/  LDCU UR16, c[0x0][0x3b0] ;  /* 0x00007600ff1077ac */ /* 0x000e220008000800 */
[----:B--2---:R-:W-:-:S05]  /*3e2d0*/  @P2 IMAD.MOV.U32 R16, RZ, RZ, R78 ;  /* 0x000000ffff102224 */ /* 0x004fca00078e004e */
[----:B------:R2:W3:Y:S02]  /*3e2e0*/  @P2 LDG.E.U8 R57, desc[UR20][R16.64] ;  /* 0x0000001410392981 */ /* 0x0004e4000c1e1100 */
[----:B--2---:R-:W-:Y:S02]  /*3e2f0*/  @P2 IMAD.MOV.U32 R16, RZ, RZ, R5 ;  /* 0x000000ffff102224 */ /* 0x004fe400078e0005 */
[----:B----4-:R2:W-:Y:S02]  /*3e300*/  STL [R1+0xbc], R75 ;  /* 0x0000bc4b01007387 */ /* 0x0105e40000100800 */
[----:B--2---:R-:W-:Y:S02]  /*3e310*/  LEA.HI.X.SX32 R75, R19, R6, 0x1, P4 ;  /* 0x00000006134b7211 */ /* 0x004fe400020f0eff */
[----:B------:R-:W-:-:S03]  /*3e320*/  IADD3 R77, P4, PT, R18, R7, RZ ;  /* 0x00000007124d7210 */ /* 0x000fc60007f9e0ff */
[----:B------:R-:W-:Y:S01]  /*3e330*/  @P2 IMAD.MOV.U32 R17, RZ, RZ, R75 ;  /* 0x000000ffff112224 */ /* 0x000fe200078e004b */
[----:B------:R-:W-:Y:S02]  /*3e340*/  LEA.HI.X.SX32 R18, R18, R6, 0x1, P4 ;  /* 0x0000000612127211 */ /* 0x000fe400020f0eff */
[----:B------:R-:W-:Y:S01]  /*3e350*/  IADD3 R21, P4, PT, R15, R7, RZ ;  /* 0x000000070f157210 */ /* 0x000fe20007f9e0ff */
[----:B------:R2:W-:Y:S04]  /*3e360*/  STL [R1+0x1034], R75 ;  /* 0x0010344b01007387 */ /* 0x0005e80000100800 */
[----:B------:R4:W5:Y:S01]  /*3e370*/  @P2 LDG.E.U8 R56, desc[UR20][R16.64] ;  /* 0x0000001410382981 */ /* 0x000962000c1e1100 */
[----:B------:R-:W-:-:S03]  /*3e380*/  PRMT R19, RZ, 0x7610, R19 ;  /* 0x00007610ff137816 */ /* 0x000fc60000000013 */
[----:B------:R-:W5:Y:S01]  /*3e390*/  LDL.LU R92, [R1+0x1094] ;  /* 0x00109400015c7983 */ /* 0x000f620000300800 */
[----:B--2---:R-:W-:Y:S01]  /*3e3a0*/  LEA.HI.X.SX32 R75, R15, R6, 0x1, P4 ;  /* 0x000000060f4b7211 */ /* 0x004fe200020f0eff */
[----:B----4-:R-:W-:Y:S02]  /*3e3b0*/  @P2 IMAD.MOV.U32 R16, RZ, RZ, R77 ;  /* 0x000000ffff102224 */ /* 0x010fe400078e004d */
[----:B------:R-:W-:-:S05]  /*3e3c0*/  @P2 IMAD.MOV.U32 R17, RZ, RZ, R18 ;  /* 0x000000ffff112224 */ /* 0x000fca00078e0012 */
[----:B------:R2:W4:Y:S02]  /*3e3d0*/  @P2 LDG.E.U8 R67, desc[UR20][R16.64] ;  /* 0x0000001410432981 */ /* 0x000524000c1e1100 */
[----:B--2---:R-:W-:Y:S02]  /*3e3e0*/  @P2 IMAD.MOV.U32 R16, RZ, RZ, R21 ;  /* 0x000000ffff102224 */ /* 0x004fe400078e0015 */
[----:B------:R-:W-:-:S05]  /*3e3f0*/  @P2 IMAD.MOV.U32 R17, RZ, RZ, R75 ;  /* 0x000000ffff112224 */ /* 0x000fca00078e004b */
[----:B------:R2:W4:Y:S01]  /*3e400*/  @P2 LDG.E.U8 R19, desc[UR20][R16.64] ;  /* 0x0000001410132981 */ /* 0x000522000c1e1100 */
[----:B------:R-:W-:Y:S02]  /*3e410*/  ISETP.GT.U32.AND P4, PT, R8, R10, PT ;  /* 0x0000000a0800720c */ /* 0x000fe40003f84070 */
[----:B---3--:R-:W-:Y:S01]  /*3e420*/  SEL R15, R20, R89, !P3 ;  /* 0x00000059140f7207 */ /* 0x008fe20005800000 */
[----:B------:R-:W-:Y:S04]  /*3e430*/  STL [R1+0x1040], R77 ;  /* 0x0010404d01007387 */ /* 0x000fe80000100800 */
[----:B------:R-:W3:Y:S04]  /*3e440*/  LDL.LU R93, [R1+0x109c] ;  /* 0x00109c00015d7983 */ /* 0x000ee80000300800 */
[----:B------:R-:W3:Y:S04]  /*3e450*/  LDL.LU R5, [R1+0x1088] ;  /* 0x0010880001057983 */ /* 0x000ee80000300800 */
[----:B------:R1:W-:Y:S04]  /*3e460*/  STL [R1+0x103c], R18 ;  /* 0x00103c1201007387 */ /* 0x0003e80000100800 */
[----:B------:R0:W-:Y:S04]  /*3e470*/  STL [R1+0x1048], R21 ;  /* 0x0010481501007387 */ /* 0x0001e80000100800 */
[----:B------:R0:W-:Y:S01]  /*3e480*/  STL [R1+0x1044], R75 ;  /* 0x0010444b01007387 */ /* 0x0001e20000100800 */
[----:B-1----:R-:W-:-:S02]  /*3e490*/  IMAD R18, R15, UR4, RZ ;  /* 0x000000040f127c24 */ /* 0x002fc4000f8e02ff */
[----:B------:R-:W-:Y:S01]  /*3e4a0*/  @!P4 IMAD.IADD R10, R10, 0x1, -R8 ;  /* 0x000000010a0ac824 */ /* 0x000fe200078e0a08 */
[----:B--2---:R-:W-:Y:S01]  /*3e4b0*/  SEL R16, R20, R91, !P3 ;  /* 0x0000005b14107207 */ /* 0x004fe20005800000 */
[----:B----4-:R-:W-:Y:S01]  /*3e4c0*/  STL [R1+0x24], R19 ;  /* 0x0000241301007387 */ /* 0x010fe20000100800 */
[----:B------:R-:W-:-:S03]  /*3e4d0*/  IADD3 R17, P4, PT, R18, R7, RZ ;  /* 0x0000000712117210 */ /* 0x000fc60007f9e0ff */
[----:B0-----:R-:W-:Y:S01]  /*3e4e0*/  IMAD R21, R16, UR7, RZ ;  /* 0x0000000710157c24 */ /* 0x001fe2000f8e02ff */
[----:B------:R-:W-:Y:S01]  /*3e4f0*/  SEL R15, R20, R90, !P3 ;  /* 0x0000005a140f7207 */ /* 0x000fe20005800000 */
[----:B------:R-:W0:Y:S01]  /*3e500*/  LDCU UR4, c[0x0][0x3b0] ;  /* 0x00007600ff0477ac */ /* 0x000e220008000800 */
[----:B------:R-:W-:Y:S01]  /*3e510*/  LEA.HI.X.SX32 R75, R18, R6, 0x1, P4 ;  /* 0x00000006124b7211 */ /* 0x000fe200020f0eff */
[----:B------:R1:W-:Y:S01]  /*3e520*/  STL [R1+0x1050], R17 ;  /* 0x0010501101007387 */ /* 0x0003e20000100800 */
[----:B------:R-:W-:Y:S01]  /*3e530*/  @P2 IMAD.MOV.U32 R16, RZ, RZ, R17 ;  /* 0x000000ffff102224 */ /* 0x000fe200078e0011 */
[----:B------:R-:W-:Y:S02]  /*3e540*/  PRMT R55, RZ, 0x7610, R55 ;  /* 0x00007610ff377816 */ /* 0x000fe40000000037 */
[----:B------:R-:W-:Y:S02]  /*3e550*/  PRMT R54, RZ, 0x7610, R54 ;  /* 0x00007610ff367816 */ /* 0x000fe40000000036 */
[----:B------:R-:W-:-:S02]  /*3e560*/  PRMT R66, RZ, 0x7610, R66 ;  /* 0x00007610ff427816 */ /* 0x000fc40000000042 */
[----:B------:R-:W-:Y:S01]  /*3e570*/  PRMT R73, RZ, 0x7610, R73 ;  /* 0x00007610ff497816 */ /* 0x000fe20000000049 */
[----:B------:R-:W2:Y:S01]  /*3e580*/  LDCU UR7, c[0x0][0x3b0] ;  /* 0x00007600ff0777ac */ /* 0x000ea20008000800 */
[----:B-1----:R-:W-:-:S05]  /*3e590*/  @P2 IMAD.MOV.U32 R17, RZ, RZ, R75 ;  /* 0x000000ffff112224 */ /* 0x002fca00078e004b */
[----:B------:R1:W4:Y:S01]  /*3e5a0*/  @P2 LDG.E.U8 R22, desc[UR20][R16.64] ;  /* 0x0000001410162981 */ /* 0x000322000c1e1100 */
[----:B-----5:R-:W-:-:S03]  /*3e5b0*/  IMAD R19, R15, UR5, RZ ;  /* 0x000000050f137c24 */ /* 0x020fc6000f8e02ff */
[----:B------:R5:W-:Y:S01]  /*3e5c0*/  STL [R1+0x104c], R75 ;  /* 0x00104c4b01007387 */ /* 0x000be20000100800 */
[C---:B------:R-:W-:Y:S02]  /*3e5d0*/  SEL R18, R20.reuse, R92, !P3 ;  /* 0x0000005c14127207 */ /* 0x040fe40005800000 */
[----:B---3--:R-:W-:Y:S01]  /*3e5e0*/  SEL R15, R20, R93, !P3 ;  /* 0x0000005d140f7207 */ /* 0x008fe20005800000 */
[----:B------:R-:W3:Y:S01]  /*3e5f0*/  LDCU UR5, c[0x0][0x3b0] ;  /* 0x00007600ff0577ac */ /* 0x000ee20008000800 */
[----:B------:R-:W-:-:S04]  /*3e600*/  IADD3 R78, P4, PT, R19, R7, RZ ;  /* 0x00000007134e7210 */ /* 0x000fc80007f9e0ff */
[----:B-1----:R-:W-:Y:S01]  /*3e610*/  LEA.HI.X.SX32 R16, R19, R6, 0x1, P4 ;  /* 0x0000000613107211 */ /* 0x002fe200020f0eff */
[----:B------:R-:W-:Y:S04]  /*3e620*/  STL [R1+0x1058], R78 ;  /* 0x0010584e01007387 */ /* 0x000fe80000100800 */
[----:B------:R-:W-:Y:S01]  /*3e630*/  @P2 IMAD.MOV.U32 R17, RZ, RZ, R16 ;  /* 0x000000ffff112224 */ /* 0x000fe200078e0010 */
[----:B----4-:R-:W-:Y:S04]  /*3e640*/  STL [R1+0x70], R22 ;  /* 0x0000701601007387 */ /* 0x010fe80000100800 */
[----:B------:R1:W-:Y:S01]  /*3e650*/  STL [R1+0x1054], R16 ;  /* 0x0010541001007387 */ /* 0x0003e20000100800 */
[----:B-----5:R-:W-:-:S03]  /*3e660*/  IADD3 R75, P4, PT, R21, R7, RZ ;  /* 0x00000007154b7210 */ /* 0x020fc60007f9e0ff */
[----:B------:R-:W4:Y:S01]  /*3e670*/  LDL.LU R91, [R1+0x10a8] ;  /* 0x0010a800015b7983 */ /* 0x000f220000300800 */
[----:B-1----:R-:W-:-:S05]  /*3e680*/  @P2 IMAD.MOV.U32 R16, RZ, RZ, R78 ;  /* 0x000000ffff102224 */ /* 0x002fca00078e004e */
[----:B------:R1:W5:Y:S04]  /*3e690*/  @P2 LDG.E.U8 R2, desc[UR20][R16.64] ;  /* 0x0000001410022981 */ /* 0x000368000c1e1100 */
[----:B------:R-:W-:Y:S04]  /*3e6a0*/  STL [R1+0x1060], R75 ;  /* 0x0010604b01007387 */ /* 0x000fe80000100800 */
[----:B------:R-:W2:Y:S01]  /*3e6b0*/  LDL.LU R92, [R1+0x1080] ;  /* 0x00108000015c7983 */ /* 0x000ea20000300800 */
[----:B------:R-:W-:-:S05]  /*3e6c0*/  LEA.HI.X.SX32 R77, R21, R6, 0x1, P4 ;  /* 0x00000006154d7211 */ /* 0x000fca00020f0eff */
[----:B------:R-:W-:Y:S01]  /*3e6d0*/  STL [R1+0x105c], R77 ;  /* 0x00105c4d01007387 */ /* 0x000fe20000100800 */
[----:B------:R-:W-:Y:S01]  /*3e6e0*/  IMAD R22, R18, UR16, RZ ;  /* 0x0000001012167c24 */ /* 0x000fe2000f8e02ff */
[----:B------:R-:W-:Y:S01]  /*3e6f0*/  SEL R18, R20, R5, !P3 ;  /* 0x0000000514127207 */ /* 0x000fe20005800000 */
[----:B0-----:R-:W-:Y:S02]  /*3e700*/  IMAD R15, R15, UR4, RZ ;  /* 0x000000040f0f7c24 */ /* 0x001fe4000f8e02ff */
[----:B-1----:R-:W-:Y:S02]  /*3e710*/  @P2 IMAD.MOV.U32 R16, RZ, RZ, R75 ;  /* 0x000000ffff102224 */ /* 0x002fe400078e004b */
[----:B------:R-:W-:Y:S01]  /*3e720*/  @P2 IMAD.MOV.U32 R17, RZ, RZ, R77 ;  /* 0x000000ffff112224 */ /* 0x000fe200078e004d */
[----:B------:R-:W-:Y:S01]  /*3e730*/  IADD3 R5, P4, PT, R22, R7, RZ ;  /* 0x0000000716057210 */ /* 0x000fe20007f9e0ff */
[----:B------:R-:W-:Y:S01]  /*3e740*/  IMAD R18, R18, UR17, RZ ;  /* 0x0000001112127c24 */ /* 0x000fe2000f8e02ff */
[----:B------:R-:W0:Y:S01]  /*3e750*/  LDCU UR4, c[0x0][0x3b0] ;  /* 0x00007600ff0477ac */ /* 0x000e220008000800 */
[----:B------:R-:W-:-:S02]  /*3e760*/  PRMT R19, RZ, 0x7610, R19 ;  /* 0x00007610ff137816 */ /* 0x000fc40000000013 */
[-C--:B------:R-:W-:Y:S02]  /*3e770*/  LEA.HI.X.SX32 R79, R22, R6.reuse, 0x1, P4 ;  /* 0x00000006164f7211 */ /* 0x080fe400020f0eff */
[CC--:B------:R-:W-:Y:S01]  /*3e780*/  IADD3 R78, P4, PT, R15.reuse, R7.reuse, RZ ;  /* 0x000000070f4e7210 */ /* 0x0c0fe20007f9e0ff */
[----:B------:R1:W2:Y:S01]  /*3e790*/  @P2 LDG.E.U8 R55, desc[UR20][R16.64] ;  /* 0x0000001410372981 */ /* 0x0002a2000c1e1100 */
[----:B------:R-:W0:Y:S02]  /*3e7a0*/  LDCU UR16, c[0x0][0x3b0] ;  /* 0x00007600ff1077ac */ /* 0x000e240008000800 */
[----:B------:R-:W-:Y:S01]  /*3e7b0*/  LEA.HI.X.SX32 R15, R15, R6, 0x1, P4 ;  /* 0x000000060f0f7211 */ /* 0x000fe200020f0eff */
[----:B-----5:R5:W-:Y:S04]  /*3e7c0*/  STL [R1+0xb8], R2 ;  /* 0x0000b80201007387 */ /* 0x020be80000100800 */
[----:B-----5:R-:W5:Y:S01]  /*3e7d0*/  LDL.LU R2, [R1+0x107c] ;  /* 0x00107c0001027983 */ /* 0x020f620000300800 */
[----:B------:R-:W-:Y:S01]  /*3e7e0*/  IADD3 R75, P4, PT, R18, R7, RZ ;  /* 0x00000007124b7210 */ /* 0x000fe20007f9e0ff */
[----:B-1----:R-:W-:-:S02]  /*3e7f0*/  @P2 IMAD.MOV.U32 R16, RZ, RZ, R5 ;  /* 0x000000ffff102224 */ /* 0x002fc400078e0005 */
[----:B------:R-:W-:Y:S01]  /*3e800*/  @P2 IMAD.MOV.U32 R17, RZ, RZ, R79 ;  /* 0x000000ffff112224 */ /* 0x000fe200078e004f */
[----:B------:R-:W-:Y:S02]  /*3e810*/  LEA.HI.X.SX32 R77, R18, R6, 0x1, P4 ;  /* 0x00000006124d7211 */ /* 0x000fe400020f0eff */
[----:B------:R-:W-:Y:S02]  /*3e820*/  ISETP.GT.U32.AND P4, PT, R8, R10, PT ;  /* 0x0000000a0800720c */ /* 0x000fe40003f84070 */
[----:B------:R1:W5:Y:S04]  /*3e830*/  @P2 LDG.E.U8 R54, desc[UR20][R16.64] ;  /* 0x0000001410362981 */ /* 0x000368000c1e1100 */
[----:B------:R0:W-:Y:S01]  /*3e840*/  STL [R1+0x1068], R5 ;  /* 0x0010680501007387 */ /* 0x0001e20000100800 */
[----:B----4-:R-:W-:-:S03]  /*3e850*/  SEL R18, R20, R91, !P3 ;  /* 0x0000005b14127207 */ /* 0x010fc60005800000 */
[----:B------:R-:W-:Y:S04]  /*3e860*/  STL [R1+0x1064], R79 ;  /* 0x0010644f01007387 */ /* 0x000fe80000100800 */
[----:B------:R-:W4:Y:S04]  /*3e870*/  LDL.LU R93, [R1+0x1084] ;  /* 0x00108400015d7983 */ /* 0x000f280000300800 */
[----:B------:R-:W-:Y:S01]  /*3e880*/  STL [R1+0x1070], R78 ;  /* 0x0010704e01007387 */ /* 0x000fe20000100800 */
[----:B-1----:R-:W-:Y:S02]  /*3e890*/  @P2 IMAD.MOV.U32 R16, RZ, RZ, R78 ;  /* 0x000000ffff102224 */ /* 0x002fe400078e004e */
[----:B------:R-:W-:Y:S01]  /*3e8a0*/  @P2 IMAD.MOV.U32 R17, RZ, RZ, R15 ;  /* 0x000000ffff112224 */ /* 0x000fe200078e000f */
[----:B------:R2:W-:Y:S01]  /*3e8b0*/  STL [R1+0x106c], R15 ;  /* 0x00106c0f01007387 */ /* 0x0005e20000100800 */
[----:B0-----:R-:W-:-:S03]  /*3e8c0*/  IMAD R18, R18, UR4, RZ ;  /* 0x0000000412127c24 */ /* 0x001fc6000f8e02ff */
[----:B------:R0:W4:Y:S04]  /*3e8d0*/  @P2 LDG.E.U8 R66, desc[UR20][R16.64] ;  /* 0x0000001410422981 */ /* 0x000128000c1e1100 */
[----:B------:R-:W-:Y:S04]  /*3e8e0*/  STL [R1+0x1078], R75 ;  /* 0x0010784b01007387 */ /* 0x000fe80000100800 */
[----:B------:R-:W4:Y:S01]  /*3e8f0*/  LDL.LU R5, [R1+0x108c] ;  /* 0x00108c0001057983 */ /* 0x000f220000300800 */
[----:B--2---:R-:W-:Y:S01]  /*3e900*/  SEL R15, R20, R92, !P3 ;  /* 0x0000005c140f7207 */ /* 0x004fe20005800000 */
[----:B------:R-:W-:Y:S01]  /*3e910*/  @!P4 IMAD.IADD R10, R10, 0x1, -R8 ;  /* 0x000000010a0ac824 */ /* 0x000fe200078e0a08 */
[----:B------:R-:W1:Y:S01]  /*3e920*/  LDCU UR4, c[0x0][0x3b0] ;  /* 0x00007600ff0477ac */ /* 0x000e620008000800 */
[----:B0-----:R-:W-:-:S02]  /*3e930*/  @P2 IMAD.MOV.U32 R16, RZ, RZ, R75 ;  /* 0x000000ffff102224 */ /* 0x001fc400078e004b */
[----:B------:R-:W-:Y:S01]  /*3e940*/  @P2 IMAD.MOV.U32 R17, RZ, RZ, R77 ;  /* 0x000000ffff112224 */ /* 0x000fe200078e004d */
[----:B------:R0:W-:Y:S04]  /*3e950*/  STL [R1+0x1074], R77 ;  /* 0x0010744d01007387 */ /* 0x0001e80000100800 */
[----:B------:R3:W2:Y:S01]  /*3e960*/  @P2 LDG.E.U8 R19, desc[UR20][R16.64] ;  /* 0x0000001410132981 */ /* 0x0006a2000c1e1100 */
[----:B0-----:R-:W-:Y:S01]  /*3e970*/  IADD3 R77, P4, PT, R18, R7, RZ ;  /* 0x00000007124d7210 */ /* 0x001fe20007f9e0ff */
[----:B---3--:R-:W-:-:S03]  /*3e980*/  IMAD R16, R15, UR5, RZ ;  /* 0x000000050f107c24 */ /* 0x008fc6000f8e02ff */
[----:B------:R-:W-:Y:S01]  /*3e990*/  LEA.HI.X.SX32 R17, R18, R6, 0x1, P4 ;  /* 0x0000000612117211 */ /* 0x000fe200020f0eff */
[----:B------:R-:W-:Y:S01]  /*3e9a0*/  STL [R1+0x1080], R77 ;  /* 0x0010804d01007387 */ /* 0x000fe20000100800 */
[----:B------:R-:W0:Y:S01]  /*3e9b0*/  LDCU UR5, c[0x0][0x3b0] ;  /* 0x00007600ff0577ac */ /* 0x000e220008000800 */
[----:B-----5:R-:W-:Y:S02]  /*3e9c0*/  SEL R15, R20, R2, !P3 ;  /* 0x00000002140f7207 */ /* 0x020fe40005800000 */
[----:B------:R-:W-:-:S04]  /*3e9d0*/  IADD3 R2, P4, PT, R16, R7, RZ ;  /* 0x0000000710027210 */ /* 0x000fc80007f9e0ff */
[----:B------:R-:W-:Y:S01]  /*3e9e0*/  LEA.HI.X.SX32 R75, R16, R6, 0x1, P4 ;  /* 0x00000006104b7211 */ /* 0x000fe200020f0eff */
[----:B------:R-:W-:-:S05]  /*3e9f0*/  @P2 IMAD.MOV.U32 R16, RZ, RZ, R77 ;  /* 0x000000ffff102224 */ /* 0x000fca00078e004d */
[----:B------:R3:W5:Y:S04]  /*3ea00*/  @P2 LDG.E.U8 R73, desc[UR20][R16.64] ;  /* 0x0000001410492981 */ /* 0x000768000c1e1100 */
[----:B------:R0:W-:Y:S01]  /*3ea10*/  STL [R1+0x107c], R17 ;  /* 0x00107c1101007387 */ /* 0x0001e20000100800 */
[----:B------:R-:W-:Y:S02]  /*3ea20*/  PRMT R3, RZ, 0x7610, R3 ;  /* 0x00007610ff037816 */ /* 0x000fe40000000003 */
[----:B----4-:R-:W-:Y:S01]  /*3ea30*/  SEL R18, R20, R93, !P3 ;  /* 0x0000005d14127207 */ /* 0x010fe20005800000 */
[----:B---3--:R-:W-:Y:S02]  /*3ea40*/  @P2 IMAD.MOV.U32 R16, RZ, RZ, R2 ;  /* 0x000000ffff102224 */ /* 0x008fe400078e0002 */
[----:B0-----:R-:W-:-:S02]  /*3ea50*/  @P2 IMAD.MOV.U32 R17, RZ, RZ, R75 ;  /* 0x000000ffff112224 */ /* 0x001fc400078e004b */
[----:B------:R-:W-:Y:S01]  /*3ea60*/  IMAD R18, R18, UR16, RZ ;  /* 0x0000001012127c24 */ /* 0x000fe2000f8e02ff */
[C---:B------:R-:W-:Y:S02]  /*3ea70*/  SEL R76, R20.reuse, R76, !P3 ;  /* 0x0000004c144c7207 */ /* 0x040fe40005800000 */
[----:B------:R-:W-:Y:S02]  /*3ea80*/  PRMT R53, RZ, 0x7610, R53 ;  /* 0x00007610ff357816 */ /* 0x000fe40000000035 */
[----:B------:R-:W-:Y:S01]  /*3ea90*/  PRMT R52, RZ, 0x7610, R52 ;  /* 0x00007610ff347816 */ /* 0x000fe20000000034 */
[----:B------:R0:W3:Y:S01]  /*3eaa0*/  @P2 LDG.E.U8 R3, desc[UR20][R16.64] ;  /* 0x0000001410032981 */ /* 0x0000e2000c1e1100 */
[----:B------:R-:W-:-:S03]  /*3eab0*/  SEL R74, R20, R74, !P3 ;  /* 0x0000004a144a7207 */ /* 0x000fc60005800000 */
[----:B--2---:R2:W-:Y:S04]  /*3eac0*/  STL [R1+0x20], R19 ;  /* 0x0000201301007387 */ /* 0x0045e80000100800 */
[----:B------:R-:W-:Y:S04]  /*3ead0*/  STL [R1+0x1088], R2 ;  /* 0x0010880201007387 */ /* 0x000fe80000100800 */
[----:B------:R-:W-:Y:S01]  /*3eae0*/  STL [R1+0x1084], R75 ;  /* 0x0010844b01007387 */ /* 0x000fe20000100800 */
[----:B------:R-:W-:Y:S02]  /*3eaf0*/  PRMT R51, RZ, 0x7610, R51 ;  /* 0x00007610ff337816 */ /* 0x000fe40000000033 */
[C---:B------:R-:W-:Y:S01]  /*3eb00*/  SEL R14, R20.reuse, R14, !P3 ;  /* 0x0000000e140e7207 */ /* 0x040fe20005800000 */
[----:B------:R-:W4:Y:S01]  /*3eb10*/  LDCU UR16, c[0x0][0x3b0] ;  /* 0x00007600ff1077ac */ /* 0x000f220008000800 */
[----:B--2---:R-:W-:Y:S01]  /*3eb20*/  IMAD R19, R15, UR7, RZ ;  /* 0x000000070f137c24 */ /* 0x004fe2000f8e02ff */
[----:B------:R-:W-:Y:S01]  /*3eb30*/  SEL R15, R20, R5, !P3 ;  /* 0x00000005140f7207 */ /* 0x000fe20005800000 */
[----:B------:R-:W-:Y:S01]  /*3eb40*/  IMAD R76, R76, UR5, RZ ;  /* 0x000000054c4c7c24 */ /* 0x000fe2000f8e02ff */
[----:B------:R-:W2:Y:S01]  /*3eb50*/  LDCU UR5, c[0x0][0x3b0] ;  /* 0x00007600ff0577ac */ /* 0x000ea20008000800 */
[----:B------:R-:W0:Y:S02]  /*3eb60*/  LDCU UR7, c[0x0][0x3b0] ;  /* 0x00007600ff0777ac */ /* 0x000e240008000800 */
[----:B-1----:R-:W-:Y:S01]  /*3eb70*/  IMAD R15, R15, UR4, RZ ;  /* 0x000000040f0f7c24 */ /* 0x002fe2000f8e02ff */
[----:B------:R-:W1:Y:S01]  /*3eb80*/  LDCU UR4, c[0x0][0x3b0] ;  /* 0x00007600ff0477ac */ /* 0x000e620008000800 */
[----:B------:R-:W-:-:S02]  /*3eb90*/  @!P6 IMAD.MOV R11, RZ, RZ, -R11 ;  /* 0x000000ffff0be224 */ /* 0x000fc400078e0a0b */
[----:B------:R-:W-:-:S03]  /*3eba0*/  @!P0 IMAD.MOV R10, RZ, RZ, -R10 ;  /* 0x000000ffff0a8224 */ /* 0x000fc600078e0a0a */
[----:B------:R-:W-:Y:S01]  /*3ebb0*/  SEL R11, R20, R11, !P3 ;  /* 0x0000000b140b7207 */ /* 0x000fe20005800000 */
[----:B--2---:R-:W-:Y:S01]  /*3ebc0*/  IMAD R14, R14, UR5, RZ ;  /* 0x000000050e0e7c24 */ /* 0x004fe2000f8e02ff */
[----:B------:R-:W-:Y:S02]  /*3ebd0*/  PRMT R64, RZ, 0x7610, R64 ;  /* 0x00007610ff407816 */ /* 0x000fe40000000040 */
[----:B------:R-:W-:Y:S02]  /*3ebe0*/  PRMT R50, RZ, 0x7610, R50 ;  /* 0x00007610ff327816 */ /* 0x000fe40000000032 */
[----:B------:R-:W-:Y:S01]  /*3ebf0*/  PRMT R49, RZ, 0x7610, R49 ;  /* 0x00007610ff317816 */ /* 0x000fe20000000031 */
[----:B-1----:R-:W-:Y:S01]  /*3ec00*/  IMAD R74, R74, UR4, RZ ;  /* 0x000000044a4a7c24 */ /* 0x002fe2000f8e02ff */
[----:B------:R-:W1:Y:S01]  /*3ec10*/  LDCU UR4, c[0x0][0x3b0] ;  /* 0x00007600ff0477ac */ /* 0x000e620008000800 */
        /* <DEDUP_REMOVED lines=28> */
[----:B------:R-:W-:Y:S01]  /*3ede0*/  PRMT R65, RZ, 0x7610, R65 ;  /* 0x00007610ff417816 */ /* 0x000fe20000000041 */
[----:B------:R-:W2:Y:S01]  /*3edf0*/  LDCU UR5, c[0x0][0x3b0] ;  /* 0x00007600ff0577ac */ /* 0x000ea20008000800 */
[----:B-----5:R5:W-:Y:S02]  /*3ee00*/  STL [R1+0x6c], R73 ;  /* 0x00006c4901007387 */ /* 0x020be40000100800 */
[----:B-----5:R-:W-:-:S04]  /*3ee10*/  IADD3 R73, P4, PT, R19, R7, RZ ;  /* 0x0000000713497210 */ /* 0x020fc80007f9e0ff */
[-C--:B0-----:R-:W-:Y:S02]  /*3ee20*/  LEA.HI.X.SX32 R16, R19, R6.reuse, 0x1, P4 ;  /* 0x0000000613107211 */ /* 0x081fe400020f0eff */
[CC--:B------:R-:W-:Y:S01]  /*3ee30*/  IADD3 R2, P4, PT, R18.reuse, R7.reuse, RZ ;  /* 0x0000000712027210 */ /* 0x0c0fe20007f9e0ff */
[----:B------:R-:W-:Y:S04]  /*3ee40*/  STL [R1+0x1090], R73 ;  /* 0x0010904901007387 */ /* 0x000fe80000100800 */
[----:B------:R0:W-:Y:S01]  /*3ee50*/  STL [R1+0x108c], R16 ;  /* 0x00108c1001007387 */ /* 0x0001e20000100800 */
[----:B------:R-:W-:Y:S01]  /*3ee60*/  @P2 IMAD.MOV.U32 R17, RZ, RZ, R16 ;  /* 0x000000ffff112224 */ /* 0x000fe200078e0010 */
[----:B------:R-:W-:Y:S02]  /*3ee70*/  LEA.HI.X.SX32 R5, R18, R6, 0x1, P4 ;  /* 0x0000000612057211 */ /* 0x000fe400020f0eff */
[----:B------:R5:W-:Y:S01]  /*3ee80*/  STL [R1+0x1098], R2 ;  /* 0x0010980201007387 */ /* 0x000be20000100800 */
[----:B0-----:R-:W-:Y:S01]  /*3ee90*/  @P2 IMAD.MOV.U32 R16, RZ, RZ, R73 ;  /* 0x000000ffff102224 */ /* 0x001fe200078e0049 */
[----:B------:R-:W-:-:S04]  /*3eea0*/  IADD3 R73, P4, PT, R15, R7, RZ ;  /* 0x000000070f497210 */ /* 0x000fc80007f9e0ff */
[----:B------:R0:W2:Y:S01]  /*3eeb0*/  @P2 LDG.E.U8 R53, desc[UR20][R16.64] ;  /* 0x0000001410352981 */ /* 0x0000a2000c1e1100 */
[----:B------:R-:W-:-:S03]  /*3eec0*/  LEA.HI.X.SX32 R15, R15, R6, 0x1, P4 ;  /* 0x000000060f0f7211 */ /* 0x000fc600020f0eff */
[----:B------:R1:W-:Y:S01]  /*3eed0*/  STL [R1+0x1094], R5 ;  /* 0x0010940501007387 */ /* 0x0003e20000100800 */
[----:B0-----:R-:W-:Y:S01]  /*3eee0*/  @P2 IMAD.MOV.U32 R16, RZ, RZ, R2 ;  /* 0x000000ffff102224 */ /* 0x001fe200078e0002 */
[----:B-----5:R-:W-:Y:S01]  /*3eef0*/  IADD3 R2, P4, PT, R76, R7, RZ ;  /* 0x000000074c027210 */ /* 0x020fe20007f9e0ff */
[----:B------:R-:W-:-:S03]  /*3ef00*/  @P2 IMAD.MOV.U32 R17, RZ, RZ, R5 ;  /* 0x000000ffff112224 */ /* 0x000fc600078e0005 */
[----:B-1----:R-:W-:Y:S02]  /*3ef10*/  LEA.HI.X.SX32 R5, R76, R6, 0x1, P4 ;  /* 0x000000064c057211 */ /* 0x002fe400020f0eff */
[----:B------:R-:W-:Y:S01]  /*3ef20*/  ISETP.GT.U32.AND P4, PT, R8, R12, PT ;  /* 0x0000000c0800720c */ /* 0x000fe20003f84070 */
[----:B------:R0:W5:Y:S04]  /*3ef30*/  @P2 LDG.E.U8 R52, desc[UR20][R16.64] ;  /* 0x0000001410342981 */ /* 0x000168000c1e1100 */
[----:B------:R-:W-:Y:S04]  /*3ef40*/  STL [R1+0x10a0], R73 ;  /* 0x0010a04901007387 */ /* 0x000fe80000100800 */
[----:B------:R-:W-:Y:S04]  /*3ef50*/  STL [R1+0x109c], R15 ;  /* 0x00109c0f01007387 */ /* 0x000fe80000100800 */
[----:B------:R-:W-:Y:S04]  /*3ef60*/  STL [R1+0x10a8], R2 ;  /* 0x0010a80201007387 */ /* 0x000fe80000100800 */
[----:B------:R1:W-:Y:S01]  /*3ef70*/  STL [R1+0x10a4], R5 ;  /* 0x0010a40501007387 */ /* 0x0003e20000100800 */
[----:B0-----:R-:W-:-:S02]  /*3ef80*/  @P2 IMAD.MOV.U32 R16, RZ, RZ, R73 ;  /* 0x000000ffff102224 */ /* 0x001fc400078e0049 */
[----:B------:R-:W-:Y:S02]  /*3ef90*/  @P2 IMAD.MOV.U32 R17, RZ, RZ, R15 ;  /* 0x000000ffff112224 */ /* 0x000fe400078e000f */
[----:B------:R-:W-:-:S03]  /*3efa0*/  @!P4 IMAD.IADD R12, R12, 0x1, -R8 ;  /* 0x000000010c0cc824 */ /* 0x000fc600078e0a08 */
[----:B------:R0:W2:Y:S02]  /*3efb0*/  @P2 LDG.E.U8 R51, desc[UR20][R16.64] ;  /* 0x0000001410332981 */ /* 0x0000a4000c1e1100 */
[----:B------:R-:W-:Y:S01]  /*3efc0*/  ISETP.GT.U32.AND P0, PT, R8, R12, PT ;  /* 0x0000000c0800720c */ /* 0x000fe20003f04070 */
[----:B0-----:R-:W-:Y:S01]  /*3efd0*/  @P2 IMAD.MOV.U32 R17, RZ, RZ, R5 ;  /* 0x000000ffff112224 */ /* 0x001fe200078e0005 */
[-C--:B-1----:R-:W-:Y:S01]  /*3efe0*/  IADD3 R5, P4, PT, R74, R7.reuse, RZ ;  /* 0x000000074a057210 */ /* 0x082fe20007f9e0ff */
[----:B------:R-:W-:Y:S01]  /*3eff0*/  @P2 IMAD.MOV.U32 R16, RZ, RZ, R2 ;  /* 0x000000ffff102224 */ /* 0x000fe200078e0002 */
[----:B------:R-:W-:Y:S02]  /*3f000*/  IADD3 R2, P6, PT, R14, R7, RZ ;  /* 0x000000070e027210 */ /* 0x000fe40007fde0ff */
[-C--:B------:R-:W-:Y:S01]  /*3f010*/  LEA.HI.X.SX32 R75, R74, R6.reuse, 0x1, P4 ;  /* 0x000000064a4b7211 */ /* 0x080fe200020f0eff */
[----:B------:R-:W-:Y:S01]  /*3f020*/  IMAD R15, R11, UR7, RZ ;  /* 0x000000070b0f7c24 */ /* 0x000fe2000f8e02ff */
[----:B------:R-:W-:-:S02]  /*3f030*/  LEA.HI.X.SX32 R73, R14, R6, 0x1, P6 ;  /* 0x000000060e497211 */ /* 0x000fc400030f0eff */
[----:B------:R-:W-:Y:S01]  /*3f040*/  SEL R14, R20, R10, !P3 ;  /* 0x0000000a140e7207 */ /* 0x000fe20005800000 */
[----:B------:R-:W-:Y:S02]  /*3f050*/  @P2 IMAD.MOV.U32 R10, RZ, RZ, R5 ;  /* 0x000000ffff0a2224 */ /* 0x000fe400078e0005 */
[----:B------:R-:W-:Y:S01]  /*3f060*/  @P2 IMAD.MOV.U32 R11, RZ, RZ, R75 ;  /* 0x000000ffff0b2224 */ /* 0x000fe200078e004b */
[----:B------:R0:W-:Y:S01]  /*3f070*/  STL [R1+0x10b0], R5 ;  /* 0x0010b00501007387 */ /* 0x0001e20000100800 */
[----:B------:R-:W-:Y:S02]  /*3f080*/  @!P0 IMAD.IADD R12, R12, 0x1, -R8 ;  /* 0x000000010c0c8824 */ /* 0x000fe400078e0a08 */
[----:B----4-:R-:W-:Y:S01]  /*3f090*/  IMAD R14, R14, UR16, RZ ;  /* 0x000000100e0e7c24 */ /* 0x010fe2000f8e02ff */
[----:B------:R-:W-:Y:S01]  /*3f0a0*/  PRMT R18, RZ, 0x7610, R18 ;  /* 0x00007610ff127816 */ /* 0x000fe20000000012 */
[----:B------:R1:W4:Y:S04]  /*3f0b0*/  @P2 LDG.E.U8 R64, desc[UR20][R10.64] ;  /* 0x000000140a402981 */ /* 0x000328000c1e1100 */
[----:B------:R1:W-:Y:S04]  /*3f0c0*/  STL [R1+0x10b8], R2 ;  /* 0x0010b80201007387 */ /* 0x0003e80000100800 */
[----:B------:R-:W-:Y:S04]  /*3f0d0*/  STL [R1+0x10ac], R75 ;  /* 0x0010ac4b01007387 */ /* 0x000fe80000100800 */
[----:B------:R-:W2:Y:S01]  /*3f0e0*/  @P2 LDG.E.U8 R65, desc[UR20][R16.64] ;  /* 0x0000001410412981 */ /* 0x000ea2000c1e1100 */
[----:B0-----:R-:W-:Y:S01]  /*3f0f0*/  IADD3 R5, P4, PT, R15, R7, RZ ;  /* 0x000000070f057210 */ /* 0x001fe20007f9e0ff */
[----:B-1----:R-:W-:-:S02]  /*3f100*/  @P2 IMAD.MOV.U32 R10, RZ, RZ, R2 ;  /* 0x000000ffff0a2224 */ /* 0x002fc400078e0002 */
[----:B------:R-:W-:Y:S01]  /*3f110*/  @P2 IMAD.MOV.U32 R11, RZ, RZ, R73 ;  /* 0x000000ffff0b2224 */ /* 0x000fe200078e0049 */
[C---:B------:R-:W-:Y:S01]  /*3f120*/  IADD3 R2, P0, PT, R14.reuse, R7, RZ ;  /* 0x000000070e027210 */ /* 0x040fe20007f1e0ff */
[----:B------:R-:W-:Y:S04]  /*3f130*/  STL [R1+0x10b4], R73 ;  /* 0x0010b44901007387 */ /* 0x000fe80000100800 */
[----:B------:R0:W2:Y:S04]  /*3f140*/  @P2 LDG.E.U8 R50, desc[UR20][R10.64] ;  /* 0x000000140a322981 */ /* 0x0000a8000c1e1100 */
[----:B------:R1:W-:Y:S01]  /*3f150*/  STL [R1+0x10c0], R5 ;  /* 0x0010c00501007387 */ /* 0x0003e20000100800 */
[-C--:B------:R-:W-:Y:S01]  /*3f160*/  LEA.HI.X.SX32 R15, R15, R6.reuse, 0x1, P4 ;  /* 0x000000060f0f7211 */ /* 0x080fe200020f0eff */
[----:B0-----:R-:W-:Y:S01]  /*3f170*/  @P2 IMAD.MOV.U32 R10, RZ, RZ, R5 ;  /* 0x000000ffff0a2224 */ /* 0x001fe200078e0005 */
[----:B-1----:R-:W-:-:S02]  /*3f180*/  LEA.HI.X.SX32 R5, R14, R6, 0x1, P0 ;  /* 0x000000060e057211 */ /* 0x002fc400000f0eff */
[----:B------:R-:W-:Y:S01]  /*3f190*/  ISETP.GT.U32.AND P0, PT, R8, R13, PT ;  /* 0x0000000d0800720c */ /* 0x000fe20003f04070 */
[----:B------:R-:W-:Y:S02]  /*3f1a0*/  @P2 IMAD.MOV.U32 R11, RZ, RZ, R15 ;  /* 0x000000ffff0b2224 */ /* 0x000fe400078e000f */
[----:B------:R-:W-:Y:S01]  /*3f1b0*/  @!P5 IMAD.MOV R12, RZ, RZ, -R12 ;  /* 0x000000ffff0cd224 */ /* 0x000fe200078e0a0c */
[----:B------:R0:W-:Y:S04]  /*3f1c0*/  STL [R1+0x10bc], R15 ;  /* 0x0010bc0f01007387 */ /* 0x0001e80000100800 */
[----:B------:R1:W2:Y:S01]  /*3f1d0*/  @P2 LDG.E.U8 R49, desc[UR20][R10.64] ;  /* 0x000000140a312981 */ /* 0x0002a2000c1e1100 */
[----:B------:R-:W-:Y:S01]  /*3f1e0*/  @P2 IMAD.MOV.U32 R14, RZ, RZ, R2 ;  /* 0x000000ffff0e2224 */ /* 0x000fe200078e0002 */
[----:B------:R-:W-:Y:S01]  /*3f1f0*/  SEL R12, R20, R12, !P3 ;  /* 0x0000000c140c7207 */ /* 0x000fe20005800000 */
[----:B-1----:R-:W-:-:S02]  /*3f200*/  VIADD R11, R0, 0x1d6 ;  /* 0x000001d6000b7836 */ /* 0x002fc40000000000 */
[----:B0-----:R-:W-:Y:S02]  /*3f210*/  @P2 IMAD.MOV.U32 R15, RZ, RZ, R5 ;  /* 0x000000ffff0f2224 */ /* 0x001fe400078e0005 */
[----:B------:R-:W-:Y:S01]  /*3f220*/  @!P0 IMAD.IADD R13, R13, 0x1, -R8 ;  /* 0x000000010d0d8824 */ /* 0x000fe200078e0a08 */
[----:B------:R-:W-:Y:S02]  /*3f230*/  IABS R10, R11 ;  /* 0x0000000b000a7213 */ /* 0x000fe40000000000 */
[----:B------:R0:W2:Y:S02]  /*3f240*/  @P2 LDG.E.U8 R48, desc[UR20][R14.64] ;  /* 0x000000140e302981 */ /* 0x0000a4000c1e1100 */
[----:B------:R-:W-:Y:S02]  /*3f250*/  ISETP.GT.U32.AND P5, PT, R8, R13, PT ;  /* 0x0000000d0800720c */ /* 0x000fe40003fa4070 */
[----:B------:R-:W-:Y:S04]  /*3f260*/  STL [R1+0x10c8], R2 ;  /* 0x0010c80201007387 */ /* 0x000fe80000100800 */
[----:B------:R1:W-:Y:S01]  /*3f270*/  STL [R1+0x10c4], R5 ;  /* 0x0010c40501007387 */ /* 0x0003e20000100800 */
[----:B0-----:R-:W-:-:S02]  /*3f280*/  IMAD R14, R12, UR4, RZ ;  /* 0x000000040c0e7c24 */ /* 0x001fc4000f8e02ff */
[----:B------:R-:W-:-:S04]  /*3f290*/  IMAD.HI.U32 R12, R9, R10, RZ ;  /* 0x0000000a090c7227 */ /* 0x000fc800078e00ff */
[----:B-1----:R-:W-:Y:S01]  /*3f2a0*/  VIADD R5, R0, 0x1d5 ;  /* 0x000001d500057836 */ /* 0x002fe20000000000 */
[----:B------:R-:W0:Y:S01]  /*3f2b0*/  LDCU UR4, c[0x0][0x3b0] ;  /* 0x00007600ff0477ac */ /* 0x000e220008000800 */
[----:B------:R-:W-:-:S03]  /*3f2c0*/  IMAD.MOV R12, RZ, RZ, -R12 ;  /* 0x000000ffff0c7224 */ /* 0x000fc600078e0a0c */
[----:B------:R-:W-:Y:S01]  /*3f2d0*/  ISETP.GE.AND P4, PT, R5, RZ, PT ;  /* 0x000000ff0500720c */ /* 0x000fe20003f86270 */
[----:B------:R-:W-:Y:S02]  /*3f2e0*/  IMAD R10, R8, R12, R10 ;  /* 0x0000000c080a7224 */ /* 0x000fe400078e020a */
[----:B------:R-:W-:Y:S01]  /*3f2f0*/  @!P5 IMAD.IADD R13, R13, 0x1, -R8 ;  /* 0x000000010d0dd824 */ /* 0x000fe200078e0a08 */
[----:B------:R-:W-:Y:S02]  /*3f300*/  IADD3 R2, P0, PT, R14, R7, RZ ;  /* 0x000000070e027210 */ /* 0x000fe40007f1e0ff */
[----:B------:R-:W-:Y:S02]  /*3f310*/  ISETP.GT.U32.AND P5, PT, R8, R10, PT ;  /* 0x0000000a0800720c */ /* 0x000fe40003fa4070 */
[----:B------:R-:W-:Y:S01]  /*3f320*/  LEA.HI.X.SX32 R5, R14, R6, 0x1, P0 ;  /* 0x000000060e057211 */ /* 0x000fe200000f0eff */
[----:B------:R-:W-:-:S04]  /*3f330*/  VIADD R12, R0, 0x1d7 ;  /* 0x000001d7000c7836 */ /* 0x000fc80000000000 */
[----:B------:R-:W-:Y:S02]  /*3f340*/  @!P4 IMAD.MOV R13, RZ, RZ, -R13 ;  /* 0x000000ffff0dc224 */ /* 0x000fe400078e0a0d */
[----:B------:R-:W-:Y:S02]  /*3f350*/  @P2 IMAD.MOV.U32 R14, RZ, RZ, R2 ;  /* 0x000000ffff0e2224 */ /* 0x000fe400078e0002 */
[----:B------:R-:W-:Y:S01]  /*3f360*/  @P2 IMAD.MOV.U32 R15, RZ, RZ, R5 ;  /* 0x000000ffff0f2224 */ /* 0x000fe200078e0005 */
[----:B------:R-:W-:Y:S02]  /*3f370*/  ISETP.GE.AND P0, PT, R11, RZ, PT ;  /* 0x000000ff0b00720c */ /* 0x000fe40003f06270 */
[----:B------:R-:W-:Y:S02]  /*3f380*/  IABS R11, R12 ;  /* 0x0000000c000b7213 */ /* 0x000fe40000000000 */
[----:B------:R-:W-:Y:S01]  /*3f390*/  SEL R13, R20, R13, !P3 ;  /* 0x0000000d140d7207 */ /* 0x000fe20005800000 */
[----:B------:R-:W-:Y:S01]  /*3f3a0*/  @!P5 IMAD.IADD R10, R10, 0x1, -R8 ;  /* 0x000000010a0ad824 */ /* 0x000fe200078e0a08 */
[----:B------:R0:W2:Y:S04]  /*3f3b0*/  @P2 LDG.E.U8 R47, desc[UR20][R14.64] ;  /* 0x000000140e2f2981 */ /* 0x0000a8000c1e1100 */
[----:B------:R-:W-:Y:S01]  /*3f3c0*/  ISETP.GT.U32.AND P5, PT, R8, R10, PT ;  /* 0x0000000a0800720c */ /* 0x000fe20003fa4070 */
[----:B0-----:R-:W-:-:S02]  /*3f3d0*/  IMAD R14, R13, UR4, RZ ;  /* 0x000000040d0e7c24 */ /* 0x001fc4000f8e02ff */
[----:B------:R-:W-:Y:S01]  /*3f3e0*/  IMAD.HI.U32 R13, R9, R11, RZ ;  /* 0x0000000b090d7227 */ /* 0x000fe200078e00ff */
[----:B------:R0:W-:Y:S01]  /*3f3f0*/  STL [R1+0x10d0], R2 ;  /* 0x0010d00201007387 */ /* 0x0001e20000100800 */
[----:B------:R-:W1:Y:S02]  /*3f400*/  LDCU UR4, c[0x0][0x3b0] ;  /* 0x00007600ff0477ac */ /* 0x000e640008000800 */
[----:B------:R-:W-:-:S04]  /*3f410*/  IMAD.MOV R13, RZ, RZ, -R13 ;  /* 0x000000ffff0d7224 */ /* 0x000fc800078e0a0d */
[----:B------:R-:W-:Y:S02]  /*3f420*/  IMAD R11, R8, R13, R11 ;  /* 0x0000000d080b7224 */ /* 0x000fe400078e020b */
[----:B------:R-:W-:Y:S01]  /*3f430*/  @!P5 IMAD.IADD R10, R10, 0x1, -R8 ;  /* 0x000000010a0ad824 */ /* 0x000fe200078e0a08 */
[----:B0-----:R-:W-:Y:S02]  /*3f440*/  IADD3 R2, P4, PT, R14, R7, RZ ;  /* 0x000000070e027210 */ /* 0x001fe40007f9e0ff */
[----:B------:R-:W-:Y:S01]  /*3f450*/  ISETP.GT.U32.AND P5, PT, R8, R11, PT ;  /* 0x0000000b0800720c */ /* 0x000fe20003fa4070 */
[----:B------:R0:W-:Y:S01]  /*3f460*/  STL [R1+0x10cc], R5 ;  /* 0x0010cc0501007387 */ /* 0x0001e20000100800 */
[----:B------:R-:W-:Y:S01]  /*3f470*/  @!P0 IMAD.MOV R10, RZ, RZ, -R10 ;  /* 0x000000ffff0a8224 */ /* 0x000fe200078e0a0a */
[----:B0-----:R-:W-:Y:S02]  /*3f480*/  LEA.HI.X.SX32 R5, R14, R6, 0x1, P4 ;  /* 0x000000060e057211 */ /* 0x001fe400020f0eff */
[----:B------:R-:W-:Y:S01]  /*3f490*/  ISETP.GE.AND P4, PT, R12, RZ, PT ;  /* 0x000000ff0c00720c */ /* 0x000fe20003f86270 */
[----:B------:R-:W-:-:S02]  /*3f4a0*/  VIADD R12, R0, 0x1da ;  /* 0x000001da000c7836 */ /* 0x000fc40000000000 */
[----:B------:R-:W-:Y:S02]  /*3f4b0*/  @P2 IMAD.MOV.U32 R14, RZ, RZ, R2 ;  /* 0x000000ffff0e2224 */ /* 0x000fe400078e0002 */
[----:B------:R-:W-:Y:S01]  /*3f4c0*/  @P2 IMAD.MOV.U32 R15, RZ, RZ, R5 ;  /* 0x000000ffff0f2224 */ /* 0x000fe200078e0005 */
[----:B------:R-:W-:Y:S02]  /*3f4d0*/  IABS R13, R12 ;  /* 0x0000000c000d7213 */ /* 0x000fe40000000000 */
[----:B------:R-:W-:Y:S02]  /*3f4e0*/  @!P5 IMAD.IADD R11, R11, 0x1, -R8 ;  /* 0x000000010b0bd824 */ /* 0x000fe400078e0a08 */
[----:B------:R0:W2:Y:S03]  /*3f4f0*/  @P2 LDG.E.U8 R46, desc[UR20][R14.64] ;  /* 0x000000140e2e2981 */ /* 0x0000a6000c1e1100 */
[----:B------:R-:W-:-:S02]  /*3f500*/  ISETP.GT.U32.AND P5, PT, R8, R11, PT ;  /* 0x0000000b0800720c */ /* 0x000fc40003fa4070 */
[----:B0-----:R-:W-:Y:S01]  /*3f510*/  SEL R14, R20, R10, !P3 ;  /* 0x0000000a140e7207 */ /* 0x001fe20005800000 */
[----:B------:R-:W-:-:S04]  /*3f520*/  IMAD.MOV.U32 R10, RZ, RZ, R13 ;  /* 0x000000ffff0a7224 */ /* 0x000fc800078e000d */
[----:B------:R-:W-:-:S04]  /*3f530*/  IMAD.HI.U32 R13, R9, R10, RZ ;  /* 0x0000000a090d7227 */ /* 0x000fc800078e00ff */
[----:B-1----:R-:W-:Y:S01]  /*3f540*/  IMAD R14, R14, UR4, RZ ;  /* 0x000000040e0e7c24 */ /* 0x002fe2000f8e02ff */
[----:B------:R0:W-:Y:S01]  /*3f550*/  STL [R1+0x10d8], R2 ;  /* 0x0010d80201007387 */ /* 0x0001e20000100800 */
[----:B------:R-:W-:Y:S02]  /*3f560*/  IMAD.MOV R13, RZ, RZ, -R13 ;  /* 0x000000ffff0d7224 */ /* 0x000fe400078e0a0d */
[----:B------:R-:W-:Y:S01]  /*3f570*/  @!P5 IMAD.IADD R11, R11, 0x1, -R8 ;  /* 0x000000010b0bd824 */ /* 0x000fe200078e0a08 */
[----:B------:R-:W1:Y:S01]  /*3f580*/  LDCU UR4, c[0x0][0x3b0] ;  /* 0x00007600ff0477ac */ /* 0x000e620008000800 */
[----:B------:R-:W-:Y:S01]  /*3f590*/  IMAD R10, R8, R13, R10 ;  /* 0x0000000d080a7224 */ /* 0x000fe200078e020a */
[----:B------:R3:W-:Y:S01]  /*3f5a0*/  STL [R1+0x10d4], R5 ;  /* 0x0010d40501007387 */ /* 0x0007e20000100800 */
[----:B0-----:R-:W-:-:S03]  /*3f5b0*/  IADD3 R2, P0, PT, R14, R7, RZ ;  /* 0x000000070e027210 */ /* 0x001fc60007f1e0ff */
[----:B------:R-:W-:Y:S02]  /*3f5c0*/  ISETP.GT.U32.AND P5, PT, R8, R10, PT ;  /* 0x0000000a0800720c */ /* 0x000fe40003fa4070 */
[----:B---3--:R-:W-:Y:S02]  /*3f5d0*/  LEA.HI.X.SX32 R5, R14, R6, 0x1, P0 ;  /* 0x000000060e057211 */ /* 0x008fe400000f0eff */
[----:B------:R-:W-:Y:S01]  /*3f5e0*/  ISETP.GE.AND P0, PT, R12, RZ, PT ;  /* 0x000000ff0c00720c */ /* 0x000fe20003f06270 */
[----:B------:R-:W-:Y:S02]  /*3f5f0*/  VIADD R12, R0, 0x1db ;  /* 0x000001db000c7836 */ /* 0x000fe40000000000 */
[----:B------:R-:W-:Y:S02]  /*3f600*/  @P2 IMAD.MOV.U32 R14, RZ, RZ, R2 ;  /* 0x000000ffff0e2224 */ /* 0x000fe400078e0002 */
[----:B------:R-:W-:Y:S02]  /*3f610*/  @!P4 IMAD.MOV R11, RZ, RZ, -R11 ;  /* 0x000000ffff0bc224 */ /* 0x000fe400078e0a0b */
[----:B------:R-:W-:Y:S01]  /*3f620*/  @P2 IMAD.MOV.U32 R15, RZ, RZ, R5 ;  /* 0x000000ffff0f2224 */ /* 0x000fe200078e0005 */
[----:B------:R-:W-:Y:S01]  /*3f630*/  IABS R13, R12 ;  /* 0x0000000c000d7213 */ /* 0x000fe20000000000 */
[----:B------:R-:W-:-:S03]  /*3f640*/  @!P5 IMAD.IADD R10, R10, 0x1, -R8 ;  /* 0x000000010a0ad824 */ /* 0x000fc600078e0a08 */
[----:B------:R0:W3:Y:S02]  /*3f650*/  @P2 LDG.E.U8 R45, desc[UR20][R14.64] ;  /* 0x000000140e2d2981 */ /* 0x0000e4000c1e1100 */
[----:B------:R-:W-:Y:S02]  /*3f660*/  ISETP.GT.U32.AND P5, PT, R8, R10, PT ;  /* 0x0000000a0800720c */ /* 0x000fe40003fa4070 */
        /* <DEDUP_REMOVED lines=9> */
[----:B------:R0:W-:Y:S02]  /*3f700*/  STL [R1+0x10dc], R5 ;  /* 0x0010dc0501007387 */ /* 0x0001e40000100800 */
[----:B0-----:R-:W-:Y:S02]  /*3f710*/  IADD3 R2, P4, PT, R14, R7, RZ ;  /* 0x000000070e027210 */ /* 0x001fe40007f9e0ff */
[----:B------:R-:W-:-:S02]  /*3f720*/  ISETP.GT.U32.AND P5, PT, R8, R11, PT ;  /* 0x0000000b0800720c */ /* 0x000fc40003fa4070 */
[----:B------:R-:W-:Y:S02]  /*3f730*/  LEA.HI.X.SX32 R5, R14, R6, 0x1, P4 ;  /* 0x000000060e057211 */ /* 0x000fe400020f0eff */
[----:B------:R-:W-:Y:S01]  /*3f740*/  ISETP.GE.AND P4, PT, R12, RZ, PT ;  /* 0x000000ff0c00720c */ /* 0x000fe20003f86270 */
[----:B------:R-:W-:Y:S02]  /*3f750*/  VIADD R12, R0, 0x1dc ;  /* 0x000001dc000c7836 */ /* 0x000fe40000000000 */
[----:B------:R-:W-:Y:S02]  /*3f760*/  @P2 IMAD.MOV.U32 R14, RZ, RZ, R2 ;  /* 0x000000ffff0e2224 */ /* 0x000fe400078e0002 */
[----:B------:R-:W-:Y:S02]  /*3f770*/  @!P0 IMAD.MOV R10, RZ, RZ, -R10 ;  /* 0x000000ffff0a8224 */ /* 0x000fe400078e0a0a */
[----:B------:R-:W-:Y:S01]  /*3f780*/  @P2 IMAD.MOV.U32 R15, RZ, RZ, R5 ;  /* 0x000000ffff0f2224 */ /* 0x000fe200078e0005 */
[----:B------:R-:W-:Y:S01]  /*3f790*/  IABS R13, R12 ;  /* 0x0000000c000d7213 */ /* 0x000fe20000000000 */
[----:B------:R-:W-:-:S03]  /*3f7a0*/  @!P5 IMAD.IADD R11, R11, 0x1, -R8 ;  /* 0x000000010b0bd824 */ /* 0x000fc600078e0a08 */
[----:B------:R0:W2:Y:S02]  /*3f7b0*/  @P2 LDG.E.U8 R44, desc[UR20][R14.64] ;  /* 0x000000140e2c2981 */ /* 0x0000a4000c1e1100 */
        /* <DEDUP_REMOVED lines=13> */
[----:B-----5:R-:W-:Y:S02]  /*3f890*/  LEA.HI.X.SX32 R5, R14, R6, 0x1, P0 ;  /* 0x000000060e057211 */ /* 0x020fe400000f0eff */
[----:B------:R-:W-:Y:S01]  /*3f8a0*/  ISETP.GE.AND P0, PT, R12, RZ, PT ;  /* 0x000000ff0c00720c */ /* 0x000fe20003f06270 */
[----:B------:R-:W-:Y:S02]  /*3f8b0*/  VIADD R12, R0, 0x1dd ;  /* 0x000001dd000c7836 */ /* 0x000fe40000000000 */
[----:B------:R-:W-:Y:S02]  /*3f8c0*/  @P2 IMAD.MOV.U32 R14, RZ, RZ, R2 ;  /* 0x000000ffff0e2224 */ /* 0x000fe400078e0002 */
[----:B------:R-:W-:Y:S02]  /*3f8d0*/  @!P4 IMAD.MOV R11, RZ, RZ, -R11 ;  /* 0x000000ffff0bc224 */ /* 0x000fe400078e0a0b */
[----:B------:R-:W-:Y:S01]  /*3f8e0*/  @P2 IMAD.MOV.U32 R15, RZ, RZ, R5 ;  /* 0x000000ffff0f2224 */ /* 0x000fe200078e0005 */
[----:B------:R-:W-:Y:S01]  /*3f8f0*/  IABS R13, R12 ;  /* 0x0000000c000d7213 */ /* 0x000fe20000000000 */
[----:B------:R-:W-:-:S03]  /*3f900*/  @!P5 IMAD.IADD R10, R10, 0x1, -R8 ;  /* 0x000000010a0ad824 */ /* 0x000fc600078e0a08 */
[----:B------:R0:W5:Y:S02]  /*3f910*/  @P2 LDG.E.U8 R43, desc[UR20][R14.64] ;  /* 0x000000140e2b2981 */ /* 0x000164000c1e1100 */
        /* <DEDUP_REMOVED lines=13> */
[----:B----4-:R-:W-:Y:S02]  /*3f9f0*/  LEA.HI.X.SX32 R5, R14, R6, 0x1, P4 ;  /* 0x000000060e057211 */ /* 0x010fe400020f0eff */
[----:B------:R-:W-:Y:S01]  /*3fa00*/  ISETP.GE.AND P4, PT, R12, RZ, PT ;  /* 0x000000ff0c00720c */ /* 0x000fe20003f86270 */
[----:B------:R-:W-:Y:S02]  /*3fa10*/  VIADD R12, R0, 0x1de ;  /* 0x000001de000c7836 */ /* 0x000fe40000000000 */
[----:B------:R-:W-:Y:S02]  /*3fa20*/  @P2 IMAD.MOV.U32 R14, RZ, RZ, R2 ;  /* 0x000000ffff0e2224 */ /* 0x000fe400078e0002 */
[----:B------:R-:W-:Y:S02]  /*3fa30*/  @!P0 IMAD.MOV R10, RZ, RZ, -R10 ;  /* 0x000000ffff0a8224 */ /* 0x000fe400078e0a0a */
[----:B------:R-:W-:Y:S01]  /*3fa40*/  @P2 IMAD.MOV.U32 R15, RZ, RZ, R5 ;  /* 0x000000ffff0f2224 */ /* 0x000fe200078e0005 */
[----:B------:R-:W-:Y:S01]  /*3fa50*/  IABS R13, R12 ;  /* 0x0000000c000d7213 */ /* 0x000fe20000000000 */
[----:B------:R-:W-:-:S03]  /*3fa60*/  @!P5 IMAD.IADD R11, R11, 0x1, -R8 ;  /* 0x000000010b0bd824 */ /* 0x000fc600078e0a08 */
[----:B------:R0:W4:Y:S02]  /*3fa70*/  @P2 LDG.E.U8 R42, desc[UR20][R14.64] ;  /* 0x000000140e2a2981 */ /* 0x000124000c1e1100 */
        /* <DEDUP_REMOVED lines=444> */
[----:B------:R-:W-:Y:S02]  /*41640*/  IMAD.MOV R13, RZ, RZ, -R13 ;  /* 0x000000ffff0d7224 */ /* 0x000fe400078e0a0d */
[----:B-1----:R-:W-:Y:S02]  /*41650*/  IMAD R14, R14, UR4, RZ ;  /* 0x000000040e0e7c24 */ /* 0x002fe4000f8e02ff */
[----:B------:R-:W-:Y:S01]  /*41660*/  @!P5 IMAD.IADD R11, R11, 0x1, -R8 ;  /* 0x000000010b0bd824 */ /* 0x000fe200078e0a08 */
[----:B------:R0:W-:Y:S01]  /*41670*/  STL [R1+0x11a0], R2 ;  /* 0x0011a00201007387 */ /* 0x0001e20000100800 */
[----:B------:R-:W-:-:S03]  /*41680*/  IMAD R10, R8, R13, R10 ;  /* 0x0000000d080a7224 */ /* 0x000fc600078e020a */
[----:B------:R1:W-:Y:S01]  /*41690*/  STL [R1+0x119c], R5 ;  /* 0x00119c0501007387 */ /* 0x0003e20000100800 */
[----:B------:R-:W4:Y:S01]  /*416a0*/  LDCU UR4, c[0x0][0x3b0] ;  /* 0x00007600ff0477ac */ /* 0x000f220008000800 */
[----:B------:R-:W-:Y:S02]  /*416b0*/  ISETP.GT.U32.AND P5, PT, R8, R10, PT ;  /* 0x0000000a0800720c */ /* 0x000fe40003fa4070 */
[----:B0-----:R-:W-:-:S04]  /*416c0*/  IADD3 R2, P0, PT, R14, R7, RZ ;  /* 0x000000070e027210 */ /* 0x001fc80007f1e0ff */
[----:B-1----:R-:W-:Y:S02]  /*416d0*/  LEA.HI.X.SX32 R5, R14, R6, 0x1, P0 ;  /* 0x000000060e057211 */ /* 0x002fe400000f0eff */
[----:B------:R-:W-:Y:S01]  /*416e0*/  ISETP.GE.AND P0, PT, R12, RZ, PT ;  /* 0x000000ff0c00720c */ /* 0x000fe20003f06270 */
[----:B------:R-:W-:Y:S02]  /*416f0*/  VIADD R12, R0, 0x165 ;  /* 0x00000165000c7836 */ /* 0x000fe40000000000 */
[----:B------:R-:W-:Y:S02]  /*41700*/  @P2 IMAD.MOV.U32 R14, RZ, RZ, R2 ;  /* 0x000000ffff0e2224 */ /* 0x000fe400078e0002 */
[----:B------:R-:W-:Y:S02]  /*41710*/  @!P4 IMAD.MOV R11, RZ, RZ, -R11 ;  /* 0x000000ffff0bc224 */ /* 0x000fe400078e0a0b */
[----:B------:R-:W-:Y:S02]  /*41720*/  @P2 IMAD.MOV.U32 R15, RZ, RZ, R5 ;  /* 0x000000ffff0f2224 */ /* 0x000fe400078e0005 */
[----:B------:R-:W-:Y:S01]  /*41730*/  @!P5 IMAD.IADD R10, R10, 0x1, -R8 ;  /* 0x000000010a0ad824 */ /* 0x000fe200078e0a08 */
[----:B------:R-:W-:-:S02]  /*41740*/  IABS R13, R12 ;  /* 0x0000000c000d7213 */ /* 0x000fc40000000000 */
[----:B------:R0:W3:Y:S02]  /*41750*/  @P2 LDG.E.U8 R21, desc[UR20][R14.64] ;  /* 0x000000140e152981 */ /* 0x0000e4000c1e1100 */
[----:B------:R-:W-:Y:S02]  /*41760*/  ISETP.GT.U32.AND P4, PT, R8, R10, PT ;  /* 0x0000000a0800720c */ /* 0x000fe40003f84070 */
[----:B0-----:R-:W-:Y:S01]  /*41770*/  SEL R14, R20, R11, !P3 ;  /* 0x0000000b140e7207 */ /* 0x001fe20005800000 */
[----:B------:R-:W-:-:S04]  /*41780*/  IMAD.MOV.U32 R11, RZ, RZ, R13 ;  /* 0x000000ffff0b7224 */ /* 0x000fc800078e000d */
[----:B------:R-:W-:-:S04]  /*41790*/  IMAD.HI.U32 R13, R9, R11, RZ ;  /* 0x0000000b090d7227 */ /* 0x000fc800078e00ff */
[----:B----4-:R-:W-:Y:S01]  /*417a0*/  IMAD R14, R14, UR4, RZ ;  /* 0x000000040e0e7c24 */ /* 0x010fe2000f8e02ff */
[----:B------:R-:W0:Y:S01]  /*417b0*/  LDCU UR4, c[0x0][0x3b0] ;  /* 0x00007600ff0477ac */ /* 0x000e220008000800 */
[----:B------:R-:W-:Y:S02]  /*417c0*/  IMAD.MOV R13, RZ, RZ, -R13 ;  /* 0x000000ffff0d7224 */ /* 0x000fe400078e0a0d */
[----:B------:R-:W-:Y:S02]  /*417d0*/  @!P4 IMAD.IADD R10, R10, 0x1, -R8 ;  /* 0x000000010a0ac824 */ /* 0x000fe400078e0a08 */
[----:B------:R-:W-:Y:S02]  /*417e0*/  IMAD R11, R8, R13, R11 ;  /* 0x0000000d080b7224 */ /* 0x000fe400078e020b */
[----:B------:R-:W-:-:S03]  /*417f0*/  @!P0 IMAD.MOV R10, RZ, RZ, -R10 ;  /* 0x000000ffff0a8224 */ /* 0x000fc600078e0a0a */
[----:B------:R-:W-:Y:S02]  /*41800*/  ISETP.GT.U32.AND P4, PT, R8, R11, PT ;  /* 0x0000000b0800720c */ /* 0x000fe40003f84070 */
[----:B------:R-:W-:Y:S01]  /*41810*/  SEL R10, R20, R10, !P3 ;  /* 0x0000000a140a7207 */ /* 0x000fe20005800000 */
[----:B------:R1:W-:Y:S04]  /*41820*/  STL [R1+0x1198], R2 ;  /* 0x0011980201007387 */ /* 0x0003e80000100800 */
[----:B------:R4:W-:Y:S01]  /*41830*/  STL [R1+0x1194], R5 ;  /* 0x0011940501007387 */ /* 0x0009e20000100800 */
[----:B0-----:R-:W-:Y:S01]  /*41840*/  IMAD R10, R10, UR4, RZ ;  /* 0x000000040a0a7c24 */ /* 0x001fe2000f8e02ff */
[----:B------:R-:W0:Y:S01]  /*41850*/  LDCU UR4, c[0x0][0x3b0] ;  /* 0x00007600ff0477ac */ /* 0x000e220008000800 */
[----:B-1----:R-:W-:-:S03]  /*41860*/  IADD3 R2, P5, PT, R14, R7, RZ ;  /* 0x000000070e027210 */ /* 0x002fc60007fbe0ff */
[----:B------:R-:W-:Y:S01]  /*41870*/  @!P4 IMAD.IADD R11, R11, 0x1, -R8 ;  /* 0x000000010b0bc824 */ /* 0x000fe200078e0a08 */
[----:B----4-:R-:W-:Y:S01]  /*41880*/  LEA.HI.X.SX32 R5, R14, R6, 0x1, P5 ;  /* 0x000000060e057211 */ /* 0x010fe200028f0eff */
[----:B------:R1:W-:Y:S01]  /*41890*/  STL [R1+0x11a8], R2 ;  /* 0x0011a80201007387 */ /* 0x0003e20000100800 */
[----:B------:R-:W-:Y:S02]  /*418a0*/  @P2 IMAD.MOV.U32 R14, RZ, RZ, R2 ;  /* 0x000000ffff0e2224 */ /* 0x000fe400078e0002 */
[----:B------:R-:W-:Y:S01]  /*418b0*/  ISETP.GT.U32.AND P0, PT, R8, R11, PT ;  /* 0x0000000b0800720c */ /* 0x000fe20003f04070 */
[----:B------:R4:W-:Y:S01]  /*418c0*/  STL [R1+0x11a4], R5 ;  /* 0x0011a40501007387 */ /* 0x0009e20000100800 */
[----:B------:R-:W-:Y:S01]  /*418d0*/  @P2 IMAD.MOV.U32 R15, RZ, RZ, R5 ;  /* 0x000000ffff0f2224 */ /* 0x000fe200078e0005 */
[----:B-1----:R-:W-:Y:S02]  /*418e0*/  IADD3 R2, P4, PT, R10, R7, RZ ;  /* 0x000000070a027210 */ /* 0x002fe40007f9e0ff */
[----:B------:R-:W-:-:S02]  /*418f0*/  ISETP.GE.AND P5, PT, R12, RZ, PT ;  /* 0x000000ff0c00720c */ /* 0x000fc40003fa6270 */
[----:B----4-:R-:W-:Y:S01]  /*41900*/  LEA.HI.X.SX32 R5, R10, R6, 0x1, P4 ;  /* 0x000000060a057211 */ /* 0x010fe200020f0eff */
[----:B------:R-:W-:-:S04]  /*41910*/  @P2 IMAD.MOV.U32 R12, RZ, RZ, R2 ;  /* 0x000000ffff0c2224 */ /* 0x000fc800078e0002 */
[----:B------:R-:W-:Y:S02]  /*41920*/  @P2 IMAD.MOV.U32 R13, RZ, RZ, R5 ;  /* 0x000000ffff0d2224 */ /* 0x000fe400078e0005 */
[----:B------:R-:W-:-:S03]  /*41930*/  @!P0 IMAD.IADD R11, R11, 0x1, -R8 ;  /* 0x000000010b0b8824 */ /* 0x000fc600078e0a08 */
[----:B------:R1:W4:Y:S01]  /*41940*/  @P2 LDG.E.U8 R18, desc[UR20][R12.64] ;  /* 0x000000140c122981 */ /* 0x000322000c1e1100 */
[----:B------:R-:W-:Y:S02]  /*41950*/  @!P5 IMAD.MOV R11, RZ, RZ, -R11 ;  /* 0x000000ffff0bd224 */ /* 0x000fe400078e0a0b */
[----:B-1----:R-:W-:-:S03]  /*41960*/  VIADD R12, R0, 0x1fd ;  /* 0x000001fd000c7836 */ /* 0x002fc60000000000 */
[----:B------:R-:W-:Y:S02]  /*41970*/  SEL R13, R20, R11, !P3 ;  /* 0x0000000b140d7207 */ /* 0x000fe40005800000 */
[----:B------:R-:W-:-:S05]  /*41980*/  IABS R10, R12 ;  /* 0x0000000c000a7213 */ /* 0x000fca0000000000 */
[----:B------:R-:W-:-:S04]  /*41990*/  IMAD.HI.U32 R11, R9, R10, RZ ;  /* 0x0000000a090b7227 */ /* 0x000fc800078e00ff */
[----:B------:R-:W-:-:S04]  /*419a0*/  IMAD.MOV R11, RZ, RZ, -R11 ;  /* 0x000000ffff0b7224 */ /* 0x000fc800078e0a0b */
[----:B------:R-:W-:-:S05]  /*419b0*/  IMAD R10, R8, R11, R10 ;  /* 0x0000000b080a7224 */ /* 0x000fca00078e020a */
[----:B------:R-:W-:Y:S01]  /*419c0*/  ISETP.GT.U32.AND P4, PT, R8, R10, PT ;  /* 0x0000000a0800720c */ /* 0x000fe20003f84070 */
[----:B0-----:R-:W-:Y:S02]  /*419d0*/  IMAD R13, R13, UR4, RZ ;  /* 0x000000040d0d7c24 */ /* 0x001fe4000f8e02ff */
[----:B------:R-:W-:Y:S01]  /*419e0*/  VIADD R16, R0, 0x1f7 ;  /* 0x000001f700107836 */ /* 0x000fe20000000000 */
[----:B------:R0:W-:Y:S04]  /*419f0*/  STL [R1+0x11b0], R2 ;  /* 0x0011b00201007387 */ /* 0x0001e80000100800 */
[----:B------:R1:W-:Y:S01]  /*41a00*/  STL [R1+0x11ac], R5 ;  /* 0x0011ac0501007387 */ /* 0x0003e20000100800 */
[----:B------:R-:W1:Y:S01]  /*41a10*/  LDCU UR4, c[0x0][0x3b0] ;  /* 0x00007600ff0477ac */ /* 0x000e620008000800 */
[----:B------:R-:W-:-:S03]  /*41a20*/  IABS R11, R16 ;  /* 0x00000010000b7213 */ /* 0x000fc60000000000 */
[----:B------:R-:W-:Y:S01]  /*41a30*/  @!P4 IMAD.IADD R10, R10, 0x1, -R8 ;  /* 0x000000010a0ac824 */ /* 0x000fe200078e0a08 */
[----:B0-----:R-:W-:-:S04]  /*41a40*/  IADD3 R2, P0, PT, R13, R7, RZ ;  /* 0x000000070d027210 */ /* 0x001fc80007f1e0ff */
[----:B------:R-:W-:Y:S02]  /*41a50*/  ISETP.GT.U32.AND P4, PT, R8, R10, PT ;  /* 0x0000000a0800720c */ /* 0x000fe40003f84070 */
[----:B-1----:R-:W-:Y:S02]  /*41a60*/  LEA.HI.X.SX32 R5, R13, R6, 0x1, P0 ;  /* 0x000000060d057211 */ /* 0x002fe400000f0eff */
[----:B------:R-:W-:Y:S01]  /*41a70*/  ISETP.GE.AND P0, PT, R12, RZ, PT ;  /* 0x000000ff0c00720c */ /* 0x000fe20003f06270 */
[----:B------:R-:W-:-:S04]  /*41a80*/  IMAD.HI.U32 R74, R9, R11, RZ ;  /* 0x0000000b094a7227 */ /* 0x000fc800078e00ff */
[----:B------:R-:W-:-:S04]  /*41a90*/  IMAD.MOV R74, RZ, RZ, -R74 ;  /* 0x000000ffff4a7224 */ /* 0x000fc800078e0a4a */
[----:B------:R-:W-:Y:S02]  /*41aa0*/  IMAD R11, R8, R74, R11 ;  /* 0x0000004a080b7224 */ /* 0x000fe400078e020b */
[----:B------:R-:W-:-:S03]  /*41ab0*/  @!P4 IMAD.IADD R10, R10, 0x1, -R8 ;  /* 0x000000010a0ac824 */ /* 0x000fc600078e0a08 */
[----:B------:R-:W-:Y:S01]  /*41ac0*/  ISETP.GT.U32.AND P5, PT, R8, R11, PT ;  /* 0x0000000b0800720c */ /* 0x000fe20003fa4070 */
[----:B------:R-:W-:Y:S01]  /*41ad0*/  @!P0 IMAD.MOV R10, RZ, RZ, -R10 ;  /* 0x000000ffff0a8224 */ /* 0x000fe200078e0a0a */
[----:B------:R-:W-:-:S04]  /*41ae0*/  PRMT R19, RZ, 0x7610, R19 ;  /* 0x00007610ff137816 */ /* 0x000fc80000000013 */
[----:B------:R-:W-:Y:S01]  /*41af0*/  SEL R10, R20, R10, !P3 ;  /* 0x0000000a140a7207 */ /* 0x000fe20005800000 */
[----:B------:R0:W-:Y:S04]  /*41b00*/  STL [R1+0xe38], R2 ;  /* 0x000e380201007387 */ /* 0x0001e80000100800 */
[----:B------:R1:W3:Y:S01]  /*41b10*/  @P2 LDG.E.U8 R19, desc[UR20][R14.64] ;  /* 0x000000140e132981 */ /* 0x0002e2000c1e1100 */
[----:B------:R-:W-:Y:S02]  /*41b20*/  IMAD R10, R10, UR4, RZ ;  /* 0x000000040a0a7c24 */ /* 0x000fe4000f8e02ff */
[----:B------:R-:W-:Y:S01]  /*41b30*/  @!P5 IMAD.IADD R11, R11, 0x1, -R8 ;  /* 0x000000010b0bd824 */ /* 0x000fe200078e0a08 */
[----:B------:R0:W-:Y:S01]  /*41b40*/  STL [R1+0xe34], R5 ;  /* 0x000e340501007387 */ /* 0x0001e20000100800 */
[----:B------:R-:W-:Y:S01]  /*41b50*/  PRMT R17, RZ, 0x7610, R17 ;  /* 0x00007610ff117816 */ /* 0x000fe20000000011 */
[----:B------:R-:W2:Y:S01]  /*41b60*/  LDCU UR4, c[0x0][0x3b0] ;  /* 0x00007600ff0477ac */ /* 0x000ea20008000800 */
[----:B-1----:R-:W-:Y:S01]  /*41b70*/  @P2 IMAD.MOV.U32 R14, RZ, RZ, R2 ;  /* 0x000000ffff0e2224 */ /* 0x002fe200078e0002 */
[----:B0-----:R-:W-:Y:S01]  /*41b80*/  IADD3 R2, P5, PT, R10, R7, RZ ;  /* 0x000000070a027210 */ /* 0x001fe20007fbe0ff */
[----:B------:R-:W-:-:S03]  /*41b90*/  @P2 IMAD.MOV.U32 R15, RZ, RZ, R5 ;  /* 0x000000ffff0f2224 */ /* 0x000fc600078e0005 */
[----:B------:R-:W-:Y:S01]  /*41ba0*/  LEA.HI.X.SX32 R5, R10, R6, 0x1, P5 ;  /* 0x000000060a057211 */ /* 0x000fe200028f0eff */
[----:B------:R0:W-:Y:S01]  /*41bb0*/  STL [R1+0x608], R2 ;  /* 0x0006080201007387 */ /* 0x0001e20000100800 */
[----:B------:R-:W-:-:S03]  /*41bc0*/  @P2 IMAD.MOV.U32 R74, RZ, RZ, R2 ;  /* 0x000000ffff4a2224 */ /* 0x000fc600078e0002 */
[----:B------:R1:W3:Y:S04]  /*41bd0*/  @P2 LDG.E.U8 R17, desc[UR20][R14.64] ;  /* 0x000000140e112981 */ /* 0x0002e8000c1e1100 */
[----:B------:R1:W-:Y:S04]  /*41be0*/  STL [R1+0x604], R5 ;  /* 0x0006040501007387 */ /* 0x0003e80000100800 */
[----:B------:R-:W3:Y:S01]  /*41bf0*/  LDL.LU R93, [R1+0x424] ;  /* 0x00042400015d7983 */ /* 0x000ee20000300800 */
[----:B------:R-:W-:-:S03]  /*41c00*/  @P2 IMAD.MOV.U32 R75, RZ, RZ, R5 ;  /* 0x000000ffff4b2224 */ /* 0x000fc600078e0005 */
[----:B0-----:R-:W4:Y:S04]  /*41c10*/  LDL.LU R2, [R1+0x40c] ;  /* 0x00040c0001027983 */ /* 0x001f280000300800 */
[----:B-1----:R-:W5:Y:S01]  /*41c20*/  LDL.LU R5, [R1+0x3f4] ;  /* 0x0003f40001057983 */ /* 0x002f620000300800 */
[C---:B------:R-:W-:Y:S02]  /*41c30*/  VIADD R14, R0.reuse, 0x1f6 ;  /* 0x000001f6000e7836 */ /* 0x040fe40000000000 */
[----:B------:R-:W-:-:S03]  /*41c40*/  VIADD R15, R0, 0x1fe ;  /* 0x000001fe000f7836 */ /* 0x000fc60000000000 */
[----:B------:R-:W-:Y:S02]  /*41c50*/  IABS R12, R14 ;  /* 0x0000000e000c7213 */ /* 0x000fe40000000000 */
[----:B------:R-:W-:-:S03]  /*41c60*/  IABS R13, R15 ;  /* 0x0000000f000d7213 */ /* 0x000fc60000000000 */
[----:B------:R-:W-:-:S04]  /*41c70*/  IMAD.HI.U32 R76, R9, R12, RZ ;  /* 0x0000000c094c7227 */ /* 0x000fc800078e00ff */
[----:B------:R-:W-:-:S04]  /*41c80*/  IMAD.HI.U32 R9, R9, R13, RZ ;  /* 0x0000000d09097227 */ /* 0x000fc800078e00ff */
[----:B------:R-:W-:Y:S02]  /*41c90*/  IMAD.MOV R76, RZ, RZ, -R76 ;  /* 0x000000ffff4c7224 */ /* 0x000fe400078e0a4c */
[----:B------:R-:W-:Y:S02]  /*41ca0*/  IMAD.MOV R9, RZ, RZ, -R9 ;  /* 0x000000ffff097224 */ /* 0x000fe400078e0a09 */
[C---:B------:R-:W-:Y:S02]  /*41cb0*/  IMAD R12, R8.reuse, R76, R12 ;  /* 0x0000004c080c7224 */ /* 0x040fe400078e020c */
[----:B------:R-:W-:-:S03]  /*41cc0*/  IMAD R9, R8, R9, R13 ;  /* 0x0000000908097224 */ /* 0x000fc600078e020d */
[C---:B------:R-:W-:Y:S02]  /*41cd0*/  ISETP.GT.U32.AND P4, PT, R8.reuse, R12, PT ;  /* 0x0000000c0800720c */ /* 0x040fe40003f84070 */
[----:B------:R-:W-:Y:S02]  /*41ce0*/  ISETP.GT.U32.AND P6, PT, R8, R9, PT ;  /* 0x000000090800720c */ /* 0x000fe40003fc4070 */
[----:B------:R-:W-:-:S09]  /*41cf0*/  ISETP.GE.AND P0, PT, R14, RZ, PT ;  /* 0x000000ff0e00720c */ /* 0x000fd20003f06270 */
[--C-:B------:R-:W-:Y:S02]  /*41d00*/  @!P4 IMAD.IADD R12, R12, 0x1, -R8.reuse ;  /* 0x000000010c0cc824 */ /* 0x100fe400078e0a08 */
[----:B------:R-:W-:-:S03]  /*41d10*/  @!P6 IMAD.IADD R9, R9, 0x1, -R8 ;  /* 0x000000010909e824 */ /* 0x000fc600078e0a08 */
[C---:B------:R-:W-:Y:S02]  /*41d20*/  ISETP.GT.U32.AND P6, PT, R8.reuse, R12, PT ;  /* 0x0000000c0800720c */ /* 0x040fe40003fc4070 */
[C---:B------:R-:W-:Y:S02]  /*41d30*/  ISETP.GT.U32.AND P4, PT, R8.reuse, R11, PT ;  /* 0x0000000b0800720c */ /* 0x040fe40003f84070 */
[----:B------:R-:W-:-:S09]  /*41d40*/  ISETP.GT.U32.AND P5, PT, R8, R9, PT ;  /* 0x000000090800720c */ /* 0x000fd20003fa4070 */
[----:B------:R-:W-:Y:S01]  /*41d50*/  @!P6 IMAD.IADD R12, R12, 0x1, -R8 ;  /* 0x000000010c0ce824 */ /* 0x000fe200078e0a08 */
[----:B------:R-:W-:-:S03]  /*41d60*/  ISETP.GE.AND P6, PT, R16, RZ, PT ;  /* 0x000000ff1000720c */ /* 0x000fc60003fc6270 */
[----:B------:R-:W-:Y:S02]  /*41d70*/  @!P0 IMAD.MOV R12, RZ, RZ, -R12 ;  /* 0x000000ffff0c8224 */ /* 0x000fe400078e0a0c */
[----:B------:R-:W-:Y:S01]  /*41d80*/  @!P4 IMAD.IADD R11, R11, 0x1, -R8 ;  /* 0x000000010b0bc824 */ /* 0x000fe200078e0a08 */
[----:B------:R-:W-:Y:S02]  /*41d90*/  ISETP.GE.AND P4, PT, R15, RZ, PT ;  /* 0x000000ff0f00720c */ /* 0x000fe40003f86270 */
[----:B------:R-:W-:-:S05]  /*41da0*/  SEL R12, R20, R12, !P3 ;  /* 0x0000000c140c7207 */ /* 0x000fca0005800000 */
[----:B--2---:R-:W-:Y:S01]  /*41db0*/  IMAD R12, R12, UR4, RZ ;  /* 0x000000040c0c7c24 */ /* 0x004fe2000f8e02ff */
[----:B------:R-:W0:Y:S01]  /*41dc0*/  LDCU UR4, c[0x0][0x3b0] ;  /* 0x00007600ff0477ac */ /* 0x000e220008000800 */
[----:B------:R-:W-:Y:S02]  /*41dd0*/  @!P6 IMAD.MOV R11, RZ, RZ, -R11 ;  /* 0x000000ffff0be224 */ /* 0x000fe400078e0a0b */
[----:B------:R-:W-:Y:S01]  /*41de0*/  @!P5 IMAD.IADD R9, R9, 0x1, -R8 ;  /* 0x000000010909d824 */ /* 0x000fe200078e0a08 */
[----:B------:R-:W1:Y:S03]  /*41df0*/  S2R R4, SR_TID.X ;  /* 0x0000000000047919 */ /* 0x000e660000002100 */
[----:B------:R-:W-:Y:S01]  /*41e00*/  @!P4 IMAD.MOV R9, RZ, RZ, -R9 ;  /* 0x000000ffff09c224 */ /* 0x000fe200078e0a09 */
[----:B------:R-:W-:Y:S02]  /*41e10*/  SEL R11, R20, R11, !P3 ;  /* 0x0000000b140b7207 */ /* 0x000fe40005800000 */
[----:B------:R-:W-:-:S02]  /*41e20*/  IADD3 R14, P0, PT, R12, R7, RZ ;  /* 0x000000070c0e7210 */ /* 0x000fc40007f1e0ff */
[----:B------:R-:W-:Y:S01]  /*41e30*/  SEL R20, R20, R9, !P3 ;  /* 0x0000000914147207 */ /* 0x000fe20005800000 */
[----:B------:R-:W-:Y:S01]  /*41e40*/  IMAD R11, R11, UR5, RZ ;  /* 0x000000050b0b7c24 */ /* 0x000fe2000f8e02ff */
[----:B------:R-:W-:Y:S01]  /*41e50*/  LEA.HI.X.SX32 R73, R12, R6, 0x1, P0 ;  /* 0x000000060c497211 */ /* 0x000fe200000f0eff */
[----:B------:R2:W-:Y:S01]  /*41e60*/  STL [R1+0x5f0], R14 ;  /* 0x0005f00e01007387 */ /* 0x0005e20000100800 */
[----:B------:R-:W-:Y:S02]  /*41e70*/  @P2 IMAD.MOV.U32 R8, RZ, RZ, R14 ;  /* 0x000000ffff082224 */ /* 0x000fe400078e000e */
[----:B0-----:R-:W-:Y:S01]  /*41e80*/  IMAD R20, R20, UR4, RZ ;  /* 0x0000000414147c24 */ /* 0x001fe2000f8e02ff */
[----:B--2---:R-:W-:-:S04]  /*41e90*/  IADD3 R14, P0, PT, R11, R7, RZ ;  /* 0x000000070b0e7210 */ /* 0x004fc80007f1e0ff */
[-C--:B------:R-:W-:Y:S02]  /*41ea0*/  LEA.HI.X.SX32 R15, R11, R6.reuse, 0x1, P0 ;  /* 0x000000060b0f7211 */ /* 0x080fe400000f0eff */
[C---:B------:R-:W-:Y:S02]  /*41eb0*/  IADD3 R7, P0, PT, R20.reuse, R7, RZ ;  /* 0x0000000714077210 */ /* 0x040fe40007f1e0ff */
[----:B------:R-:W-:Y:S01]  /*41ec0*/  PRMT R13, RZ, 0x7610, R13 ;  /* 0x00007610ff0d7816 */ /* 0x000fe2000000000d */
[----:B------:R0:W-:Y:S01]  /*41ed0*/  STL [R1+0x5ec], R73 ;  /* 0x0005ec4901007387 */ /* 0x0001e20000100800 */
[----:B------:R-:W-:-:S03]  /*41ee0*/  LEA.HI.X.SX32 R6, R20, R6, 0x1, P0 ;  /* 0x0000000614067211 */ /* 0x000fc600000f0eff */
[----:B------:R-:W-:Y:S04]  /*41ef0*/  STL [R1+0x600], R14 ;  /* 0x0006000e01007387 */ /* 0x000fe80000100800 */
[----:B------:R-:W-:Y:S04]  /*41f00*/  STL [R1+0x5fc], R15 ;  /* 0x0005fc0f01007387 */ /* 0x000fe80000100800 */
[----:B------:R2:W-:Y:S01]  /*41f10*/  STL [R1+0x5f8], R7 ;  /* 0x0005f80701007387 */ /* 0x0005e20000100800 */
[----:B------:R-:W-:-:S03]  /*41f20*/  @P2 IMAD.MOV.U32 R9, RZ, RZ, R73 ;  /* 0x000000ffff092224 */ /* 0x000fc600078e0049 */
[----:B------:R1:W-:Y:S04]  /*41f30*/  STL [R1+0x5f4], R6 ;  /* 0x0005f40601007387 */ /* 0x0003e80000100800 */
[----:B------:R-:W5:Y:S04]  /*41f40*/  @P2 LDG.E.U8 R13, desc[UR20][R74.64] ;  /* 0x000000144a0d2981 */ /* 0x000f68000c1e1100 */
[----:B0-----:R-:W5:Y:S01]  /*41f50*/  LDL.LU R73, [R1+0x3dc] ;  /* 0x0003dc0001497983 */ /* 0x001f620000300800 */
[----:B------:R-:W-:Y:S02]  /*41f60*/  PRMT R12, RZ, 0x7610, R12 ;  /* 0x00007610ff0c7816 */ /* 0x000fe4000000000c */
[----:B--2---:R-:W-:-:S02]  /*41f70*/  @P2 LOP3.LUT R7, R7, R6, RZ, 0x3c, !PT ;  /* 0x0000000607072212 */ /* 0x004fc400078e3cff */
[----:B-1----:R-:W-:Y:S02]  /*41f80*/  LOP3.LUT R4, R4, 0x7f, RZ, 0xc0, !PT ;  /* 0x0000007f04047812 */ /* 0x002fe400078ec0ff */
[----:B------:R0:W2:Y:S04]  /*41f90*/  @P2 LDG.E.U8 R12, desc[UR20][R8.64] ;  /* 0x00000014080c2981 */ /* 0x0000a8000c1e1100 */
[----:B------:R-:W2:Y:S04]  /*41fa0*/  LDL.LU R75, [R1+0x3c4] ;  /* 0x0003c400014b7983 */ /* 0x000ea80000300800 */
[----:B------:R-:W2:Y:S04]  /*41fb0*/  LDL.LU R77, [R1+0x3ac] ;  /* 0x0003ac00014d7983 */ /* 0x000ea80000300800 */
[----:B------:R-:W2:Y:S04]  /*41fc0*/  LDL.LU R78, [R1+0x394] ;  /* 0x00039400014e7983 */ /* 0x000ea80000300800 */
[----:B------:R-:W2:Y:S04]  /*41fd0*/  LDL.LU R79, [R1+0x37c] ;  /* 0x00037c00014f7983 */ /* 0x000ea80000300800 */
[----:B------:R-:W2:Y:S04]  /*41fe0*/  LDL.LU R80, [R1+0x364] ;  /* 0x0003640001507983 */ /* 0x000ea80000300800 */
[----:B------:R-:W2:Y:S01]  /*41ff0*/  LDL.LU R81, [R1+0x34c] ;  /* 0x00034c0001517983 */ /* 0x000ea20000300800 */
[----:B------:R-:W-:-:S03]  /*42000*/  @P2 LOP3.LUT R6, R7, R6, RZ, 0x3c, !PT ;  /* 0x0000000607062212 */ /* 0x000fc600078e3cff */
[----:B------:R-:W2:Y:S04]  /*42010*/  LDL.LU R82, [R1+0x334] ;  /* 0x0003340001527983 */ /* 0x000ea80000300800 */
[----:B------:R-:W2:Y:S04]  /*42020*/  LDL.LU R83, [R1+0x31c] ;  /* 0x00031c0001537983 */ /* 0x000ea80000300800 */
[----:B------:R-:W2:Y:S01]  /*42030*/  LDL.LU R84, [R1+0x304] ;  /* 0x0003040001547983 */ /* 0x000ea20000300800 */
[----:B------:R-:W-:Y:S02]  /*42040*/  PRMT R11, RZ, 0x7610, R11 ;  /* 0x00007610ff0b7816 */ /* 0x000fe4000000000b */
[----:B------:R-:W-:Y:S01]  /*42050*/  PRMT R10, RZ, 0x7610, R10 ;  /* 0x00007610ff0a7816 */ /* 0x000fe2000000000a */
[----:B------:R-:W2:Y:S01]  /*42060*/  LDL.LU R85, [R1+0x2ec] ;  /* 0x0002ec0001557983 */ /* 0x000ea20000300800 */
[----:B0-----:R-:W-:-:S02]  /*42070*/  @P2 IMAD.MOV.U32 R8, RZ, RZ, R14 ;  /* 0x000000ffff082224 */ /* 0x001fc400078e000e */
[----:B------:R-:W-:Y:S01]  /*42080*/  @P2 IMAD.MOV.U32 R9, RZ, RZ, R15 ;  /* 0x000000ffff092224 */ /* 0x000fe200078e000f */
[----:B------:R-:W-:Y:S01]  /*42090*/  @P2 LOP3.LUT R7, R7, R6, RZ, 0x3c, !PT ;  /* 0x0000000607072212 */ /* 0x000fe200078e3cff */
[----:B------:R-:W2:Y:S01]  /*420a0*/  LDL.LU R86, [R1+0x2d4] ;  /* 0x0002d40001567983 */ /* 0x000ea20000300800 */
[----:B------:R-:W-:-:S03]  /*420b0*/  LOP3.LUT R4, R4, 0x20, RZ, 0x3c, !PT ;  /* 0x0000002004047812 */ /* 0x000fc600078e3cff */
[----:B------:R-:W2:Y:S04]  /*420c0*/  LDL.LU R87, [R1+0x2bc] ;  /* 0x0002bc0001577983 */ /* 0x000ea80000300800 */
[----:B------:R-:W2:Y:S04]  /*420d0*/  LDL.LU R88, [R1+0x2a4] ;  /* 0x0002a40001587983 */ /* 0x000ea80000300800 */
[----:B------:R-:W2:Y:S04]  /*420e0*/  LDL.LU R89, [R1+0x28c] ;  /* 0x00028c0001597983 */ /* 0x000ea80000300800 */
[----:B------:R-:W2:Y:S04]  /*420f0*/  LDL.LU R90, [R1+0x274] ;  /* 0x00027400015a7983 */ /* 0x000ea80000300800 */
[----:B------:R-:W2:Y:S04]  /*42100*/  @P2 LDG.E.U8 R11, desc[UR20][R8.64] ;  /* 0x00000014080b2981 */ /* 0x000ea8000c1e1100 */
[----:B------:R0:W2:Y:S04]  /*42110*/  @P2 LDG.E.U8 R10, desc[UR20][R6.64] ;  /* 0x00000014060a2981 */ /* 0x0000a8000c1e1100 */
[----:B------:R-:W2:Y:S04]  /*42120*/  LDL.LU R91, [R1+0x25c] ;  /* 0x00025c00015b7983 */ /* 0x000ea80000300800 */
[----:B------:R-:W2:Y:S04]  /*42130*/  LDL.LU R92, [R1+0x244] ;  /* 0x00024400015c7983 */ /* 0x000ea80000300800 */
[----:B---3--:R1:W-:Y:S04]  /*42140*/  STS.U8 [R4+UR10+0x1d00], R93 ;  /* 0x001d005d04007988 */ /* 0x0083e8000800000a */
[----:B----4-:R3:W-:Y:S04]  /*42150*/  STS.U8 [R4+UR10+0x2100], R2 ;  /* 0x0021000204007988 */ /* 0x0107e8000800000a */
[----:B-----5:R4:W-:Y:S04]  /*42160*/  STS.U8 [R4+UR10+0x2500], R5 ;  /* 0x0025000504007988 */ /* 0x0209e8000800000a */
[----:B-1----:R-:W5:Y:S04]  /*42170*/  LDL.LU R93, [R1+0x22c] ;  /* 0x00022c00015d7983 */ /* 0x002f680000300800 */
[----:B---3--:R-:W3:Y:S04]  /*42180*/  LDL.LU R2, [R1+0x214] ;  /* 0x0002140001027983 */ /* 0x008ee80000300800 */
[----:B----4-:R-:W4:Y:S04]  /*42190*/  LDL.LU R5, [R1+0x1fc] ;  /* 0x0001fc0001057983 */ /* 0x010f280000300800 */
        /* <DEDUP_REMOVED lines=10> */
[----:B------:R1:W-:Y:S04]  /*42240*/  STS.U8 [R4+UR10+0x2900], R73 ;  /* 0x0029004904007988 */ /* 0x0003e8000800000a */
[----:B--2---:R2:W-:Y:S04]  /*42250*/  STS.U8 [R4+UR10+0x2d00], R75 ;  /* 0x002d004b04007988 */ /* 0x0045e8000800000a */
[----:B-1----:R-:W4:Y:S04]  /*42260*/  LDL.LU R73, [R1+0x17e8] ;  /* 0x0017e80001497983 */ /* 0x002f280000300800 */
[----:B------:R1:W-:Y:S04]  /*42270*/  STS.U8 [R4+UR10+0x3100], R77 ;  /* 0x0031004d04007988 */ /* 0x0003e8000800000a */
[----:B------:R0:W-:Y:S04]  /*42280*/  STS.U8 [R4+UR10+0x3500], R78 ;  /* 0x0035004e04007988 */ /* 0x0001e8000800000a */
[----:B------:R0:W-:Y:S04]  /*42290*/  STS.U8 [R4+UR10+0x3900], R79 ;  /* 0x0039004f04007988 */ /* 0x0001e8000800000a */
[----:B------:R0:W-:Y:S04]  /*422a0*/  STS.U8 [R4+UR10+0x3d00], R80 ;  /* 0x003d005004007988 */ /* 0x0001e8000800000a */
[----:B------:R0:W-:Y:S04]  /*422b0*/  STS.U8 [R4+UR10+0x4100], R81 ;  /* 0x0041005104007988 */ /* 0x0001e8000800000a */
[----:B--2---:R-:W2:Y:S04]  /*422c0*/  LDL.LU R75, [R1+0x17e4] ;  /* 0x0017e400014b7983 */ /* 0x004ea80000300800 */
[----:B-1----:R-:W2:Y:S04]  /*422d0*/  LDL.LU R77, [R1+0x17e0] ;  /* 0x0017e000014d7983 */ /* 0x002ea80000300800 */
[----:B0-----:R-:W2:Y:S04]  /*422e0*/  LDL.LU R78, [R1+0x17dc] ;  /* 0x0017dc00014e7983 */ /* 0x001ea80000300800 */
[----:B------:R-:W2:Y:S04]  /*422f0*/  LDL.LU R79, [R1+0x17d8] ;  /* 0x0017d800014f7983 */ /* 0x000ea80000300800 */
[----:B------:R-:W2:Y:S04]  /*42300*/  LDL.LU R80, [R1+0x17d4] ;  /* 0x0017d40001507983 */ /* 0x000ea80000300800 */
[----:B------:R-:W2:Y:S04]  /*42310*/  LDL.LU R81, [R1+0x17d0] ;  /* 0x0017d00001517983 */ /* 0x000ea80000300800 */
[----:B------:R0:W-:Y:S04]  /*42320*/  STS.U8 [R4+UR10+0x4500], R82 ;  /* 0x0045005204007988 */ /* 0x0001e8000800000a */
[----:B------:R1:W-:Y:S04]  /*42330*/  STS.U8 [R4+UR10+0x4900], R83 ;  /* 0x0049005304007988 */ /* 0x0003e8000800000a */
[----:B------:R0:W-:Y:S04]  /*42340*/  STS.U8 [R4+UR10+0x4d00], R84 ;  /* 0x004d005404007988 */ /* 0x0001e8000800000a */
[----:B------:R0:W-:Y:S04]  /*42350*/  STS.U8 [R4+UR10+0x5100], R85 ;  /* 0x0051005504007988 */ /* 0x0001e8000800000a */
[----:B------:R1:W-:Y:S04]  /*42360*/  STS.U8 [R4+UR10+0x5500], R86 ;  /* 0x0055005604007988 */ /* 0x0003e8000800000a */
[----:B------:R1:W-:Y:S04]  /*42370*/  STS.U8 [R4+UR10+0x5900], R87 ;  /* 0x0059005704007988 */ /* 0x0003e8000800000a */
[----:B0-----:R-:W2:Y:S04]  /*42380*/  LDL.LU R82, [R1+0x17cc] ;  /* 0x0017cc0001527983 */ /* 0x001ea80000300800 */
[----:B-1----:R-:W2:Y:S04]  /*42390*/  LDL.LU R83, [R1+0x17c8] ;  /* 0x0017c80001537983 */ /* 0x002ea80000300800 */
[----:B------:R-:W2:Y:S04]  /*423a0*/  LDL.LU R84, [R1+0x17c4] ;  /* 0x0017c40001547983 */ /* 0x000ea80000300800 */
        /* <DEDUP_REMOVED lines=13> */
[----:B-----5:R0:W-:Y:S04]  /*42480*/  STS.U8 [R4+UR10+0x7100], R93 ;  /* 0x0071005d04007988 */ /* 0x0201e8000800000a */
[----:B---3--:R1:W-:Y:S04]  /*42490*/  STS.U8 [R4+UR10+0x7500], R2 ;  /* 0x0075000204007988 */ /* 0x0083e8000800000a */
[----:B0-----:R-:W3:Y:S04]  /*424a0*/  LDL.LU R93, [R1+0x17a0] ;  /* 0x0017a000015d7983 */ /* 0x001ee80000300800 */
[----:B----4-:R0:W-:Y:S04]  /*424b0*/  STS.U8 [R4+UR10+0x7900], R5 ;  /* 0x0079000504007988 */ /* 0x0101e8000800000a */
[----:B-1----:R-:W4:Y:S04]  /*424c0*/  LDL.LU R2, [R1+0x179c] ;  /* 0x00179c0001027983 */ /* 0x002f280000300800 */
[----:B0-----:R-:W5:Y:S04]  /*424d0*/  LDL.LU R5, [R1+0x1798] ;  /* 0x0017980001057983 */ /* 0x001f680000300800 */
[----:B------:R0:W-:Y:S04]  /*424e0*/  STS.U8 [R4+UR10+0x7d00], R6 ;  /* 0x007d000604007988 */ /* 0x0001e8000800000a */
[----:B------:R1:W-:Y:S04]  /*424f0*/  STS.U8 [R4+UR10+0x8100], R7 ;  /* 0x0081000704007988 */ /* 0x0003e8000800000a */
[----:B------:R0:W-:Y:S04]  /*42500*/  STS.U8 [R4+UR10+0x8500], R20 ;  /* 0x0085001404007988 */ /* 0x0001e8000800000a */
[----:B------:R0:W-:Y:S04]  /*42510*/  STS.U8 [R4+UR10+0x8900], R8 ;  /* 0x0089000804007988 */ /* 0x0001e8000800000a */
[----:B------:R1:W-:Y:S04]  /*42520*/  STS.U8 [R4+UR10+0x8d00], R9 ;  /* 0x008d000904007988 */ /* 0x0003e8000800000a */
[----:B------:R1:W-:Y:S04]  /*42530*/  STS.U8 [R4+UR10+0x9100], R15 ;  /* 0x0091000f04007988 */ /* 0x0003e8000800000a */
[----:B0-----:R-:W4:Y:S04]  /*42540*/  LDL.LU R6, [R1+0x178c] ;  /* 0x00178c0001067983 */ /* 0x001f280000300800 */
[----:B-1----:R-:W4:Y:S04]  /*42550*/  LDL.LU R7, [R1+0x169c] ;  /* 0x00169c0001077983 */ /* 0x002f280000300800 */
[----:B------:R-:W4:Y:S04]  /*42560*/  LDL.LU R20, [R1+0x488] ;  /* 0x0004880001147983 */ /* 0x000f280000300800 */
[----:B------:R-:W4:Y:S04]  /*42570*/  LDL.LU R8, [R1+0x474] ;  /* 0x0004740001087983 */ /* 0x000f280000300800 */
[----:B------:R-:W4:Y:S04]  /*42580*/  LDL.LU R9, [R1+0x460] ;  /* 0x0004600001097983 */ /* 0x000f280000300800 */
[----:B------:R0:W-:Y:S04]  /*42590*/  STS.U8 [R4+UR10+0x9500], R16 ;  /* 0x0095001004007988 */ /* 0x0001e8000800000a */
[----:B------:R-:W4:Y:S04]  /*425a0*/  LDL.LU R15, [R1+0x44c] ;  /* 0x00044c00010f7983 */ /* 0x000f280000300800 */
[----:B------:R1:W-:Y:S04]  /*425b0*/  STS.U8 [R4+UR10+0x9900], R14 ;  /* 0x0099000e04007988 */ /* 0x0003e8000800000a */
[----:B------:R1:W-:Y:S04]  /*425c0*/  STS.U8 [R4+UR10+0x9d00], R74 ;  /* 0x009d004a04007988 */ /* 0x0003e8000800000a */
[----:B------:R1:W-:Y:S04]  /*425d0*/  STS.U8 [R4+UR10+0xa100], R76 ;  /* 0x00a1004c04007988 */ /* 0x0003e8000800000a */
[----:B0-----:R-:W4:Y:S04]  /*425e0*/  LDL.LU R16, [R1+0x438] ;  /* 0x0004380001107983 */ /* 0x001f280000300800 */
[----:B-1----:R-:W4:Y:S04]  /*425f0*/  LDL.LU R14, [R1+0x420] ;  /* 0x00042000010e7983 */ /* 0x002f280000300800 */
[----:B------:R-:W4:Y:S04]  /*42600*/  LDL.LU R74, [R1+0x408] ;  /* 0x00040800014a7983 */ /* 0x000f280000300800 */
[----:B------:R-:W4:Y:S04]  /*42610*/  LDL.LU R76, [R1+0x3f0] ;  /* 0x0003f000014c7983 */ /* 0x000f280000300800 */
        /* <DEDUP_REMOVED lines=22> */
[----:B------:R-:W-:Y:S04]  /*42780*/  STS.U8 [R4+UR10+0xfd00], R22 ;  /* 0x00fd001604007988 */ /* 0x000fe8000800000a */
[----:B------:R0:W-:Y:S04]  /*42790*/  STS.U8 [R4+UR10+0xcd00], R73 ;  /* 0x00cd004904007988 */ /* 0x0001e8000800000a */
[----:B--2---:R1:W-:Y:S04]  /*427a0*/  STS.U8 [R4+UR10+0xc900], R77 ;  /* 0x00c9004d04007988 */ /* 0x0043e8000800000a */
[----:B0-----:R-:W2:Y:S04]  /*427b0*/  LDL.LU R73, [R1+0x2d0] ;  /* 0x0002d00001497983 */ /* 0x001ea80000300800 */
[----:B------:R0:W-:Y:S04]  /*427c0*/  STS.U8 [R4+UR10+0xc500], R79 ;  /* 0x00c5004f04007988 */ /* 0x0001e8000800000a */
[----:B------:R0:W-:Y:S04]  /*427d0*/  STS.U8 [R4+UR10+0xc100], R81 ;  /* 0x00c1005104007988 */ /* 0x0001e8000800000a */
[----:B-1----:R-:W2:Y:S04]  /*427e0*/  LDL.LU R77, [R1+0x2b8] ;  /* 0x0002b800014d7983 */ /* 0x002ea80000300800 */
[----:B0-----:R-:W2:Y:S04]  /*427f0*/  LDL.LU R79, [R1+0x2a0] ;  /* 0x0002a000014f7983 */ /* 0x001ea80000300800 */
        /* <DEDUP_REMOVED lines=9> */
[----:B0-----:R-:W2:Y:S04]  /*42890*/  LDL.LU R89, [R1+0x228] ;  /* 0x0002280001597983 */ /* 0x001ea80000300800 */
[----:B-1----:R-:W2:Y:S04]  /*428a0*/  LDL.LU R91, [R1+0x210] ;  /* 0x00021000015b7983 */ /* 0x002ea80000300800 */
[----:B-----5:R0:W-:Y:S02]  /*428b0*/  STS.U8 [R4+UR10+0xa500], R5 ;  /* 0x00a5000504007988 */ /* 0x0201e4000800000a */
[----:B0-----:R-:W0:Y:S02]  /*428c0*/  S2R R5, SR_TID.X ;  /* 0x0000000000057919 */ /* 0x001e240000002100 */
[----:B---3--:R1:W-:Y:S04]  /*428d0*/  STS.U8 [R4+UR10+0xa900], R93 ;  /* 0x00a9005d04007988 */ /* 0x0083e8000800000a */
[----:B-1----:R-:W3:Y:S01]  /*428e0*/  LDL.LU R93, [R1+0x1f8] ;  /* 0x0001f800015d7983 */ /* 0x002ee20000300800 */
[----:B0-----:R-:W-:-:S04]  /*428f0*/  LOP3.LUT R5, R5, 0x7f, RZ, 0xc0, !PT ;  /* 0x0000007f05057812 */ /* 0x001fc800078ec0ff */
[----:B------:R-:W-:-:S05]  /*42900*/  LOP3.LUT R5, R5, 0x30, RZ, 0x3c, !PT ;  /* 0x0000003005057812 */ /* 0x000fca00078e3cff */
[----:B----4-:R0:W-:Y:S04]  /*42910*/  STS.U8 [R5+UR10+0x180], R6 ;  /* 0x0001800605007988 */ /* 0x0101e8000800000a */
[----:B------:R1:W-:Y:S04]  /*42920*/  STS.U8 [R5+UR10+0x580], R7 ;  /* 0x0005800705007988 */ /* 0x0003e8000800000a */
[----:B------:R4:W-:Y:S04]  /*42930*/  STS.U8 [R5+UR10+0x980], R20 ;  /* 0x0009801405007988 */ /* 0x0009e8000800000a */
[----:B------:R5:W-:Y:S04]  /*42940*/  STS.U8 [R5+UR10+0xd80], R8 ;  /* 0x000d800805007988 */ /* 0x000be8000800000a */
[----:B------:R1:W-:Y:S04]  /*42950*/  STS.U8 [R5+UR10+0x1180], R9 ;  /* 0x0011800905007988 */ /* 0x0003e8000800000a */
[----:B------:R4:W-:Y:S04]  /*42960*/  STS.U8 [R5+UR10+0x1580], R15 ;  /* 0x0015800f05007988 */ /* 0x0009e8000800000a */
[----:B0-----:R-:W3:Y:S04]  /*42970*/  LDL.LU R6, [R1+0x1e0] ;  /* 0x0001e00001067983 */ /* 0x001ee80000300800 */
[----:B-1----:R-:W3:Y:S04]  /*42980*/  LDL.LU R7, [R1+0x1c8] ;  /* 0x0001c80001077983 */ /* 0x002ee80000300800 */
[----:B----4-:R-:W4:Y:S04]  /*42990*/  LDL.LU R20, [R1+0x1b0] ;  /* 0x0001b00001147983 */ /* 0x010f280000300800 */
[----:B-----5:R-:W5:Y:S04]  /*429a0*/  LDL.LU R8, [R1+0x198] ;  /* 0x0001980001087983 */ /* 0x020f680000300800 */
[----:B------:R-:W5:Y:S04]  /*429b0*/  LDL.LU R9, [R1+0x17c] ;  /* 0x00017c0001097983 */ /* 0x000f680000300800 */
[----:B------:R0:W-:Y:S04]  /*429c0*/  STS.U8 [R5+UR10+0x1980], R16 ;  /* 0x0019801005007988 */ /* 0x0001e8000800000a */
[----:B------:R-:W5:Y:S04]  /*429d0*/  LDL.LU R15, [R1+0x164] ;  /* 0x00016400010f7983 */ /* 0x000f680000300800 */
[----:B------:R1:W-:Y:S04]  /*429e0*/  STS.U8 [R5+UR10+0x1d80], R14 ;  /* 0x001d800e05007988 */ /* 0x0003e8000800000a */
[----:B------:R1:W-:Y:S04]  /*429f0*/  STS.U8 [R5+UR10+0x2180], R74 ;  /* 0x0021804a05007988 */ /* 0x0003e8000800000a */
[----:B------:R1:W-:Y:S04]  /*42a00*/  STS.U8 [R5+UR10+0x2580], R76 ;  /* 0x0025804c05007988 */ /* 0x0003e8000800000a */
[----:B0-----:R-:W5:Y:S04]  /*42a10*/  LDL.LU R16, [R1+0x14c] ;  /* 0x00014c0001107983 */ /* 0x001f680000300800 */
[----:B-1----:R-:W5:Y:S04]  /*42a20*/  LDL.LU R14, [R1+0x18] ;  /* 0x00001800010e7983 */ /* 0x002f680000300800 */
[----:B------:R-:W5:Y:S04]  /*42a30*/  LDL.LU R74, [R1+0x10] ;  /* 0x00001000014a7983 */ /* 0x000f680000300800 */
[----:B------:R-:W5:Y:S04]  /*42a40*/  LDL.LU R76, [R1+0x8] ;  /* 0x00000800014c7983 */ /* 0x000f680000300800 */
[----:B------:R0:W-:Y:S04]  /*42a50*/  STS.U8 [R5+UR10+0x5180], R63 ;  /* 0x0051803f05007988 */ /* 0x0001e8000800000a */
[----:B0-----:R-:W5:Y:S04]  /*42a60*/  LDL.LU R63, [R1+0x1788] ;  /* 0x00178800013f7983 */ /* 0x001f680000300800 */
[----:B--2---:R0:W-:Y:S04]  /*42a70*/  STS.U8 [R5+UR10+0x5580], R73 ;  /* 0x0055804905007988 */ /* 0x0041e8000800000a */
[----:B------:R1:W-:Y:S04]  /*42a80*/  STS.U8 [R5+UR10+0x5980], R77 ;  /* 0x0059804d05007988 */ /* 0x0003e8000800000a */
        /* <DEDUP_REMOVED lines=16> */
[----:B---3--:R0:W-:Y:S04]  /*42b90*/  STS.U8 [R5+UR10+0x7980], R93 ;  /* 0x0079805d05007988 */ /* 0x0081e8000800000a */
[----:B0-----:R-:W3:Y:S04]  /*42ba0*/  LDL.LU R93, [R1+0x3d4] ;  /* 0x0003d400015d7983 */ /* 0x001ee80000300800 */
[----:B------:R0:W-:Y:S04]  /*42bb0*/  STS.U8 [R5+UR10+0x8180], R7 ;  /* 0x0081800705007988 */ /* 0x0001e8000800000a */
[----:B----4-:R1:W-:Y:S04]  /*42bc0*/  STS.U8 [R5+UR10+0x8580], R20 ;  /* 0x0085801405007988 */ /* 0x0103e8000800000a */
[----:B-----5:R4:W-:Y:S04]  /*42bd0*/  STS.U8 [R5+UR10+0x8980], R8 ;  /* 0x0089800805007988 */ /* 0x0209e8000800000a */
[----:B------:R5:W-:Y:S04]  /*42be0*/  STS.U8 [R5+UR10+0x8d80], R9 ;  /* 0x008d800905007988 */ /* 0x000be8000800000a */
[----:B------:R4:W-:Y:S04]  /*42bf0*/  STS.U8 [R5+UR10+0x9180], R15 ;  /* 0x0091800f05007988 */ /* 0x0009e8000800000a */
[----:B0-----:R-:W3:Y:S04]  /*42c00*/  LDL.LU R7, [R1+0x3bc] ;  /* 0x0003bc0001077983 */ /* 0x001ee80000300800 */
[----:B-1----:R-:W3:Y:S04]  /*42c10*/  LDL.LU R20, [R1+0x3a4] ;  /* 0x0003a40001147983 */ /* 0x002ee80000300800 */
[----:B----4-:R-:W4:Y:S04]  /*42c20*/  LDL.LU R8, [R1+0x38c] ;  /* 0x00038c0001087983 */ /* 0x010f280000300800 */
[----:B-----5:R-:W5:Y:S04]  /*42c30*/  LDL.LU R9, [R1+0x374] ;  /* 0x0003740001097983 */ /* 0x020f680000300800 */
[----:B------:R0:W-:Y:S04]  /*42c40*/  STS.U8 [R5+UR10+0x9580], R16 ;  /* 0x0095801005007988 */ /* 0x0001e8000800000a */
[----:B------:R-:W4:Y:S04]  /*42c50*/  LDL.LU R15, [R1+0x35c] ;  /* 0x00035c00010f7983 */ /* 0x000f280000300800 */
        /* <DEDUP_REMOVED lines=8> */
[----:B------:R1:W-:Y:S04]  /*42ce0*/  STS.U8 [R5+UR10+0x2980], R25 ;  /* 0x0029801905007988 */ /* 0x0003e8000800000a */
[----:B------:R-:W5:Y:S01]  /*42cf0*/  LDL.LU R22, [R1+0x2e4] ;  /* 0x0002e40001167983 */ /* 0x000f620000300800 */
[----:B0-----:R-:W0:Y:S03]  /*42d00*/  S2R R2, SR_TID.X ;  /* 0x0000000000027919 */ /* 0x001e260000002100 */
[----:B------:R0:W-:Y:S04]  /*42d10*/  STS.U8 [R5+UR10+0x2d80], R31 ;  /* 0x002d801f05007988 */ /* 0x0001e8000800000a */
[----:B-1----:R-:W5:Y:S04]  /*42d20*/  LDL.LU R25, [R1+0x2cc] ;  /* 0x0002cc0001197983 */ /* 0x002f680000300800 */
[----:B------:R1:W-:Y:S04]  /*42d30*/  STS.U8 [R5+UR10+0x3180], R37 ;  /* 0x0031802505007988 */ /* 0x0003e8000800000a */
[----:B------:R0:W-:Y:S04]  /*42d40*/  STS.U8 [R5+UR10+0x3580], R43 ;  /* 0x0035802b05007988 */ /* 0x0001e8000800000a */
[----:B------:R0:W-:Y:S04]  /*42d50*/  STS.U8 [R5+UR10+0x3980], R49 ;  /* 0x0039803105007988 */ /* 0x0001e8000800000a */
[----:B------:R-:W-:Y:S04]  /*42d60*/  STS.U8 [R5+UR10+0x7d80], R6 ;  /* 0x007d800605007988 */ /* 0x000fe8000800000a */
[----:B------:R1:W-:Y:S04]  /*42d70*/  STS.U8 [R5+UR10+0x3d80], R53 ;  /* 0x003d803505007988 */ /* 0x0003e8000800000a */
[----:B0-----:R-:W5:Y:S04]  /*42d80*/  LDL.LU R31, [R1+0x2b4] ;  /* 0x0002b400011f7983 */ /* 0x001f680000300800 */
[----:B-1----:R-:W5:Y:S04]  /*42d90*/  LDL.LU R37, [R1+0x29c] ;  /* 0x00029c0001257983 */ /* 0x002f680000300800 */
[----:B------:R-:W5:Y:S04]  /*42da0*/  LDL.LU R43, [R1+0x284] ;  /* 0x00028400012b7983 */ /* 0x000f680000300800 */
[----:B------:R0:W-:Y:S04]  /*42db0*/  STS.U8 [R5+UR10+0x4180], R55 ;  /* 0x0041803705007988 */ /* 0x0001e8000800000a */
[----:B------:R-:W5:Y:S04]  /*42dc0*/  LDL.LU R49, [R1+0x26c] ;  /* 0x00026c0001317983 */ /* 0x000f680000300800 */
[----:B------:R-:W5:Y:S04]  /*42dd0*/  LDL.LU R53, [R1+0x254] ;  /* 0x0002540001357983 */ /* 0x000f680000300800 */
[----:B------:R1:W-:Y:S04]  /*42de0*/  STS.U8 [R5+UR10+0x4580], R57 ;  /* 0x0045803905007988 */ /* 0x0003e8000800000a */
[----:B------:R0:W-:Y:S04]  /*42df0*/  STS.U8 [R5+UR10+0x4980], R59 ;  /* 0x0049803b05007988 */ /* 0x0001e8000800000a */
[----:B------:R0:W-:Y:S04]  /*42e00*/  STS.U8 [R5+UR10+0x4d80], R61 ;  /* 0x004d803d05007988 */ /* 0x0001e8000800000a */
[----:B------:R-:W-:Y:S04]  /*42e10*/  STS.U8 [R5+UR10+0xa980], R92 ;  /* 0x00a9805c05007988 */ /* 0x000fe8000800000a */
[----:B------:R-:W-:Y:S04]  /*42e20*/  STS.U8 [R5+UR10+0xad80], R90 ;  /* 0x00ad805a05007988 */ /* 0x000fe8000800000a */
[----:B0-----:R-:W5:Y:S04]  /*42e30*/  LDL.LU R55, [R1+0x23c] ;  /* 0x00023c0001377983 */ /* 0x001f680000300800 */
[----:B------:R-:W-:Y:S04]  /*42e40*/  STS.U8 [R5+UR10+0xb180], R88 ;  /* 0x00b1805805007988 */ /* 0x000fe8000800000a */
[----:B------:R-:W-:Y:S04]  /*42e50*/  STS.U8 [R5+UR10+0xb580], R86 ;  /* 0x00b5805605007988 */ /* 0x000fe8000800000a */
[----:B-1----:R-:W5:Y:S04]  /*42e60*/  LDL.LU R57, [R1+0x224] ;  /* 0x0002240001397983 */ /* 0x002f680000300800 */
[----:B------:R-:W-:Y:S04]  /*42e70*/  STS.U8 [R5+UR10+0xb980], R84 ;  /* 0x00b9805405007988 */ /* 0x000fe8000800000a */
[----:B------:R-:W-:Y:S04]  /*42e80*/  STS.U8 [R5+UR10+0xbd80], R82 ;  /* 0x00bd805205007988 */ /* 0x000fe8000800000a */
[----:B------:R-:W-:Y:S04]  /*42e90*/  STS.U8 [R5+UR10+0xc180], R80 ;  /* 0x00c1805005007988 */ /* 0x000fe8000800000a */
[----:B------:R-:W-:Y:S04]  /*42ea0*/  STS.U8 [R5+UR10+0xc580], R78 ;  /* 0x00c5804e05007988 */ /* 0x000fe8000800000a */
[----:B------:R-:W-:Y:S04]  /*42eb0*/  STS.U8 [R5+UR10+0xc980], R75 ;  /* 0x00c9804b05007988 */ /* 0x000fe8000800000a */
[----:B------:R-:W-:Y:S01]  /*42ec0*/  STS.U8 [R5+UR10+0xcd80], R72 ;  /* 0x00cd804805007988 */ /* 0x000fe2000800000a */
[----:B------:R-:W-:-:S03]  /*42ed0*/  LOP3.LUT R2, R2, 0x7f, RZ, 0xc0, !PT ;  /* 0x0000007f02027812 */ /* 0x000fc600078ec0ff */
[----:B------:R-:W-:Y:S04]  /*42ee0*/  STS.U8 [R5+UR10+0xd180], R62 ;  /* 0x00d1803e05007988 */ /* 0x000fe8000800000a */
[----:B------:R-:W-:Y:S04]  /*42ef0*/  STS.U8 [R5+UR10+0xd580], R60 ;  /* 0x00d5803c05007988 */ /* 0x000fe8000800000a */
[----:B------:R-:W-:Y:S01]  /*42f00*/  STS.U8 [R5+UR10+0xd980], R58 ;  /* 0x00d9803a05007988 */ /* 0x000fe2000800000a */
[----:B------:R-:W-:-:S03]  /*42f10*/  LOP3.LUT R6, R2, 0x40, RZ, 0x3c, !PT ;  /* 0x0000004002067812 */ /* 0x000fc600078e3cff */
        /* <DEDUP_REMOVED lines=9> */
[----:B------:R-:W5:Y:S04]  /*42fb0*/  LDL.LU R59, [R1+0x20c] ;  /* 0x00020c00013b7983 */ /* 0x000f680000300800 */
[----:B------:R0:W-:Y:S04]  /*42fc0*/  STS.U8 [R6+UR10+0x200], R63 ;  /* 0x0002003f06007988 */ /* 0x0001e8000800000a */
[----:B------:R-:W5:Y:S04]  /*42fd0*/  LDL.LU R61, [R1+0x1f4] ;  /* 0x0001f400013d7983 */ /* 0x000f680000300800 */
[----:B--2---:R1:W-:Y:S04]  /*42fe0*/  STS.U8 [R6+UR10+0x600], R73 ;  /* 0x0006004906007988 */ /* 0x0043e8000800000a */
[----:B------:R2:W-:Y:S04]  /*42ff0*/  STS.U8 [R6+UR10+0xa00], R77 ;  /* 0x000a004d06007988 */ /* 0x0005e8000800000a */
[----:B------:R0:W-:Y:S04]  /*43000*/  STS.U8 [R6+UR10+0xe00], R79 ;  /* 0x000e004f06007988 */ /* 0x0001e8000800000a */
[----:B------:R1:W-:Y:S04]  /*43010*/  STS.U8 [R6+UR10+0x1200], R81 ;  /* 0x0012005106007988 */ /* 0x0003e8000800000a */
[----:B------:R2:W-:Y:S04]  /*43020*/  STS.U8 [R6+UR10+0x1600], R83 ;  /* 0x0016005306007988 */ /* 0x0005e8000800000a */
[----:B0-----:R-:W5:Y:S04]  /*43030*/  LDL.LU R63, [R1+0x1dc] ;  /* 0x0001dc00013f7983 */ /* 0x001f680000300800 */
[----:B-1----:R-:W5:Y:S04]  /*43040*/  LDL.LU R73, [R1+0x1c4] ;  /* 0x0001c40001497983 */ /* 0x002f680000300800 */
[----:B--2---:R-:W2:Y:S04]  /*43050*/  LDL.LU R77, [R1+0x1ac] ;  /* 0x0001ac00014d7983 */ /* 0x004ea80000300800 */
[----:B------:R-:W2:Y:S04]  /*43060*/  LDL.LU R79, [R1+0x194] ;  /* 0x00019400014f7983 */ /* 0x000ea80000300800 */
[----:B------:R-:W2:Y:S04]  /*43070*/  LDL.LU R81, [R1+0x178] ;  /* 0x0001780001517983 */ /* 0x000ea80000300800 */
[----:B------:R0:W-:Y:S04]  /*43080*/  STS.U8 [R6+UR10+0x1a00], R85 ;  /* 0x001a005506007988 */ /* 0x0001e8000800000a */
[----:B------:R-:W2:Y:S04]  /*43090*/  LDL.LU R83, [R1+0x160] ;  /* 0x0001600001537983 */ /* 0x000ea80000300800 */
[----:B------:R1:W-:Y:S04]  /*430a0*/  STS.U8 [R6+UR10+0x1e00], R87 ;  /* 0x001e005706007988 */ /* 0x0003e8000800000a */
[----:B------:R1:W-:Y:S04]  /*430b0*/  STS.U8 [R6+UR10+0x2200], R89 ;  /* 0x0022005906007988 */ /* 0x0003e8000800000a */
[----:B------:R3:W-:Y:S04]  /*430c0*/  STS.U8 [R6+UR10+0x2600], R91 ;  /* 0x0026005b06007988 */ /* 0x0007e8000800000a */
[----:B0-----:R-:W2:Y:S04]  /*430d0*/  LDL.LU R85, [R1+0x148] ;  /* 0x0001480001557983 */ /* 0x001ea80000300800 */
[----:B-1----:R-:W2:Y:S04]  /*430e0*/  LDL.LU R87, [R1+0x68] ;  /* 0x0000680001577983 */ /* 0x002ea80000300800 */
[----:B------:R-:W2:Y:S04]  /*430f0*/  LDL.LU R89, [R1+0x64] ;  /* 0x0000640001597983 */ /* 0x000ea80000300800 */
[----:B---3--:R-:W3:Y:S04]  /*43100*/  LDL.LU R91, [R1+0x60] ;  /* 0x00006000015b7983 */ /* 0x008ee80000300800 */
[----:B------:R0:W-:Y:S04]  /*43110*/  STS.U8 [R6+UR10+0x2a00], R93 ;  /* 0x002a005d06007988 */ /* 0x0001e8000800000a */
[----:B0-----:R-:W3:Y:S04]  /*43120*/  LDL.LU R93, [R1+0x5c] ;  /* 0x00005c00015d7983 */ /* 0x001ee80000300800 */
[----:B------:R0:W-:Y:S04]  /*43130*/  STS.U8 [R6+UR10+0x2e00], R7 ;  /* 0x002e000706007988 */ /* 0x0001e8000800000a */
[----:B------:R1:W-:Y:S04]  /*43140*/  STS.U8 [R6+UR10+0x3200], R20 ;  /* 0x0032001406007988 */ /* 0x0003e8000800000a */
[----:B----4-:R4:W-:Y:S04]  /*43150*/  STS.U8 [R6+UR10+0x3600], R8 ;  /* 0x0036000806007988 */ /* 0x0109e8000800000a */
[----:B-----5:R5:W-:Y:S04]  /*43160*/  STS.U8 [R6+UR10+0x3a00], R9 ;  /* 0x003a000906007988 */ /* 0x020be8000800000a */
[----:B------:R4:W-:Y:S04]  /*43170*/  STS.U8 [R6+UR10+0x3e00], R15 ;  /* 0x003e000f06007988 */ /* 0x0009e8000800000a */
[----:B0-----:R-:W3:Y:S04]  /*43180*/  LDL.LU R7, [R1+0x58] ;  /* 0x0000580001077983 */ /* 0x001ee80000300800 */
[----:B-1----:R-:W3:Y:S04]  /*43190*/  LDL.LU R20, [R1+0x54] ;  /* 0x0000540001147983 */ /* 0x002ee80000300800 */
[----:B----4-:R-:W4:Y:S04]  /*431a0*/  LDL.LU R8, [R1+0x50] ;  /* 0x0000500001087983 */ /* 0x010f280000300800 */
[----:B-----5:R-:W5:Y:S04]  /*431b0*/  LDL.LU R9, [R1+0x4c] ;  /* 0x00004c0001097983 */ /* 0x020f680000300800 */
[----:B------:R0:W-:Y:S04]  /*431c0*/  STS.U8 [R6+UR10+0x4200], R16 ;  /* 0x0042001006007988 */ /* 0x0001e8000800000a */
[----:B------:R-:W3:Y:S04]  /*431d0*/  LDL.LU R15, [R1+0x48] ;  /* 0x00004800010f7983 */ /* 0x000ee80000300800 */
[----:B------:R1:W-:Y:S04]  /*431e0*/  STS.U8 [R6+UR10+0x4600], R14 ;  /* 0x0046000e06007988 */ /* 0x0003e8000800000a */
[----:B------:R1:W-:Y:S04]  /*431f0*/  STS.U8 [R6+UR10+0x4a00], R74 ;  /* 0x004a004a06007988 */ /* 0x0003e8000800000a */
[----:B------:R1:W-:Y:S04]  /*43200*/  STS.U8 [R6+UR10+0x4e00], R76 ;  /* 0x004e004c06007988 */ /* 0x0003e8000800000a */
[----:B0-----:R-:W3:Y:S04]  /*43210*/  LDL.LU R16, [R1+0x44] ;  /* 0x0000440001107983 */ /* 0x001ee80000300800 */
[----:B-1----:R-:W3:Y:S04]  /*43220*/  LDL.LU R14, [R1+0x40] ;  /* 0x00004000010e7983 */ /* 0x002ee80000300800 */
[----:B------:R-:W3:Y:S04]  /*43230*/  LDL.LU R74, [R1+0x3c] ;  /* 0x00003c00014a7983 */ /* 0x000ee80000300800 */
[----:B------:R-:W3:Y:S04]  /*43240*/  LDL.LU R76, [R1+0x38] ;  /* 0x00003800014c7983 */ /* 0x000ee80000300800 */
[----:B------:R0:W-:Y:S04]  /*43250*/  STS.U8 [R6+UR10+0x6600], R49 ;  /* 0x0066003106007988 */ /* 0x0001e8000800000a */
[----:B------:R1:W-:Y:S04]  /*43260*/  STS.U8 [R6+UR10+0x6a00], R53 ;  /* 0x006a003506007988 */ /* 0x0003e8000800000a */
[----:B------:R1:W-:Y:S04]  /*43270*/  STS.U8 [R6+UR10+0x6e00], R55 ;  /* 0x006e003706007988 */ /* 0x0003e8000800000a */
[----:B0-----:R-:W4:Y:S04]  /*43280*/  LDL.LU R49, [R1+0x1784] ;  /* 0x0017840001317983 */ /* 0x001f280000300800 */
[----:B-1----:R-:W4:Y:S04]  /*43290*/  LDL.LU R53, [R1+0x494] ;  /* 0x0004940001357983 */ /* 0x002f280000300800 */
[----:B------:R0:W-:Y:S04]  /*432a0*/  STS.U8 [R6+UR10+0x7200], R57 ;  /* 0x0072003906007988 */ /* 0x0001e8000800000a */
[----:B------:R-:W4:Y:S04]  /*432b0*/  LDL.LU R55, [R1+0x480] ;  /* 0x0004800001377983 */ /* 0x000f280000300800 */
[----:B0-----:R-:W5:Y:S04]  /*432c0*/  LDL.LU R57, [R1+0x46c] ;  /* 0x00046c0001397983 */ /* 0x001f680000300800 */
[----:B------:R0:W-:Y:S04]  /*432d0*/  STS.U8 [R6+UR10+0x7600], R59 ;  /* 0x0076003b06007988 */ /* 0x0001e8000800000a */
[----:B------:R1:W-:Y:S04]  /*432e0*/  STS.U8 [R6+UR10+0x7a00], R61 ;  /* 0x007a003d06007988 */ /* 0x0003e8000800000a */
[----:B0-----:R-:W5:Y:S04]  /*432f0*/  LDL.LU R59, [R1+0x458] ;  /* 0x00045800013b7983 */ /* 0x001f680000300800 */
[----:B------:R0:W-:Y:S04]  /*43300*/  STS.U8 [R6+UR10+0x7e00], R63 ;  /* 0x007e003f06007988 */ /* 0x0001e8000800000a */
[----:B-1----:R-:W5:Y:S04]  /*43310*/  LDL.LU R61, [R1+0x444] ;  /* 0x00044400013d7983 */ /* 0x002f680000300800 */
[----:B------:R1:W-:Y:S04]  /*43320*/  STS.U8 [R6+UR10+0x8200], R73 ;  /* 0x0082004906007988 */ /* 0x0003e8000800000a */
[----:B--2---:R2:W-:Y:S04]  /*43330*/  STS.U8 [R6+UR10+0x8600], R77 ;  /* 0x0086004d06007988 */ /* 0x0045e8000800000a */
        /* <DEDUP_REMOVED lines=8> */
[----:B------:R-:W2:Y:S04]  /*433c0*/  LDL.LU R83, [R1+0x3b8] ;  /* 0x0003b80001537983 */ /* 0x000ea80000300800 */
[----:B---3--:R0:W-:Y:S04]  /*433d0*/  STS.U8 [R6+UR10+0xca00], R76 ;  /* 0x00ca004c06007988 */ /* 0x0081e8000800000a */
[----:B0-----:R-:W3:Y:S04]  /*433e0*/  LDL.LU R76, [R1+0x3a0] ;  /* 0x0003a000014c7983 */ /* 0x001ee80000300800 */
        /* <DEDUP_REMOVED lines=11> */
[----:B------:R0:W-:Y:S04]  /*434a0*/  STS.U8 [R6+UR10+0xaa00], R7 ;  /* 0x00aa000706007988 */ /* 0x0001e8000800000a */
[----:B----4-:R1:W-:Y:S04]  /*434b0*/  STS.U8 [R6+UR10+0xb200], R8 ;  /* 0x00b2000806007988 */ /* 0x0103e8000800000a */
[----:B------:R-:W4:Y:S04]  /*434c0*/  LDL.LU R20, [R1+0x310] ;  /* 0x0003100001147983 */ /* 0x000f280000300800 */
[----:B-----5:R5:W-:Y:S04]  /*434d0*/  STS.U8 [R6+UR10+0xb600], R9 ;  /* 0x00b6000906007988 */ /* 0x020be8000800000a */
[----:B------:R1:W-:Y:S04]  /*434e0*/  STS.U8 [R6+UR10+0xba00], R15 ;  /* 0x00ba000f06007988 */ /* 0x0003e8000800000a */
[----:B------:R5:W-:Y:S04]  /*434f0*/  STS.U8 [R6+UR10+0xbe00], R16 ;  /* 0x00be001006007988 */ /* 0x000be8000800000a */
[----:B------:R5:W-:Y:S01]  /*43500*/  STS.U8 [R6+UR10+0xc200], R14 ;  /* 0x00c2000e06007988 */ /* 0x000be2000800000a */
[----:B0-----:R-:W-:-:S03]  /*43510*/  LOP3.LUT R7, R2, 0x50, RZ, 0x3c, !PT ;  /* 0x0000005002077812 */ /* 0x001fc600078e3cff */
[----:B-1----:R-:W2:Y:S04]  /*43520*/  LDL.LU R8, [R1+0x2f8] ;  /* 0x0002f80001087983 */ /* 0x002ea80000300800 */
[----:B-----5:R-:W5:Y:S04]  /*43530*/  LDL.LU R9, [R1+0x2e0] ;  /* 0x0002e00001097983 */ /* 0x020f680000300800 */
[----:B------:R-:W2:Y:S04]  /*43540*/  LDL.LU R15, [R1+0x2c8] ;  /* 0x0002c800010f7983 */ /* 0x000ea80000300800 */
[----:B------:R-:W-:Y:S04]  /*43550*/  STS.U8 [R6+UR10+0x5200], R22 ;  /* 0x0052001606007988 */ /* 0x000fe8000800000a */
[----:B------:R-:W4:Y:S04]  /*43560*/  LDL.LU R16, [R1+0x2b0] ;  /* 0x0002b00001107983 */ /* 0x000f280000300800 */
[----:B------:R-:W-:Y:S04]  /*43570*/  STS.U8 [R6+UR10+0x5600], R25 ;  /* 0x0056001906007988 */ /* 0x000fe8000800000a */
[----:B------:R-:W-:Y:S04]  /*43580*/  STS.U8 [R6+UR10+0x5a00], R31 ;  /* 0x005a001f06007988 */ /* 0x000fe8000800000a */
[----:B------:R-:W-:Y:S04]  /*43590*/  STS.U8 [R6+UR10+0x5e00], R37 ;  /* 0x005e002506007988 */ /* 0x000fe8000800000a */
[----:B------:R-:W-:Y:S04]  /*435a0*/  STS.U8 [R6+UR10+0x6200], R43 ;  /* 0x0062002b06007988 */ /* 0x000fe8000800000a */
[----:B------:R0:W-:Y:S04]  /*435b0*/  STS.U8 [R6+UR10+0xc600], R74 ;  /* 0x00c6004a06007988 */ /* 0x0001e8000800000a */
[----:B------:R-:W4:Y:S04]  /*435c0*/  LDL.LU R14, [R1+0x298] ;  /* 0x00029800010e7983 */ /* 0x000f280000300800 */
        /* <DEDUP_REMOVED lines=13> */
[----:B0-----:R-:W5:Y:S04]  /*436a0*/  LDL.LU R74, [R1+0x280] ;  /* 0x00028000014a7983 */ /* 0x001f680000300800 */
[----:B---3--:R0:W-:Y:S04]  /*436b0*/  STS.U8 [R7+UR10+0x3280], R76 ;  /* 0x0032804c07007988 */ /* 0x0081e8000800000a */
[----:B0-----:R-:W3:Y:S04]  /*436c0*/  LDL.LU R76, [R1+0x268] ;  /* 0x00026800014c7983 */ /* 0x001ee80000300800 */
[----:B------:R-:W3:Y:S04]  /*436d0*/  LDL.LU R22, [R1+0x250] ;  /* 0x0002500001167983 */ /* 0x000ee80000300800 */
[----:B------:R-:W3:Y:S04]  /*436e0*/  LDL.LU R25, [R1+0x238] ;  /* 0x0002380001197983 */ /* 0x000ee80000300800 */
[----:B------:R-:W3:Y:S04]  /*436f0*/  LDL.LU R31, [R1+0x220] ;  /* 0x00022000011f7983 */ /* 0x000ee80000300800 */
[----:B------:R-:W3:Y:S04]  /*43700*/  LDL.LU R37, [R1+0x208] ;  /* 0x0002080001257983 */ /* 0x000ee80000300800 */
[----:B------:R0:W-:Y:S04]  /*43710*/  STS.U8 [R7+UR10+0x280], R49 ;  /* 0x0002803107007988 */ /* 0x0001e8000800000a */
[----:B------:R-:W3:Y:S04]  /*43720*/  LDL.LU R43, [R1+0x1f0] ;  /* 0x0001f000012b7983 */ /* 0x000ee80000300800 */
[----:B------:R1:W-:Y:S04]  /*43730*/  STS.U8 [R7+UR10+0x680], R53 ;  /* 0x0006803507007988 */ /* 0x0003e8000800000a */
[----:B------:R0:W-:Y:S04]  /*43740*/  STS.U8 [R7+UR10+0xa80], R55 ;  /* 0x000a803707007988 */ /* 0x0001e8000800000a */
[----:B------:R0:W-:Y:S04]  /*43750*/  STS.U8 [R7+UR10+0xe80], R57 ;  /* 0x000e803907007988 */ /* 0x0001e8000800000a */
[----:B------:R1:W-:Y:S04]  /*43760*/  STS.U8 [R7+UR10+0x1280], R59 ;  /* 0x0012803b07007988 */ /* 0x0003e8000800000a */
[----:B------:R1:W-:Y:S04]  /*43770*/  STS.U8 [R7+UR10+0x1680], R61 ;  /* 0x0016803d07007988 */ /* 0x0003e8000800000a */
[----:B0-----:R-:W3:Y:S04]  /*43780*/  LDL.LU R49, [R1+0x1d8] ;  /* 0x0001d80001317983 */ /* 0x001ee80000300800 */
[----:B-1----:R-:W3:Y:S04]  /*43790*/  LDL.LU R53, [R1+0x1c0] ;  /* 0x0001c00001357983 */ /* 0x002ee80000300800 */
[----:B------:R-:W3:Y:S04]  /*437a0*/  LDL.LU R55, [R1+0x1a8] ;  /* 0x0001a80001377983 */ /* 0x000ee80000300800 */
[----:B------:R-:W3:Y:S04]  /*437b0*/  LDL.LU R57, [R1+0x190] ;  /* 0x0001900001397983 */ /* 0x000ee80000300800 */
[----:B------:R-:W3:Y:S04]  /*437c0*/  LDL.LU R59, [R1+0x174] ;  /* 0x00017400013b7983 */ /* 0x000ee80000300800 */
[----:B------:R0:W-:Y:S04]  /*437d0*/  STS.U8 [R7+UR10+0x1a80], R63 ;  /* 0x001a803f07007988 */ /* 0x0001e8000800000a */
[----:B------:R-:W3:Y:S04]  /*437e0*/  LDL.LU R61, [R1+0x15c] ;  /* 0x00015c00013d7983 */ /* 0x000ee80000300800 */
[----:B------:R1:W-:Y:S04]  /*437f0*/  STS.U8 [R7+UR10+0x1e80], R73 ;  /* 0x001e804907007988 */ /* 0x0003e8000800000a */
[----:B--2---:R2:W-:Y:S04]  /*43800*/  STS.U8 [R7+UR10+0x2280], R77 ;  /* 0x0022804d07007988 */ /* 0x0045e8000800000a */
[----:B------:R0:W-:Y:S04]  /*43810*/  STS.U8 [R7+UR10+0x2680], R79 ;  /* 0x0026804f07007988 */ /* 0x0001e8000800000a */
[----:B------:R1:W-:Y:S04]  /*43820*/  STS.U8 [R7+UR10+0x2a80], R81 ;  /* 0x002a805107007988 */ /* 0x0003e8000800000a */
[----:B------:R2:W-:Y:S04]  /*43830*/  STS.U8 [R7+UR10+0x2e80], R83 ;  /* 0x002e805307007988 */ /* 0x0005e8000800000a */
[----:B0-----:R-:W3:Y:S04]  /*43840*/  LDL.LU R63, [R1+0x144] ;  /* 0x00014400013f7983 */ /* 0x001ee80000300800 */
[----:B-1----:R-:W3:Y:S04]  /*43850*/  LDL.LU R73, [R1+0xb0] ;  /* 0x0000b00001497983 */ /* 0x002ee80000300800 */
        /* <DEDUP_REMOVED lines=8> */
[----:B------:R1:W-:Y:S04]  /*438e0*/  STS.U8 [R7+UR10+0x4680], R93 ;  /* 0x0046805d07007988 */ /* 0x0003e8000800000a */
[----:B----4-:R4:W-:Y:S04]  /*438f0*/  STS.U8 [R7+UR10+0x4a80], R20 ;  /* 0x004a801407007988 */ /* 0x0109e8000800000a */
[----:B0-----:R-:W2:Y:S04]  /*43900*/  LDL.LU R85, [R1+0x9c] ;  /* 0x00009c0001557983 */ /* 0x001ea80000300800 */
[----:B-1----:R-:W2:Y:S04]  /*43910*/  LDL.LU R87, [R1+0x98] ;  /* 0x0000980001577983 */ /* 0x002ea80000300800 */
[----:B------:R-:W2:Y:S04]  /*43920*/  LDL.LU R89, [R1+0x94] ;  /* 0x0000940001597983 */ /* 0x000ea80000300800 */
[----:B------:R-:W2:Y:S04]  /*43930*/  LDL.LU R91, [R1+0x90] ;  /* 0x00009000015b7983 */ /* 0x000ea80000300800 */
[----:B------:R-:W2:Y:S04]  /*43940*/  LDL.LU R93, [R1+0x8c] ;  /* 0x00008c00015d7983 */ /* 0x000ea80000300800 */
[----:B------:R0:W-:Y:S04]  /*43950*/  STS.U8 [R7+UR10+0x4e80], R8 ;  /* 0x004e800807007988 */ /* 0x0001e8000800000a */
[----:B----4-:R-:W4:Y:S04]  /*43960*/  LDL.LU R20, [R1+0x88] ;  /* 0x0000880001147983 */ /* 0x010f280000300800 */
[----:B-----5:R1:W-:Y:S04]  /*43970*/  STS.U8 [R7+UR10+0x5280], R9 ;  /* 0x0052800907007988 */ /* 0x0203e8000800000a */
[----:B------:R5:W-:Y:S04]  /*43980*/  STS.U8 [R7+UR10+0x5680], R15 ;  /* 0x0056800f07007988 */ /* 0x000be8000800000a */
[----:B------:R0:W-:Y:S04]  /*43990*/  STS.U8 [R7+UR10+0x5a80], R16 ;  /* 0x005a801007007988 */ /* 0x0001e8000800000a */
[----:B------:R1:W-:Y:S04]  /*439a0*/  STS.U8 [R7+UR10+0x5e80], R14 ;  /* 0x005e800e07007988 */ /* 0x0003e8000800000a */
[----:B------:R5:W-:Y:S04]  /*439b0*/  STS.U8 [R7+UR10+0x6280], R74 ;  /* 0x0062804a07007988 */ /* 0x000be8000800000a */
[----:B0-----:R-:W4:Y:S04]  /*439c0*/  LDL.LU R8, [R1+0x84] ;  /* 0x0000840001087983 */ /* 0x001f280000300800 */
[----:B-1----:R-:W4:Y:S04]  /*439d0*/  LDL.LU R9, [R1+0x34] ;  /* 0x0000340001097983 */ /* 0x002f280000300800 */
[----:B-----5:R-:W5:Y:S04]  /*439e0*/  LDL.LU R15, [R1+0x30] ;  /* 0x00003000010f7983 */ /* 0x020f680000300800 */
[----:B------:R-:W5:Y:S04]  /*439f0*/  LDL.LU R16, [R1+0x2c] ;  /* 0x00002c0001107983 */ /* 0x000f680000300800 */
[----:B------:R-:W5:Y:S04]  /*43a00*/  LDL.LU R14, [R1+0x28] ;  /* 0x00002800010e7983 */ /* 0x000f680000300800 */
[----:B------:R-:W5:Y:S04]  /*43a10*/  LDL.LU R74, [R1+0x24] ;  /* 0x00002400014a7983 */ /* 0x000f680000300800 */
[----:B---3--:R0:W-:Y:S04]  /*43a20*/  STS.U8 [R7+UR10+0x6680], R76 ;  /* 0x0066804c07007988 */ /* 0x0081e8000800000a */
[----:B0-----:R-:W3:Y:S04]  /*43a30*/  LDL.LU R76, [R1+0x20] ;  /* 0x00002000014c7983 */ /* 0x001ee80000300800 */
        /* <DEDUP_REMOVED lines=15> */
[----:B--2---:R2:W-:Y:S04]  /*43b30*/  STS.U8 [R7+UR10+0x9e80], R77 ;  /* 0x009e804d07007988 */ /* 0x0045e8000800000a */
[----:B0-----:R-:W3:Y:S04]  /*43b40*/  LDL.LU R57, [R1+0x440] ;  /* 0x0004400001397983 */ /* 0x001ee80000300800 */
[----:B-1----:R-:W3:Y:S04]  /*43b50*/  LDL.LU R59, [R1+0x42c] ;  /* 0x00042c00013b7983 */ /* 0x002ee80000300800 */
[----:B------:R-:W3:Y:S04]  /*43b60*/  LDL.LU R61, [R1+0x414] ;  /* 0x00041400013d7983 */ /* 0x000ee80000300800 */
[----:B------:R-:W3:Y:S04]  /*43b70*/  LDL.LU R63, [R1+0x3fc] ;  /* 0x0003fc00013f7983 */ /* 0x000ee80000300800 */
[----:B------:R-:W3:Y:S04]  /*43b80*/  LDL.LU R73, [R1+0x3e4] ;  /* 0x0003e40001497983 */ /* 0x000ee80000300800 */
[----:B------:R0:W-:Y:S04]  /*43b90*/  STS.U8 [R7+UR10+0xa280], R79 ;  /* 0x00a2804f07007988 */ /* 0x0001e8000800000a */
[----:B--2---:R-:W2:Y:S04]  /*43ba0*/  LDL.LU R77, [R1+0x3cc] ;  /* 0x0003cc00014d7983 */ /* 0x004ea80000300800 */
        /* <DEDUP_REMOVED lines=11> */
[----:B------:R-:W2:Y:S04]  /*43c60*/  LDL.LU R89, [R1+0x33c] ;  /* 0x00033c0001597983 */ /* 0x000ea80000300800 */
[----:B------:R1:W-:Y:S04]  /*43c70*/  STS.U8 [R7+UR10+0xc280], R93 ;  /* 0x00c2805d07007988 */ /* 0x0003e8000800000a */
[----:B----4-:R4:W-:Y:S04]  /*43c80*/  STS.U8 [R7+UR10+0xc680], R20 ;  /* 0x00c6801407007988 */ /* 0x0109e8000800000a */
[----:B------:R1:W-:Y:S04]  /*43c90*/  STS.U8 [R7+UR10+0xce80], R9 ;  /* 0x00ce800907007988 */ /* 0x0003e8000800000a */
[----:B0-----:R-:W2:Y:S04]  /*43ca0*/  LDL.LU R91, [R1+0x324] ;  /* 0x00032400015b7983 */ /* 0x001ea80000300800 */
[----:B-----5:R0:W-:Y:S04]  /*43cb0*/  STS.U8 [R7+UR10+0xd280], R15 ;  /* 0x00d2800f07007988 */ /* 0x0201e8000800000a */
[----:B-1----:R-:W5:Y:S04]  /*43cc0*/  LDL.LU R93, [R1+0x30c] ;  /* 0x00030c00015d7983 */ /* 0x002f680000300800 */
[----:B----4-:R-:W4:Y:S04]  /*43cd0*/  LDL.LU R20, [R1+0x2f4] ;  /* 0x0002f40001147983 */ /* 0x010f280000300800 */
[----:B------:R1:W-:Y:S04]  /*43ce0*/  STS.U8 [R7+UR10+0xd680], R16 ;  /* 0x00d6801007007988 */ /* 0x0003e8000800000a */
[----:B------:R0:W-:Y:S04]  /*43cf0*/  STS.U8 [R7+UR10+0xda80], R14 ;  /* 0x00da800e07007988 */ /* 0x0001e8000800000a */
[----:B------:R1:W-:Y:S04]  /*43d00*/  STS.U8 [R7+UR10+0xde80], R74 ;  /* 0x00de804a07007988 */ /* 0x0003e8000800000a */
[----:B------:R-:W4:Y:S04]  /*43d10*/  LDL.LU R9, [R1+0x2dc] ;  /* 0x0002dc0001097983 */ /* 0x000f280000300800 */
[----:B0-----:R-:W4:Y:S04]  /*43d20*/  LDL.LU R15, [R1+0x2c4] ;  /* 0x0002c400010f7983 */ /* 0x001f280000300800 */
[----:B-1----:R-:W4:Y:S04]  /*43d30*/  LDL.LU R16, [R1+0x2ac] ;  /* 0x0002ac0001107983 */ /* 0x002f280000300800 */
[----:B------:R-:W4:Y:S04]  /*43d40*/  LDL.LU R14, [R1+0x294] ;  /* 0x00029400010e7983 */ /* 0x000f280000300800 */
[----:B------:R-:W4:Y:S04]  /*43d50*/  LDL.LU R74, [R1+0x27c] ;  /* 0x00027c00014a7983 */ /* 0x000f280000300800 */
[----:B---3--:R0:W-:Y:S04]  /*43d60*/  STS.U8 [R7+UR10+0xe280], R76 ;  /* 0x00e2804c07007988 */ /* 0x0081e8000800000a */
[----:B0-----:R-:W3:Y:S04]  /*43d70*/  LDL.LU R76, [R1+0x264] ;  /* 0x00026400014c7983 */ /* 0x001ee80000300800 */
[----:B------:R0:W-:Y:S04]  /*43d80*/  STS.U8 [R7+UR10+0xca80], R8 ;  /* 0x00ca800807007988 */ /* 0x0001e8000800000a */
[----:B------:R-:W3:Y:S04]  /*43d90*/  LDL.LU R90, [R1+0x24c] ;  /* 0x00024c00015a7983 */ /* 0x000ee80000300800 */
[----:B------:R1:W-:Y:S04]  /*43da0*/  STS.U8 [R7+UR10+0x6a80], R22 ;  /* 0x006a801607007988 */ /* 0x0003e8000800000a */
[----:B------:R-:W3:Y:S04]  /*43db0*/  LDL.LU R92, [R1+0x234] ;  /* 0x00023400015c7983 */ /* 0x000ee80000300800 */
[----:B------:R1:W-:Y:S04]  /*43dc0*/  STS.U8 [R7+UR10+0x6e80], R25 ;  /* 0x006e801907007988 */ /* 0x0003e8000800000a */
[----:B------:R1:W-:Y:S04]  /*43dd0*/  STS.U8 [R7+UR10+0x7280], R31 ;  /* 0x0072801f07007988 */ /* 0x0003e8000800000a */
[----:B------:R-:W-:Y:S01]  /*43de0*/  STS.U8 [R7+UR10+0xb280], R17 ;  /* 0x00b2801107007988 */ /* 0x000fe2000800000a */
[----:B0-----:R-:W-:-:S03]  /*43df0*/  LOP3.LUT R8, R2, 0x60, RZ, 0x3c, !PT ;  /* 0x0000006002087812 */ /* 0x001fc600078e3cff */
[----:B------:R-:W-:Y:S04]  /*43e00*/  STS.U8 [R7+UR10+0xe680], R65 ;  /* 0x00e6804107007988 */ /* 0x000fe8000800000a */
[----:B-1----:R-:W3:Y:S04]  /*43e10*/  LDL.LU R22, [R1+0x21c] ;  /* 0x00021c0001167983 */ /* 0x002ee80000300800 */
[----:B------:R-:W-:Y:S04]  /*43e20*/  STS.U8 [R7+UR10+0xea80], R46 ;  /* 0x00ea802e07007988 */ /* 0x000fe8000800000a */
[----:B------:R-:W-:Y:S04]  /*43e30*/  STS.U8 [R7+UR10+0xee80], R40 ;  /* 0x00ee802807007988 */ /* 0x000fe8000800000a */
[----:B------:R-:W-:Y:S04]  /*43e40*/  STS.U8 [R7+UR10+0xf280], R34 ;  /* 0x00f2802207007988 */ /* 0x000fe8000800000a */
[----:B------:R-:W-:Y:S04]  /*43e50*/  STS.U8 [R7+UR10+0xf680], R28 ;  /* 0x00f6801c07007988 */ /* 0x000fe8000800000a */
[----:B------:R-:W-:Y:S04]  /*43e60*/  STS.U8 [R7+UR10+0xfa80], R21 ;  /* 0x00fa801507007988 */ /* 0x000fe8000800000a */
[----:B------:R-:W-:Y:S04]  /*43e70*/  STS.U8 [R7+UR10+0xfe80], R13 ;  /* 0x00fe800d07007988 */ /* 0x000fe8000800000a */
        /* <DEDUP_REMOVED lines=18> */
[----:B--2---:R2:W-:Y:S04]  /*43fa0*/  STS.U8 [R8+UR10+0x2b00], R77 ;  /* 0x002b004d08007988 */ /* 0x0045e8000800000a */
[----:B------:R2:W-:Y:S04]  /*43fb0*/  STS.U8 [R8+UR10+0x2f00], R79 ;  /* 0x002f004f08007988 */ /* 0x0005e8000800000a */
[----:B0-----:R-:W3:Y:S04]  /*43fc0*/  LDL.LU R59, [R1+0x140] ;  /* 0x00014000013b7983 */ /* 0x001ee80000300800 */
[----:B-1----:R-:W3:Y:S04]  /*43fd0*/  LDL.LU R61, [R1+0xfc] ;  /* 0x0000fc00013d7983 */ /* 0x002ee80000300800 */
[----:B------:R-:W3:Y:S04]  /*43fe0*/  LDL.LU R63, [R1+0xf8] ;  /* 0x0000f800013f7983 */ /* 0x000ee80000300800 */
[----:B------:R-:W3:Y:S04]  /*43ff0*/  LDL.LU R73, [R1+0xf4] ;  /* 0x0000f40001497983 */ /* 0x000ee80000300800 */
[----:B--2---:R-:W2:Y:S04]  /*44000*/  LDL.LU R77, [R1+0xf0] ;  /* 0x0000f000014d7983 */ /* 0x004ea80000300800 */
[----:B------:R0:W-:Y:S04]  /*44010*/  STS.U8 [R8+UR10+0x3300], R81 ;  /* 0x0033005108007988 */ /* 0x0001e8000800000a */
        /* <DEDUP_REMOVED lines=12> */
[----:B------:R-:W5:Y:S04]  /*440e0*/  LDL.LU R91, [R1+0xd4] ;  /* 0x0000d400015b7983 */ /* 0x000f680000300800 */
[----:B----4-:R1:W-:Y:S04]  /*440f0*/  STS.U8 [R8+UR10+0x4f00], R20 ;  /* 0x004f001408007988 */ /* 0x0103e8000800000a */
[----:B------:R4:W-:Y:S04]  /*44100*/  STS.U8 [R8+UR10+0x5300], R9 ;  /* 0x0053000908007988 */ /* 0x0009e8000800000a */
[----:B------:R0:W-:Y:S04]  /*44110*/  STS.U8 [R8+UR10+0x5700], R15 ;  /* 0x0057000f08007988 */ /* 0x0001e8000800000a */
[----:B------:R1:W-:Y:S04]  /*44120*/  STS.U8 [R8+UR10+0x5b00], R16 ;  /* 0x005b001008007988 */ /* 0x0003e8000800000a */
[----:B------:R4:W-:Y:S04]  /*44130*/  STS.U8 [R8+UR10+0x5f00], R14 ;  /* 0x005f000e08007988 */ /* 0x0009e8000800000a */
[----:B0-----:R-:W5:Y:S04]  /*44140*/  LDL.LU R93, [R1+0xd0] ;  /* 0x0000d000015d7983 */ /* 0x001f680000300800 */
[----:B-1----:R-:W5:Y:S04]  /*44150*/  LDL.LU R20, [R1+0xcc] ;  /* 0x0000cc0001147983 */ /* 0x002f680000300800 */
[----:B----4-:R-:W4:Y:S04]  /*44160*/  LDL.LU R9, [R1+0x80] ;  /* 0x0000800001097983 */ /* 0x010f280000300800 */
[----:B------:R-:W4:Y:S04]  /*44170*/  LDL.LU R15, [R1+0x7c] ;  /* 0x00007c00010f7983 */ /* 0x000f280000300800 */
[----:B------:R-:W4:Y:S04]  /*44180*/  LDL.LU R16, [R1+0x78] ;  /* 0x0000780001107983 */ /* 0x000f280000300800 */
[----:B------:R0:W-:Y:S04]  /*44190*/  STS.U8 [R8+UR10+0x6300], R74 ;  /* 0x0063004a08007988 */ /* 0x0001e8000800000a */
[----:B------:R-:W4:Y:S04]  /*441a0*/  LDL.LU R14, [R1+0x74] ;  /* 0x00007400010e7983 */ /* 0x000f280000300800 */
[----:B0-----:R-:W4:Y:S04]  /*441b0*/  LDL.LU R74, [R1+0x70] ;  /* 0x00007000014a7983 */ /* 0x001f280000300800 */
[----:B---3--:R0:W-:Y:S04]  /*441c0*/  STS.U8 [R8+UR10+0x6700], R76 ;  /* 0x0067004c08007988 */ /* 0x0081e8000800000a */
[----:B0-----:R-:W3:Y:S04]  /*441d0*/  LDL.LU R76, [R1+0x6c] ;  /* 0x00006c00014c7983 */ /* 0x001ee80000300800 */
[----:B------:R0:W-:Y:S04]  /*441e0*/  STS.U8 [R8+UR10+0x7f00], R37 ;  /* 0x007f002508007988 */ /* 0x0001e8000800000a */
[----:B------:R1:W-:Y:S04]  /*441f0*/  STS.U8 [R8+UR10+0x8300], R43 ;  /* 0x0083002b08007988 */ /* 0x0003e8000800000a */
[----:B------:R0:W-:Y:S04]  /*44200*/  STS.U8 [R8+UR10+0x8700], R49 ;  /* 0x0087003108007988 */ /* 0x0001e8000800000a */
[----:B------:R0:W-:Y:S04]  /*44210*/  STS.U8 [R8+UR10+0x8b00], R53 ;  /* 0x008b003508007988 */ /* 0x0001e8000800000a */
[----:B------:R-:W-:Y:S04]  /*44220*/  STS.U8 [R8+UR10+0x8f00], R55 ;  /* 0x008f003708007988 */ /* 0x000fe8000800000a */
[----:B------:R-:W-:Y:S04]  /*44230*/  STS.U8 [R8+UR10+0x9300], R57 ;  /* 0x0093003908007988 */ /* 0x000fe8000800000a */
[----:B0-----:R-:W3:Y:S04]  /*44240*/  LDL.LU R37, [R1+0x177c] ;  /* 0x00177c0001257983 */ /* 0x001ee80000300800 */
[----:B-1----:R-:W3:Y:S04]  /*44250*/  LDL.LU R43, [R1+0x48c] ;  /* 0x00048c00012b7983 */ /* 0x002ee80000300800 */
[----:B------:R-:W3:Y:S04]  /*44260*/  LDL.LU R49, [R1+0x478] ;  /* 0x0004780001317983 */ /* 0x000ee80000300800 */
[----:B------:R-:W3:Y:S04]  /*44270*/  LDL.LU R53, [R1+0x464] ;  /* 0x0004640001357983 */ /* 0x000ee80000300800 */
[----:B------:R-:W-:Y:S04]  /*44280*/  STS.U8 [R8+UR10+0x9700], R59 ;  /* 0x0097003b08007988 */ /* 0x000fe8000800000a */
[----:B------:R-:W-:Y:S04]  /*44290*/  STS.U8 [R8+UR10+0x9b00], R61 ;  /* 0x009b003d08007988 */ /* 0x000fe8000800000a */
[----:B------:R-:W-:Y:S04]  /*442a0*/  STS.U8 [R8+UR10+0x9f00], R63 ;  /* 0x009f003f08007988 */ /* 0x000fe8000800000a */
[----:B------:R-:W-:Y:S04]  /*442b0*/  STS.U8 [R8+UR10+0xa300], R73 ;  /* 0x00a3004908007988 */ /* 0x000fe8000800000a */
[----:B--2---:R-:W-:Y:S04]  /*442c0*/  STS.U8 [R8+UR10+0xa700], R77 ;  /* 0x00a7004d08007988 */ /* 0x004fe8000800000a */
        /* <DEDUP_REMOVED lines=9> */
[----:B----4-:R-:W-:Y:S04]  /*44360*/  STS.U8 [R8+UR10+0xd300], R15 ;  /* 0x00d3000f08007988 */ /* 0x010fe8000800000a */
[----:B------:R-:W-:Y:S04]  /*44370*/  STS.U8 [R8+UR10+0xd700], R16 ;  /* 0x00d7001008007988 */ /* 0x000fe8000800000a */
[----:B------:R-:W-:Y:S04]  /*44380*/  STS.U8 [R8+UR10+0xdb00], R14 ;  /* 0x00db000e08007988 */ /* 0x000fe8000800000a */
[----:B------:R-:W-:Y:S04]  /*44390*/  STS.U8 [R8+UR10+0xdf00], R74 ;  /* 0x00df004a08007988 */ /* 0x000fe8000800000a */
[----:B---3--:R0:W-:Y:S04]  /*443a0*/  STS.U8 [R8+UR10+0xe300], R76 ;  /* 0x00e3004c08007988 */ /* 0x0081e8000800000a */
[----:B0-----:R-:W2:Y:S04]  /*443b0*/  LDL.LU R76, [R1+0x450] ;  /* 0x00045000014c7983 */ /* 0x001ea80000300800 */
[----:B------:R-:W3:Y:S04]  /*443c0*/  LDL.LU R55, [R1+0x43c] ;  /* 0x00043c0001377983 */ /* 0x000ee80000300800 */
[----:B------:R-:W4:Y:S04]  /*443d0*/  LDL.LU R57, [R1+0x428] ;  /* 0x0004280001397983 */ /* 0x000f280000300800 */
[----:B------:R-:W5:Y:S04]  /*443e0*/  LDL.LU R59, [R1+0x410] ;  /* 0x00041000013b7983 */ /* 0x000f680000300800 */
[----:B------:R-:W3:Y:S04]  /*443f0*/  LDL.LU R61, [R1+0x3f8] ;  /* 0x0003f800013d7983 */ /* 0x000ee80000300800 */
        /* <DEDUP_REMOVED lines=16> */
[----:B------:R0:W-:Y:S04]  /*44500*/  STS.U8 [R8+UR10+0xcf00], R9 ;  /* 0x00cf000908007988 */ /* 0x0001e8000800000a */
[----:B------:R-:W-:Y:S04]  /*44510*/  STS.U8 [R8+UR10+0x6b00], R90 ;  /* 0x006b005a08007988 */ /* 0x000fe8000800000a */
[----:B------:R-:W-:Y:S04]  /*44520*/  STS.U8 [R8+UR10+0x6f00], R92 ;  /* 0x006f005c08007988 */ /* 0x000fe8000800000a */
[----:B------:R-:W-:Y:S04]  /*44530*/  STS.U8 [R8+UR10+0x7300], R22 ;  /* 0x0073001608007988 */ /* 0x000fe8000800000a */
[----:B------:R-:W-:Y:S04]  /*44540*/  STS.U8 [R8+UR10+0x7700], R25 ;  /* 0x0077001908007988 */ /* 0x000fe8000800000a */
[----:B------:R-:W-:Y:S04]  /*44550*/  STS.U8 [R8+UR10+0x7b00], R31 ;  /* 0x007b001f08007988 */ /* 0x000fe8000800000a */
        /* <DEDUP_REMOVED lines=12> */
[----:B--2---:R0:W-:Y:S04]  /*44620*/  STS.U8 [R9+UR10+0x1380], R76 ;  /* 0x0013804c09007988 */ /* 0x0041e8000800000a */
[----:B0-----:R-:W2:Y:S04]  /*44630*/  LDL.LU R76, [R1+0x260] ;  /* 0x00026000014c7983 */ /* 0x001ea80000300800 */
        /* <DEDUP_REMOVED lines=8> */
[----:B---3--:R0:W-:Y:S04]  /*446c0*/  STS.U8 [R9+UR10+0x6380], R74 ;  /* 0x0063804a09007988 */ /* 0x0081e8000800000a */
[----:B------:R-:W3:Y:S04]  /*446d0*/  LDL.LU R53, [R1+0x188] ;  /* 0x0001880001357983 */ /* 0x000ee80000300800 */
[----:B0-----:R-:W3:Y:S04]  /*446e0*/  LDL.LU R74, [R1+0x16c] ;  /* 0x00016c00014a7983 */ /* 0x001ee80000300800 */
[----:B------:R0:W-:Y:S04]  /*446f0*/  STS.U8 [R9+UR10+0x1780], R55 ;  /* 0x0017803709007988 */ /* 0x0001e8000800000a */
[----:B----4-:R1:W-:Y:S04]  /*44700*/  STS.U8 [R9+UR10+0x1b80], R57 ;  /* 0x001b803909007988 */ /* 0x0103e8000800000a */
[----:B-----5:R4:W-:Y:S04]  /*44710*/  STS.U8 [R9+UR10+0x1f80], R59 ;  /* 0x001f803b09007988 */ /* 0x0209e8000800000a */
[----:B------:R5:W-:Y:S04]  /*44720*/  STS.U8 [R9+UR10+0x2380], R61 ;  /* 0x0023803d09007988 */ /* 0x000be8000800000a */
[----:B------:R1:W-:Y:S04]  /*44730*/  STS.U8 [R9+UR10+0x2780], R63 ;  /* 0x0027803f09007988 */ /* 0x0003e8000800000a */
[----:B------:R4:W-:Y:S04]  /*44740*/  STS.U8 [R9+UR10+0x2b80], R73 ;  /* 0x002b804909007988 */ /* 0x0009e8000800000a */
[----:B0-----:R-:W3:Y:S04]  /*44750*/  LDL.LU R55, [R1+0x154] ;  /* 0x0001540001377983 */ /* 0x001ee80000300800 */
[----:B-1----:R-:W3:Y:S04]  /*44760*/  LDL.LU R57, [R1+0x134] ;  /* 0x0001340001397983 */ /* 0x002ee80000300800 */
[----:B----4-:R-:W4:Y:S04]  /*44770*/  LDL.LU R59, [R1+0x130] ;  /* 0x00013000013b7983 */ /* 0x010f280000300800 */
[----:B-----5:R-:W5:Y:S04]  /*44780*/  LDL.LU R61, [R1+0x12c] ;  /* 0x00012c00013d7983 */ /* 0x020f680000300800 */
[----:B------:R-:W4:Y:S04]  /*44790*/  LDL.LU R63, [R1+0x128] ;  /* 0x00012800013f7983 */ /* 0x000f280000300800 */
[----:B------:R0:W-:Y:S04]  /*447a0*/  STS.U8 [R9+UR10+0x2f80], R77 ;  /* 0x002f804d09007988 */ /* 0x0001e8000800000a */
[----:B------:R-:W4:Y:S04]  /*447b0*/  LDL.LU R73, [R1+0x124] ;  /* 0x0001240001497983 */ /* 0x000f280000300800 */
[----:B------:R1:W-:Y:S04]  /*447c0*/  STS.U8 [R9+UR10+0x3380], R79 ;  /* 0x0033804f09007988 */ /* 0x0003e8000800000a */
[----:B------:R0:W-:Y:S04]  /*447d0*/  STS.U8 [R9+UR10+0x3780], R81 ;  /* 0x0037805109007988 */ /* 0x0001e8000800000a */
[----:B------:R0:W-:Y:S04]  /*447e0*/  STS.U8 [R9+UR10+0x3b80], R83 ;  /* 0x003b805309007988 */ /* 0x0001e8000800000a */
[----:B------:R1:W-:Y:S04]  /*447f0*/  STS.U8 [R9+UR10+0x3f80], R85 ;  /* 0x003f805509007988 */ /* 0x0003e8000800000a */
[----:B------:R1:W-:Y:S04]  /*44800*/  STS.U8 [R9+UR10+0x4380], R87 ;  /* 0x0043805709007988 */ /* 0x0003e8000800000a */
[----:B0-----:R-:W5:Y:S04]  /*44810*/  LDL.LU R77, [R1+0x120] ;  /* 0x00012000014d7983 */ /* 0x001f680000300800 */
[----:B-1----:R-:W5:Y:S04]  /*44820*/  LDL.LU R79, [R1+0x11c] ;  /* 0x00011c00014f7983 */ /* 0x002f680000300800 */
[----:B------:R-:W5:Y:S04]  /*44830*/  LDL.LU R81, [R1+0x118] ;  /* 0x0001180001517983 */ /* 0x000f680000300800 */
[----:B------:R-:W5:Y:S04]  /*44840*/  LDL.LU R83, [R1+0x114] ;  /* 0x0001140001537983 */ /* 0x000f680000300800 */
[----:B------:R-:W5:Y:S04]  /*44850*/  LDL.LU R85, [R1+0x110] ;  /* 0x0001100001557983 */ /* 0x000f680000300800 */
[----:B------:R0:W-:Y:S04]  /*44860*/  STS.U8 [R9+UR10+0x4780], R89 ;  /* 0x0047805909007988 */ /* 0x0001e8000800000a */
[----:B------:R-:W5:Y:S04]  /*44870*/  LDL.LU R87, [R1+0x10c] ;  /* 0x00010c0001577983 */ /* 0x000f680000300800 */
        /* <DEDUP_REMOVED lines=12> */
[----:B0-----:R-:W5:Y:S04]  /*44940*/  LDL.LU R14, [R1+0xbc] ;  /* 0x0000bc00010e7983 */ /* 0x001f680000300800 */
[----:B--2---:R0:W-:Y:S04]  /*44950*/  STS.U8 [R9+UR10+0x6780], R76 ;  /* 0x0067804c09007988 */ /* 0x0041e8000800000a */
[----:B0-----:R-:W2:Y:S04]  /*44960*/  LDL.LU R76, [R1+0xb8] ;  /* 0x0000b800014c7983 */ /* 0x001ea80000300800 */
[----:B---3--:R0:W-:Y:S04]  /*44970*/  STS.U8 [R9+UR10+0x8f80], R74 ;  /* 0x008f804a09007988 */ /* 0x0081e8000800000a */
[----:B0-----:R-:W3:Y:S04]  /*44980*/  LDL.LU R74, [R1+0x1790] ;  /* 0x00179000014a7983 */ /* 0x001ee80000300800 */
        /* <DEDUP_REMOVED lines=11> */
[----:B----4-:R-:W-:Y:S04]  /*44a40*/  STS.U8 [R9+UR10+0x9b80], R59 ;  /* 0x009b803b09007988 */ /* 0x010fe8000800000a */
        /* <DEDUP_REMOVED lines=21> */
[----:B------:R-:W-:Y:S01]  /*44ba0*/  STS.U8 [R9+UR10+0xd780], R16 ;  /* 0x00d7801009007988 */ /* 0x000fe2000800000a */
[----:B------:R-:W-:-:S03]  /*44bb0*/  ISETP.NE.U32.AND P0, PT, RZ, UR6, PT ;  /* 0x00000006ff007c0c */ /* 0x000fc6000bf05070 */
[----:B------:R-:W-:Y:S01]  /*44bc0*/  STS.U8 [R9+UR10+0xdb80], R14 ;  /* 0x00db800e09007988 */ /* 0x000fe2000800000a */
[----:B0-----:R-:W-:-:S03]  /*44bd0*/  LOP3.LUT R3, R2, 0x10, RZ, 0x3c, !PT ;  /* 0x0000001002037812 */ /* 0x001fc600078e3cff */
[----:B--2---:R0:W-:Y:S02]  /*44be0*/  STS.U8 [R9+UR10+0xdf80], R76 ;  /* 0x00df804c09007988 */ /* 0x0041e4000800000a */
[----:B0-----:R-:W0:Y:S02]  /*44bf0*/  LDC R76, c[0x0][0x3a0] ;  /* 0x0000e800ff4c7b82 */ /* 0x001e240000000800 */
[----:B---3--:R1:W-:Y:S01]  /*44c00*/  STS.U8 [R9+UR10+0xff80], R74 ;  /* 0x00ff804a09007988 */ /* 0x0083e2000800000a */
[----:B------:R2:W-:Y:S06]  /*44c10*/  MEMBAR.ALL.CTA ;  /* 0x0000000000007992 */ /* 0x0005ec0000008000 */
[----:B--2---:R-:W2:Y:S01]  /*44c20*/  FENCE.VIEW.ASYNC.S ;  /* 0x00000000000073c6 */ /* 0x004ea20000000000 */
[----:B0-----:R-:W-:Y:S01]  /*44c30*/  VIADD R76, R76, 0x7f ;  /* 0x0000007f4c4c7836 */ /* 0x001fe20000000000 */
[----:B--2---:R-:W-:Y:S04]  /*44c40*/  BAR.SYNC.DEFER_BLOCKING 0x0 ;  /* 0x0000000000007b1d */ /* 0x004fe80000010000 */
[----:B------:R-:W-:-:S02]  /*44c50*/  ISETP.LT.OR P2, PT, R76, 0x80, P0 ;  /* 0x000000804c00780c */ /* 0x000fc40000741670 */
[----:B------:R-:W-:-:S11]  /*44c60*/  ISETP.GE.AND P3, PT, R76, 0x100, PT ;  /* 0x000001004c00780c */ /* 0x000fd60003f66270 */
[----:B-1----:R-:W-:Y:S05]  /*44c70*/  @P2 BRA `(.L_x_6) ;  /* 0x0000000000d82947 */ /* 0x002fea0003800000 */
[----:B------:R-:W-:Y:S02]  /*44c80*/  USHF.R.U32.HI UR16, URZ, 0x4, UR10 ;  /* 0x00000004ff107899 */ /* 0x000fe4000801160a */
[----:B------:R-:W-:Y:S02]  /*44c90*/  UIADD3 UR5, UPT, UPT, UR10, 0x20000, URZ ;  /* 0x000200000a057890 */ /* 0x000fe4000fffe0ff */
[----:B------:R-:W-:Y:S02]  /*44ca0*/  USGXT.U32 UR16, UR16, 0xe ;  /* 0x0000000e1010789a */ /* 0x000fe40008000000 */
[----:B------:R-:W-:Y:S02]  /*44cb0*/  USHF.R.U32.HI UR5, URZ, 0x4, UR5 ;  /* 0x00000004ff057899 */ /* 0x000fe40008011605 */
[----:B------:R-:W-:Y:S02]  /*44cc0*/  UIADD3 UR42, UP1, UPT, UR16, 0x2, URZ ;  /* 0x00000002102a7890 */ /* 0x000fe4000ff3e0ff */
[----:B------:R-:W-:Y:S01]  /*44cd0*/  USGXT.U32 UR18, UR5, 0xe ;  /* 0x0000000e0512789a */ /* 0x000fe20008000000 */
[----:B------:R-:W-:Y:S01]  /*44ce0*/  UMOV UR4, URZ ;  /* 0x000000ff00047c82 */ /* 0x000fe20008000000 */
[----:B------:R-:W-:Y:S01]  /*44cf0*/  UMOV UR6, URZ ;  /* 0x000000ff00067c82 */ /* 0x000fe20008000000 */
[----:B------:R-:W-:-:S02]  /*44d00*/  UIADD3.X UR43, UPT, UPT, UR4, 0x40004040, URZ, UP1, !UPT ;  /* 0x40004040042b7890 */ /* 0x000fc40008ffe4ff */
[----:B------:R-:W-:Y:S01]  /*44d10*/  UIADD3 UR44, UP1, UPT, UR18, 0x80, URZ ;  /* 0x00000080122c7890 */ /* 0x000fe2000ff3e0ff */
[----:B------:R-:W-:Y:S01]  /*44d20*/  UMOV UR4, UR14 ;  /* 0x0000000e00047c82 */ /* 0x000fe20008000000 */
[----:B------:R-:W-:Y:S02]  /*44d30*/  UMOV UR5, URZ ;  /* 0x000000ff00057c82 */ /* 0x000fe40008000000 */
[----:B------:R-:W-:Y:S01]  /*44d40*/  UIADD3.X UR45, UPT, UPT, UR6, -0x7fffbfe0, URZ, UP1, !UPT ;  /* 0x80004020062d7890 */ /* 0x000fe20008ffe4ff */
[----:B------:R-:W-:Y:S01]  /*44d50*/  UMOV UR61, UR4 ;  /* 0x00000004003d7c82 */ /* 0x000fe20008000000 */
[----:B------:R-:W-:Y:S02]  /*44d60*/  UIADD3.64 UR4, UPT, UPT, UR42, 0x2, URZ ;  /* 0x000000022a047897 */ /* 0x000fe4000fffe0ff */
[----:B------:R-:W-:Y:S02]  /*44d70*/  UIADD3.64 UR52, UPT, UPT, UR44, 0x80, URZ ;  /* 0x000000802c347897 */ /* 0x000fe4000fffe0ff */
[----:B------:R-:W-:-:S02]  /*44d80*/  UIADD3.64 UR6, UPT, UPT, UR42, 0x4, URZ ;  /* 0x000000042a067897 */ /* 0x000fc4000fffe0ff */
[----:B------:R-:W-:Y:S02]  /*44d90*/  UIADD3.64 UR54, UPT, UPT, UR44, 0x100, URZ ;  /* 0x000001002c367897 */ /* 0x000fe4000fffe0ff */
[----:B------:R-:W-:Y:S02]  /*44da0*/  UIADD3 UR60, UPT, UPT, UR11, 0x100000, URZ ;  /* 0x001000000b3c7890 */ /* 0x000fe4000fffe0ff */
[----:B------:R-:W-:Y:S02]  /*44db0*/  UIADD3.64 UR48, UPT, UPT, UR42, 0x7fe, URZ ;  /* 0x000007fe2a307897 */ /* 0x000fe4000fffe0ff */
[----:B------:R-:W-:Y:S02]  /*44dc0*/  UIADD3 UR62, UPT, UPT, UR11, 0x100000, URZ ;  /* 0x001000000b3e7890 */ /* 0x000fe4000fffe0ff */
[----:B------:R-:W-:Y:S02]  /*44dd0*/  UIADD3.64 UR50, UPT, UPT, UR42, 0x800, URZ ;  /* 0x000008002a327897 */ /* 0x000fe4000fffe0ff */
[----:B------:R-:W-:-:S02]  /*44de0*/  UIADD3 UR63, UPT, UPT, UR11, 0x100000, URZ ;  /* 0x001000000b3f7890 */ /* 0x000fc4000fffe0ff */
[----:B------:R-:W-:Y:S01]  /*44df0*/  UIADD3.64 UR56, UPT, UPT, UR42, 0x802, URZ ;  /* 0x000008022a387897 */ /* 0x000fe2000fffe0ff */
[----:B------:R-:W-:Y:S01]  /*44e00*/  UMOV UR32, 0x0 ;  /* 0x0000000000207882 */ /* 0x000fe20000000000 */
[----:B------:R-:W-:Y:S01]  /*44e10*/  UMOV UR33, 0x4408010 ;  /* 0x0440801000217882 */ /* 0x000fe20000000000 */
[----:B------:R-:W-:Y:S01]  /*44e20*/  UIADD3 UR64, UPT, UPT, UR11, 0x100000, URZ ;  /* 0x001000000b407890 */ /* 0x000fe2000fffe0ff */
[----:B------:R-:W-:Y:S01]  /*44e30*/  UMOV UR17, 0x40004040 ;  /* 0x4000404000117882 */ /* 0x000fe20000000000 */
[----:B------:R-:W-:Y:S01]  /*44e40*/  UIADD3.64 UR58, UPT, UPT, UR42, 0x804, URZ ;  /* 0x000008042a3a7897 */ /* 0x000fe2000fffe0ff */
[----:B------:R-:W-:Y:S01]  /*44e50*/  UMOV UR19, 0x80004020 ;  /* 0x8000402000137882 */ /* 0x000fe20000000000 */
[----:B------:R-:W-:Y:S01]  /*44e60*/  UMOV UR28, 0x0 ;  /* 0x00000000001c7882 */ /* 0x000fe20000000000 */
[----:B------:R-:W-:Y:S01]  /*44e70*/  UMOV UR29, 0x4408010 ;  /* 0x04408010001d7882 */ /* 0x000fe20000000000 */
[----:B------:R-:W-:Y:S01]  /*44e80*/  UMOV UR38, 0x0 ;  /* 0x0000000000267882 */ /* 0x000fe20000000000 */
[----:B------:R-:W-:Y:S01]  /*44e90*/  UMOV UR39, 0x4408010 ;  /* 0x0440801000277882 */ /* 0x000fe20000000000 */
[----:B------:R0:W-:Y:S01]  /*44ea0*/  UTCQMMA gdesc[UR18], gdesc[UR16], tmem[UR11], tmem[UR32], idesc[UR33], !UPT ;  /* 0x00ff2010120075ea */ /* 0x0001e2000f80030b */
[----:B------:R-:W-:Y:S01]  /*44eb0*/  UMOV UR36, 0x0 ;  /* 0x0000000000247882 */ /* 0x000fe20000000000 */
[----:B------:R-:W-:Y:S01]  /*44ec0*/  UMOV UR37, 0x4408010 ;  /* 0x0440801000257882 */ /* 0x000fe20000000000 */
[----:B------:R0:W-:Y:S01]  /*44ed0*/  UTCQMMA gdesc[UR44], gdesc[UR42], tmem[UR11], tmem[UR28], idesc[UR29], UPT ;  /* 0x00ff1c2a2c0075ea */ /* 0x0001e2000b80030b */
        /* <DEDUP_REMOVED lines=8> */
[----:B------:R0:W-:Y:S01]  /*44f60*/  UTCQMMA gdesc[UR18], gdesc[UR48], tmem[UR60], tmem[UR34], idesc[UR35], !UPT ;  /* 0x00ff2230120075ea */ /* 0x0001e2000f80033c */
[----:B------:R-:W-:Y:S01]  /*44f70*/  UMOV UR46, 0x0 ;  /* 0x00000000002e7882 */ /* 0x000fe20000000000 */
[----:B------:R-:W-:Y:S01]  /*44f80*/  UMOV UR47, 0x4408010 ;  /* 0x04408010002f7882 */ /* 0x000fe20000000000 */
[----:B------:R0:W-:Y:S01]  /*44f90*/  UTCQMMA gdesc[UR44], gdesc[UR50], tmem[UR62], tmem[UR30], idesc[UR31], UPT ;  /* 0x00ff1e322c0075ea */ /* 0x0001e2000b80033e */
[----:B------:R0:W-:Y:S01]  /*44fa0*/  UTCQMMA gdesc[UR52], gdesc[UR56], tmem[UR63], tmem[UR40], idesc[UR41], UPT ;  /* 0x00ff2838340075ea */ /* 0x0001e2000b80033f */
[----:B------:R0:W-:Y:S01]  /*44fb0*/  UTCQMMA gdesc[UR54], gdesc[UR58], tmem[UR64], tmem[UR46], idesc[UR47], UPT ;  /* 0x00ff2e3a360075ea */ /* 0x0001e2000b800340 */
[----:B------:R0:W-:Y:S01]  /*44fc0*/  UTCBAR [UR61], URZ ;  /* 0x000000ff3d0073e9 */ /* 0x0001e200080000ff */
[----:B------:R-:W-:Y:S01]  /*44fd0*/  NOP ;  /* 0x0000000000007918 */ /* 0x000fe20000000000 */
.L_x_6:
[----:B0-----:R-:W-:Y:S01]  /*44fe0*/  UMOV UR6, URZ ;  /* 0x000000ff00067c82 */ /* 0x001fe20008000000 */
[----:B------:R-:W-:Y:S05]  /*44ff0*/  @!P3 BRA `(.L_x_7) ;  /* 0x0000026400a8b947 */ /* 0x000fea0003800000 */
[----:B------:R-:W-:Y:S01]  /*45000*/  SHF.R.S32.HI R10, RZ, 0x1f, R76 ;  /* 0x0000001fff0a7819 */ /* 0x000fe2000001144c */
[----:B------:R-:W-:Y:S02]  /*45010*/  UIADD3 UR4, UPT, UPT, UR10, 0x22000, URZ ;  /* 0x000220000a047890 */ /* 0x000fe4000fffe0ff */
[----:B------:R-:W-:Y:S01]  /*45020*/  UIADD3 UR5, UPT, UPT, UR10, 0x10000, URZ ;  /* 0x000100000a057890 */ /* 0x000fe2000fffe0ff */
[----:B------:R-:W-:Y:S01]  /*45030*/  LEA.HI R10, R10, R76, RZ, 0x7 ;  /* 0x0000004c0a0a7211 */ /* 0x000fe200078f38ff */
[----:B------:R-:W-:Y:S02]  /*45040*/  USHF.L.U32 UR28, UR8, 0x7, URZ ;  /* 0x00000007081c7899 */ /* 0x000fe400080006ff */
[----:B------:R-:W-:Y:S01]  /*45050*/  USHF.R.U32.HI UR8, URZ, 0x4, UR4 ;  /* 0x00000004ff087899 */ /* 0x000fe20008011604 */
[----:B------:R-:W-:Y:S01]  /*45060*/  SHF.R.S32.HI R10, RZ, 0x7, R10 ;  /* 0x00000007ff0a7819 */ /* 0x000fe2000001140a */
[----:B------:R-:W-:Y:S02]  /*45070*/  USHF.R.U32.HI UR18, URZ, 0x4, UR5 ;  /* 0x00000004ff127899 */ /* 0x000fe40008011605 */
[----:B------:R-:W-:Y:S01]  /*45080*/  USGXT.U32 UR8, UR8, 0xe ;  /* 0x0000000e0808789a */ /* 0x000fe20008000000 */
[----:B------:R-:W-:Y:S01]  /*45090*/  VIMNMX R10, PT, PT, R10, 0x2, !PT ;  /* 0x000000020a0a7848 */ /* 0x000fe20007fe0100 */
[----:B------:R-:W-:-:S02]  /*450a0*/  USGXT.U32 UR18, UR18, 0xe ;  /* 0x0000000e1212789a */ /* 0x000fc40008000000 */
[----:B------:R-:W-:Y:S02]  /*450b0*/  UIADD3 UR30, UP1, UPT, UR8, 0x80, URZ ;  /* 0x00000080081e7890 */ /* 0x000fe4000ff3e0ff */
[----:B------:R-:W-:Y:S01]  /*450c0*/  VIADD R11, R10, 0xfffffffe ;  /* 0xfffffffe0a0b7836 */ /* 0x000fe20000000000 */
[----:B------:R-:W-:Y:S01]  /*450d0*/  UIADD3 UR32, UP2, UPT, UR18, 0x2, URZ ;  /* 0x0000000212207890 */ /* 0x000fe2000ff5e0ff */
[----:B------:R-:W-:Y:S01]  /*450e0*/  IMAD.MOV.U32 R10, RZ, RZ, RZ ;  /* 0x000000ffff0a7224 */ /* 0x000fe200078e00ff */
[----:B------:R-:W-:Y:S01]  /*450f0*/  UMOV UR4, URZ ;  /* 0x000000ff00047c82 */ /* 0x000fe20008000000 */
[----:B------:R-:W-:Y:S01]  /*45100*/  UMOV UR5, URZ ;  /* 0x000000ff00057c82 */ /* 0x000fe20008000000 */
[----:B------:R0:W-:Y:S01]  /*45110*/  STL [R1+0x169c], R11 ;  /* 0x00169c0b01007387 */ /* 0x0001e20000100800 */
[----:B------:R-:W-:Y:S02]  /*45120*/  USHF.L.U32 UR29, UR9, 0x7, URZ ;  /* 0x00000007091d7899 */ /* 0x000fe400080006ff */
[----:B------:R-:W-:-:S02]  /*45130*/  UIADD3.X UR31, UPT, UPT, UR4, -0x7fffbfe0, URZ, UP1, !UPT ;  /* 0x80004020041f7890 */ /* 0x000fc40008ffe4ff */
[----:B------:R-:W-:Y:S01]  /*45140*/  UIADD3.X UR33, UPT, UPT, UR5, 0x40004040, URZ, UP2, !UPT ;  /* 0x4000404005217890 */ /* 0x000fe200097fe4ff */
[----:B------:R-:W1:Y:S01]  /*45150*/  LDCU UR67, c[0x0][0x3a0] ;  /* 0x00007400ff4377ac */ /* 0x000e620008000800 */
[----:B------:R-:W-:Y:S02]  /*45160*/  USHF.R.S32.HI UR66, URZ, 0x1f, UR28 ;  /* 0x0000001fff427899 */ /* 0x000fe4000801141c */
[----:B------:R-:W-:Y:S02]  /*45170*/  USHF.R.S32.HI UR68, URZ, 0x1f, UR29 ;  /* 0x0000001fff447899 */ /* 0x000fe4000801141d */
[----:B------:R-:W-:Y:S02]  /*45180*/  UIADD3.64 UR34, UPT, UPT, UR30, 0x80, URZ ;  /* 0x000000801e227897 */ /* 0x000fe4000fffe0ff */
[----:B------:R-:W-:Y:S02]  /*45190*/  UIADD3.64 UR36, UPT, UPT, UR32, 0x2, URZ ;  /* 0x0000000220247897 */ /* 0x000fe4000fffe0ff */
[----:B------:R-:W-:-:S02]  /*451a0*/  UIADD3.64 UR38, UPT, UPT, UR30, 0x100, URZ ;  /* 0x000001001e267897 */ /* 0x000fc4000fffe0ff */
[----:B------:R-:W-:Y:S02]  /*451b0*/  UIADD3.64 UR40, UPT, UPT, UR32, 0x4, URZ ;  /* 0x0000000420287897 */ /* 0x000fe4000fffe0ff */
[----:B------:R-:W-:Y:S02]  /*451c0*/  UIADD3.64 UR42, UPT, UPT, UR32, 0x7fe, URZ ;  /* 0x000007fe202a7897 */ /* 0x000fe4000fffe0ff */
[----:B------:R-:W-:Y:S02]  /*451d0*/  UIADD3.64 UR44, UPT, UPT, UR32, 0x800, URZ ;  /* 0x00000800202c7897 */ /* 0x000fe4000fffe0ff */
[----:B------:R-:W-:Y:S02]  /*451e0*/  UIADD3.64 UR46, UPT, UPT, UR32, 0x802, URZ ;  /* 0x00000802202e7897 */ /* 0x000fe4000fffe0ff */
[----:B------:R-:W-:Y:S01]  /*451f0*/  UIADD3.64 UR48, UPT, UPT, UR32, 0x804, URZ ;  /* 0x0000080420307897 */ /* 0x000fe2000fffe0ff */
[----:B------:R-:W-:Y:S01]  /*45200*/  UMOV UR65, 0x1 ;  /* 0x0000000100417882 */ /* 0x000fe20000000000 */
[----:B------:R-:W-:Y:S01]  /*45210*/  UMOV UR7, URZ ;  /* 0x000000ff00077c82 */ /* 0x000fe20008000000 */
[----:B01----:R-:W-:-:S09]  /*45220*/  UMOV UR9, 0x80004020 ;  /* 0x8000402000097882 */ /* 0x003fd20000000000 */
.L_x_10:
[----:B------:R-:W2:Y:S04]  /*45230*/  LDL.LU R13, [R1+0x11b8] ;  /* 0x0011b800010d7983 */ /* 0x000ea80000300800 */
[----:B------:R-:W3:Y:S04]  /*45240*/  LDL.LU R19, [R1+0x5f8] ;  /* 0x0005f80001137983 */ /* 0x000ee80000300800 */
[----:B------:R-:W4:Y:S04]  /*45250*/  LDL.LU R18, [R1+0x608] ;  /* 0x0006080001127983 */ /* 0x000f280000300800 */
[----:B-----5:R-:W5:Y:S04]  /*45260*/  LDL.LU R11, [R1+0x11b0] ;  /* 0x0011b000010b7983 */ /* 0x020f680000300800 */
[----:B------:R-:W4:Y:S04]  /*45270*/  LDL.LU R17, [R1+0x11a8] ;  /* 0x0011a80001117983 */ /* 0x000f280000300800 */
[----:B------:R-:W4:Y:S04]  /*45280*/  LDL.LU R16, [R1+0x11b4] ;  /* 0x0011b40001107983 */ /* 0x000f280000300800 */
[----:B------:R-:W4:Y:S04]  /*45290*/  LDL.LU R15, [R1+0x11a0] ;  /* 0x0011a000010f7983 */ /* 0x000f280000300800 */
[----:B------:R-:W4:Y:S01]  /*452a0*/  LDL.LU R14, [R1+0x5f4] ;  /* 0x0005f400010e7983 */ /* 0x000f220000300800 */
[----:B------:R-:W-:Y:S01]  /*452b0*/  IMAD.U32 R10, R10, -0x80000000, RZ ;  /* 0x800000000a0a7824 */ /* 0x000fe200078e00ff */
[----:B------:R-:W-:Y:S01]  /*452c0*/  UIADD3 UR64, UPT, UPT, UR7, 0x1, URZ ;  /* 0x0000000107407890 */ /* 0x000fe2000fffe0ff */
[----:B--2---:R-:W-:-:S02]  /*452d0*/  IADD3 R13, P2, PT, R13, UR29, RZ ;  /* 0x0000001d0d0d7c10 */ /* 0x004fc4000ff5e0ff */
[----:B---3--:R-:W-:-:S03]  /*452e0*/  IADD3 R19, P3, PT, R19, UR29, RZ ;  /* 0x0000001d13137c10 */ /* 0x008fc6000ff7e0ff */
[----:B------:R0:W-:Y:S01]  /*452f0*/  STL [R1+0x11b8], R13 ;  /* 0x0011b80d01007387 */ /* 0x0001e20000100800 */
[----:B-----5:R-:W-:-:S03]  /*45300*/  IADD3 R11, P5, PT, R11, UR29, RZ ;  /* 0x0000001d0b0b7c10 */ /* 0x020fc6000ffbe0ff */
[----:B0-----:R-:W2:Y:S01]  /*45310*/  LDL.LU R13, [R1+0x15b8] ;  /* 0x0015b800010d7983 */ /* 0x001ea20000300800 */
[----:B----4-:R-:W-:-:S03]  /*45320*/  IADD3 R18, P4, PT, R18, UR29, RZ ;  /* 0x0000001d12127c10 */ /* 0x010fc6000ff9e0ff */
[----:B------:R0:W-:Y:S04]  /*45330*/  STL [R1+0x11b0], R11 ;  /* 0x0011b00b01007387 */ /* 0x0001e80000100800 */
[----:B------:R-:W-:Y:S04]  /*45340*/  STL [R1+0x5f8], R19 ;  /* 0x0005f81301007387 */ /* 0x000fe80000100800 */
[----:B0-----:R-:W3:Y:S01]  /*45350*/  LDL.LU R11, [R1+0x604] ;  /* 0x00060400010b7983 */ /* 0x001ee20000300800 */
[----:B------:R-:W-:-:S03]  /*45360*/  IADD3 R17, P6, PT, R17, UR29, RZ ;  /* 0x0000001d11117c10 */ /* 0x000fc6000ffde0ff */
[----:B------:R-:W-:Y:S01]  /*45370*/  STL [R1+0x608], R18 ;  /* 0x0006081201007387 */ /* 0x000fe20000100800 */
[----:B------:R-:W-:-:S03]  /*45380*/  IADD3.X R16, PT, PT, R16, UR68, RZ, P2, !PT ;  /* 0x0000004410107c10 */ /* 0x000fc600097fe4ff */
[----:B------:R-:W4:Y:S04]  /*45390*/  LDL.LU R37, [R1+0x15b0] ;  /* 0x0015b00001257983 */ /* 0x000f280000300800 */
[----:B------:R0:W-:Y:S04]  /*453a0*/  STL [R1+0x11a8], R17 ;  /* 0x0011a81101007387 */ /* 0x0001e80000100800 */
[----:B0-----:R-:W5:Y:S04]  /*453b0*/  LDL.LU R17, [R1+0x11ac] ;  /* 0x0011ac0001117983 */ /* 0x001f680000300800 */
[----:B------:R-:W5:Y:S04]  /*453c0*/  LDL.LU R36, [R1+0x600] ;  /* 0x0006000001247983 */ /* 0x000f680000300800 */
[----:B------:R-:W5:Y:S04]  /*453d0*/  LDL.LU R35, [R1+0x11a4] ;  /* 0x0011a40001237983 */ /* 0x000f680000300800 */
[----:B------:R-:W5:Y:S04]  /*453e0*/  LDL.LU R34, [R1+0x5f0] ;  /* 0x0005f00001227983 */ /* 0x000f680000300800 */
[----:B------:R0:W-:Y:S04]  /*453f0*/  STL [R1+0x11b4], R16 ;  /* 0x0011b41001007387 */ /* 0x0001e80000100800 */
        /* <DEDUP_REMOVED lines=9> */
[----:B------:R-:W-:-:S03]  /*45490*/  IADD3 R15, P2, PT, R15, UR29, RZ ;  /* 0x0000001d0f0f7c10 */ /* 0x000fc6000ff5e0ff */
[----:B------:R-:W5:Y:S04]  /*454a0*/  LDL.LU R24, [R1+0x15a8] ;  /* 0x0015a80001187983 */ /* 0x000f680000300800 */
[----:B------:R-:W5:Y:S04]  /*454b0*/  LDL.LU R23, [R1+0x1194] ;  /* 0x0011940001177983 */ /* 0x000f680000300800 */
[----:B------:R-:W5:Y:S04]  /*454c0*/  LDL.LU R22, [R1+0x15a0] ;  /* 0x0015a00001167983 */ /* 0x000f680000300800 */
[----:B0-----:R-:W5:Y:S01]  /*454d0*/  LDL.LU R16, [R1+0x118c] ;  /* 0x00118c0001107983 */ /* 0x001f620000300800 */
[----:B------:R-:W-:-:S03]  /*454e0*/  IADD3.X R14, PT, PT, R14, UR68, RZ, P3, !PT ;  /* 0x000000440e0e7c10 */ /* 0x000fc60009ffe4ff */
[----:B------:R0:W-:Y:S04]  /*454f0*/  STL [R1+0x11a0], R15 ;  /* 0x0011a00f01007387 */ /* 0x0001e80000100800 */
[----:B0-----:R-:W5:Y:S04]  /*45500*/  LDL.LU R15, [R1+0x1178] ;  /* 0x00117800010f7983 */ /* 0x001f680000300800 */
[----:B------:R-:W5:Y:S04]  /*45510*/  LDL.LU R21, [R1+0x1184] ;  /* 0x0011840001157983 */ /* 0x000f680000300800 */
[----:B------:R-:W5:Y:S04]  /*45520*/  LDL.LU R20, [R1+0x1170] ;  /* 0x0011700001147983 */ /* 0x000f680000300800 */
[----:B------:R0:W-:Y:S04]  /*45530*/  STL [R1+0x5f4], R14 ;  /* 0x0005f40e01007387 */ /* 0x0001e80000100800 */
[----:B0-----:R-:W5:Y:S04]  /*45540*/  LDL.LU R14, [R1+0x117c] ;  /* 0x00117c00010e7983 */ /* 0x001f680000300800 */
[----:B------:R-:W5:Y:S04]  /*45550*/  LDL.LU R19, [R1+0x1168] ;  /* 0x0011680001137983 */ /* 0x000f680000300800 */
[----:B------:R-:W5:Y:S01]  /*45560*/  LDL.LU R18, [R1+0x15a4] ;  /* 0x0015a40001127983 */ /* 0x000f620000300800 */
[----:B--2---:R-:W-:-:S05]  /*45570*/  IADD3 R13, P3, PT, R13, UR29, RZ ;  /* 0x0000001d0d0d7c10 */ /* 0x004fca000ff7e0ff */
[----:B------:R0:W-:Y:S01]  /*45580*/  STL [R1+0x15b8], R13 ;  /* 0x0015b80d01007387 */ /* 0x0001e20000100800 */
[----:B---3--:R-:W-:-:S03]  /*45590*/  IADD3.X R11, PT, PT, R11, UR68, RZ, P4, !PT ;  /* 0x000000440b0b7c10 */ /* 0x008fc6000a7fe4ff */
[----:B0-----:R-:W2:Y:S04]  /*455a0*/  LDL.LU R13, [R1+0x1160] ;  /* 0x00116000010d7983 */ /* 0x001ea80000300800 */
[----:B------:R0:W-:Y:S04]  /*455b0*/  STL [R1+0x604], R11 ;  /* 0x0006040b01007387 */ /* 0x0001e80000100800 */
[----:B0-----:R-:W3:Y:S01]  /*455c0*/  LDL.LU R11, [R1+0x159c] ;  /* 0x00159c00010b7983 */ /* 0x001ee20000300800 */
[----:B----4-:R-:W-:Y:S02]  /*455d0*/  IADD3 R37, P4, PT, R37, UR29, RZ ;  /* 0x0000001d25257c10 */ /* 0x010fe4000ff9e0ff */
[----:B-----5:R-:W-:-:S02]  /*455e0*/  IADD3.X R17, PT, PT, R17, UR68, RZ, P5, !PT ;  /* 0x0000004411117c10 */ /* 0x020fc4000affe4ff */
[----:B------:R-:W-:-:S03]  /*455f0*/  IADD3 R36, P5, PT, R36, UR29, RZ ;  /* 0x0000001d24247c10 */ /* 0x000fc6000ffbe0ff */
[----:B------:R0:W-:Y:S01]  /*45600*/  STL [R1+0x11ac], R17 ;  /* 0x0011ac1101007387 */ /* 0x0001e20000100800 */
[----:B------:R-:W-:Y:S02]  /*45610*/  IADD3.X R35, PT, PT, R35, UR68, RZ, P6, !PT ;  /* 0x0000004423237c10 */ /* 0x000fe4000b7fe4ff */
[----:B------:R-:W-:Y:S01]  /*45620*/  IADD3 R34, P6, PT, R34, UR29, RZ ;  /* 0x0000001d22227c10 */ /* 0x000fe2000ffde0ff */
[----:B0-----:R-:W4:Y:S04]  /*45630*/  LDL.LU R17, [R1+0x1158] ;  /* 0x0011580001117983 */ /* 0x001f280000300800 */
[----:B------:R-:W-:Y:S01]  /*45640*/  STL [R1+0x15b0], R37 ;  /* 0x0015b02501007387 */ /* 0x000fe20000100800 */
[----:B------:R-:W-:-:S03]  /*45650*/  IADD3.X R33, PT, PT, R33, UR68, RZ, P2, !PT ;  /* 0x0000004421217c10 */ /* 0x000fc600097fe4ff */
[----:B------:R-:W-:Y:S01]  /*45660*/  STL [R1+0x600], R36 ;  /* 0x0006002401007387 */ /* 0x000fe20000100800 */
[----:B------:R-:W-:-:S03]  /*45670*/  IADD3 R32, P2, PT, R32, UR29, RZ ;  /* 0x0000001d20207c10 */ /* 0x000fc6000ff5e0ff */
        /* <DEDUP_REMOVED lines=19> */
[----:B------:R-:W-:-:S03]  /*457b0*/  IADD3.X R16, PT, PT, R16, UR68, RZ, P3, !PT ;  /* 0x0000004410107c10 */ /* 0x000fc60009ffe4ff */
[----:B------:R-:W-:Y:S01]  /*457c0*/  STL [R1+0x5ec], R25 ;  /* 0x0005ec1901007387 */ /* 0x000fe20000100800 */
[----:B------:R-:W-:-:S03]  /*457d0*/  IADD3 R22, P2, PT, R22, UR29, RZ ;  /* 0x0000001d16167c10 */ /* 0x000fc6000ff5e0ff */
[----:B------:R-:W-:Y:S04]  /*457e0*/  STL [R1+0x15a8], R24 ;  /* 0x0015a81801007387 */ /* 0x000fe80000100800 */
[----:B------:R0:W-:Y:S04]  /*457f0*/  STL [R1+0x118c], R16 ;  /* 0x00118c1001007387 */ /* 0x0001e80000100800 */
[----:B------:R-:W-:Y:S01]  /*45800*/  STL [R1+0x1194], R23 ;  /* 0x0011941701007387 */ /* 0x000fe20000100800 */
[----:B------:R-:W-:-:S03]  /*45810*/  IADD3 R15, P3, PT, R15, UR29, RZ ;  /* 0x0000001d0f0f7c10 */ /* 0x000fc6000ff7e0ff */
[----:B0-----:R-:W5:Y:S01]  /*45820*/  LDL.LU R16, [R1+0x1174] ;  /* 0x0011740001107983 */ /* 0x001f620000300800 */
[----:B------:R-:W-:-:S03]  /*45830*/  IADD3.X R21, PT, PT, R21, UR68, RZ, P4, !PT ;  /* 0x0000004415157c10 */ /* 0x000fc6000a7fe4ff */
[----:B------:R-:W-:Y:S04]  /*45840*/  STL [R1+0x15a0], R22 ;  /* 0x0015a01601007387 */ /* 0x000fe80000100800 */
[----:B------:R0:W-:Y:S01]  /*45850*/  STL [R1+0x1178], R15 ;  /* 0x0011780f01007387 */ /* 0x0001e20000100800 */
[----:B------:R-:W-:Y:S02]  /*45860*/  IADD3 R20, P4, PT, R20, UR29, RZ ;  /* 0x0000001d14147c10 */ /* 0x000fe4000ff9e0ff */
[----:B------:R-:W-:Y:S01]  /*45870*/  IADD3.X R14, PT, PT, R14, UR68, RZ, P5, !PT ;  /* 0x000000440e0e7c10 */ /* 0x000fe2000affe4ff */
[----:B0-----:R-:W5:Y:S04]  /*45880*/  LDL.LU R15, [R1+0x1150] ;  /* 0x00115000010f7983 */ /* 0x001f680000300800 */
[----:B------:R0:W-:Y:S01]  /*45890*/  STL [R1+0x117c], R14 ;  /* 0x00117c0e01007387 */ /* 0x0001e20000100800 */
[----:B------:R-:W-:-:S02]  /*458a0*/  IADD3 R19, P5, PT, R19, UR29, RZ ;  /* 0x0000001d13137c10 */ /* 0x000fc4000ffbe0ff */
[----:B------:R-:W-:Y:S01]  /*458b0*/  IADD3.X R18, PT, PT, R18, UR68, RZ, P6, !PT ;  /* 0x0000004412127c10 */ /* 0x000fe2000b7fe4ff */
[----:B------:R-:W-:Y:S04]  /*458c0*/  STL [R1+0x1184], R21 ;  /* 0x0011841501007387 */ /* 0x000fe80000100800 */
[----:B0-----:R-:W5:Y:S04]  /*458d0*/  LDL.LU R14, [R1+0x116c] ;  /* 0x00116c00010e7983 */ /* 0x001f680000300800 */
[----:B------:R-:W-:Y:S01]  /*458e0*/  STL [R1+0x1170], R20 ;  /* 0x0011701401007387 */ /* 0x000fe20000100800 */
[----:B--2---:R-:W-:-:S05]  /*458f0*/  IADD3 R13, P6, PT, R13, UR29, RZ ;  /* 0x0000001d0d0d7c10 */ /* 0x004fca000ffde0ff */
[----:B------:R0:W-:Y:S04]  /*45900*/  STL [R1+0x1160], R13 ;  /* 0x0011600d01007387 */ /* 0x0001e80000100800 */
[----:B------:R-:W-:Y:S01]  /*45910*/  STL [R1+0x1168], R19 ;  /* 0x0011681301007387 */ /* 0x000fe20000100800 */
[----:B---3--:R-:W-:-:S03]  /*45920*/  IADD3.X R11, PT, PT, R11, UR68, RZ, P2, !PT ;  /* 0x000000440b0b7c10 */ /* 0x008fc600097fe4ff */
[----:B0-----:R-:W2:Y:S04]  /*45930*/  LDL.LU R13, [R1+0x1598] ;  /* 0x00159800010d7983 */ /* 0x001ea80000300800 */
[----:B------:R-:W-:Y:S04]  /*45940*/  STL [R1+0x15a4], R18 ;  /* 0x0015a41201007387 */ /* 0x000fe80000100800 */
[----:B------:R-:W3:Y:S04]  /*45950*/  LDL.LU R37, [R1+0x1164] ;  /* 0x0011640001257983 */ /* 0x000ee80000300800 */
[----:B------:R0:W-:Y:S04]  /*45960*/  STL [R1+0x159c], R11 ;  /* 0x00159c0b01007387 */ /* 0x0001e80000100800 */
[----:B0-----:R-:W3:Y:S01]  /*45970*/  LDL.LU R11, [R1+0x1590] ;  /* 0x00159000010b7983 */ /* 0x001ee20000300800 */
[----:B----4-:R-:W-:-:S03]  /*45980*/  IADD3 R17, P2, PT, R17, UR29, RZ ;  /* 0x0000001d11117c10 */ /* 0x010fc6000ff5e0ff */
[----:B------:R-:W4:Y:S04]  /*45990*/  LDL.LU R36, [R1+0x115c] ;  /* 0x00115c0001247983 */ /* 0x000f280000300800 */
[----:B------:R-:W4:Y:S04]  /*459a0*/  LDL.LU R35, [R1+0x1148] ;  /* 0x0011480001237983 */ /* 0x000f280000300800 */
[----:B------:R-:W4:Y:S04]  /*459b0*/  LDL.LU R34, [R1+0x1154] ;  /* 0x0011540001227983 */ /* 0x000f280000300800 */
[----:B------:R0:W-:Y:S04]  /*459c0*/  STL [R1+0x1158], R17 ;  /* 0x0011581101007387 */ /* 0x0001e80000100800 */
        /* <DEDUP_REMOVED lines=12> */
[----:B0-----:R-:W4:Y:S01]  /*45a90*/  LDL.LU R17, [R1+0x1580] ;  /* 0x0015800001117983 */ /* 0x001f220000300800 */
[----:B-----5:R-:W-:-:S05]  /*45aa0*/  IADD3.X R16, PT, PT, R16, UR68, RZ, P3, !PT ;  /* 0x0000004410107c10 */ /* 0x020fca0009ffe4ff */
[----:B------:R0:W-:Y:S04]  /*45ab0*/  STL [R1+0x1174], R16 ;  /* 0x0011741001007387 */ /* 0x0001e80000100800 */
[----:B0-----:R-:W5:Y:S01]  /*45ac0*/  LDL.LU R16, [R1+0x112c] ;  /* 0x00112c0001107983 */ /* 0x001f620000300800 */
[----:B------:R-:W-:-:S03]  /*45ad0*/  IADD3 R15, P3, PT, R15, UR29, RZ ;  /* 0x0000001d0f0f7c10 */ /* 0x000fc6000ff7e0ff */
[----:B------:R-:W5:Y:S04]  /*45ae0*/  LDL.LU R21, [R1+0x1118] ;  /* 0x0011180001157983 */ /* 0x000f680000300800 */
[----:B------:R-:W5:Y:S04]  /*45af0*/  LDL.LU R20, [R1+0x1124] ;  /* 0x0011240001147983 */ /* 0x000f680000300800 */
[----:B------:R0:W-:Y:S01]  /*45b00*/  STL [R1+0x1150], R15 ;  /* 0x0011500f01007387 */ /* 0x0001e20000100800 */
[----:B------:R-:W-:-:S03]  /*45b10*/  IADD3.X R14, PT, PT, R14, UR68, RZ, P4, !PT ;  /* 0x000000440e0e7c10 */ /* 0x000fc6000a7fe4ff */
[----:B0-----:R-:W5:Y:S04]  /*45b20*/  LDL.LU R15, [R1+0x1110] ;  /* 0x00111000010f7983 */ /* 0x001f680000300800 */
[----:B------:R-:W5:Y:S04]  /*45b30*/  LDL.LU R19, [R1+0x111c] ;  /* 0x00111c0001137983 */ /* 0x000f680000300800 */
[----:B------:R-:W5:Y:S04]  /*45b40*/  LDL.LU R18, [R1+0x1108] ;  /* 0x0011080001127983 */ /* 0x000f680000300800 */
[----:B------:R0:W-:Y:S04]  /*45b50*/  STL [R1+0x116c], R14 ;  /* 0x00116c0e01007387 */ /* 0x0001e80000100800 */
[----:B0-----:R-:W5:Y:S01]  /*45b60*/  LDL.LU R14, [R1+0x1584] ;  /* 0x00158400010e7983 */ /* 0x001f620000300800 */
[----:B--2---:R-:W-:-:S05]  /*45b70*/  IADD3 R13, P4, PT, R13, UR29, RZ ;  /* 0x0000001d0d0d7c10 */ /* 0x004fca000ff9e0ff */
[----:B------:R0:W-:Y:S01]  /*45b80*/  STL [R1+0x1598], R13 ;  /* 0x0015980d01007387 */ /* 0x0001e20000100800 */
[----:B---3--:R-:W-:-:S03]  /*45b90*/  IADD3.X R37, PT, PT, R37, UR68, RZ, P5, !PT ;  /* 0x0000004425257c10 */ /* 0x008fc6000affe4ff */
[----:B0-----:R-:W2:Y:S01]  /*45ba0*/  LDL.LU R13, [R1+0x1100] ;  /* 0x00110000010d7983 */ /* 0x001ea20000300800 */
[----:B------:R-:W-:-:S05]  /*45bb0*/  IADD3 R11, P5, PT, R11, UR29, RZ ;  /* 0x0000001d0b0b7c10 */ /* 0x000fca000ffbe0ff */
[----:B------:R0:W-:Y:S04]  /*45bc0*/  STL [R1+0x1590], R11 ;  /* 0x0015900b01007387 */ /* 0x0001e80000100800 */
[----:B0-----:R-:W3:Y:S01]  /*45bd0*/  LDL.LU R11, [R1+0x157c] ;  /* 0x00157c00010b7983 */ /* 0x001ee20000300800 */
[----:B----4-:R-:W-:Y:S02]  /*45be0*/  IADD3.X R36, PT, PT, R36, UR68, RZ, P6, !PT ;  /* 0x0000004424247c10 */ /* 0x010fe4000b7fe4ff */
[----:B------:R-:W-:Y:S02]  /*45bf0*/  IADD3 R35, P6, PT, R35, UR29, RZ ;  /* 0x0000001d23237c10 */ /* 0x000fe4000ffde0ff */
[----:B------:R-:W-:Y:S01]  /*45c00*/  IADD3.X R34, PT, PT, R34, UR68, RZ, P2, !PT ;  /* 0x0000004422227c10 */ /* 0x000fe200097fe4ff */
[----:B------:R-:W-:Y:S01]  /*45c10*/  STL [R1+0x1164], R37 ;  /* 0x0011642501007387 */ /* 0x000fe20000100800 */
[----:B------:R-:W-:-:S02]  /*45c20*/  IADD3 R33, P2, PT, R33, UR29, RZ ;  /* 0x0000001d21217c10 */ /* 0x000fc4000ff5e0ff */
[----:B------:R-:W-:Y:S01]  /*45c30*/  IADD3.X R32, PT, PT, R32, UR68, RZ, P3, !PT ;  /* 0x0000004420207c10 */ /* 0x000fe20009ffe4ff */
        /* <DEDUP_REMOVED lines=22> */
[----:B------:R-:W-:Y:S04]  /*45da0*/  STL [R1+0x1120], R25 ;  /* 0x0011201901007387 */ /* 0x000fe80000100800 */
[----:B------:R-:W-:Y:S04]  /*45db0*/  STL [R1+0x113c], R24 ;  /* 0x00113c1801007387 */ /* 0x000fe80000100800 */
[----:B------:R0:W-:Y:S04]  /*45dc0*/  STL [R1+0x1580], R17 ;  /* 0x0015801101007387 */ /* 0x0001e80000100800 */
[----:B------:R-:W-:Y:S01]  /*45dd0*/  STL [R1+0x1588], R23 ;  /* 0x0015881701007387 */ /* 0x000fe20000100800 */
[----:B-----5:R-:W-:-:S03]  /*45de0*/  IADD3.X R16, PT, PT, R16, UR68, RZ, P4, !PT ;  /* 0x0000004410107c10 */ /* 0x020fc6000a7fe4ff */
[----:B0-----:R-:W4:Y:S04]  /*45df0*/  LDL.LU R17, [R1+0x10f8] ;  /* 0x0010f80001117983 */ /* 0x001f280000300800 */
[----:B------:R-:W-:Y:S01]  /*45e00*/  STL [R1+0x1134], R22 ;  /* 0x0011341601007387 */ /* 0x000fe20000100800 */
[----:B------:R-:W-:Y:S02]  /*45e10*/  IADD3 R21, P4, PT, R21, UR29, RZ ;  /* 0x0000001d15157c10 */ /* 0x000fe4000ff9e0ff */
[----:B------:R-:W-:Y:S01]  /*45e20*/  IADD3.X R20, PT, PT, R20, UR68, RZ, P5, !PT ;  /* 0x0000004414147c10 */ /* 0x000fe2000affe4ff */
[----:B------:R0:W-:Y:S04]  /*45e30*/  STL [R1+0x112c], R16 ;  /* 0x00112c1001007387 */ /* 0x0001e80000100800 */
[----:B0-----:R-:W5:Y:S01]  /*45e40*/  LDL.LU R16, [R1+0x1114] ;  /* 0x0011140001107983 */ /* 0x001f620000300800 */
[----:B------:R-:W-:-:S05]  /*45e50*/  IADD3 R15, P5, PT, R15, UR29, RZ ;  /* 0x0000001d0f0f7c10 */ /* 0x000fca000ffbe0ff */
[----:B------:R0:W-:Y:S01]  /*45e60*/  STL [R1+0x1110], R15 ;  /* 0x0011100f01007387 */ /* 0x0001e20000100800 */
[----:B------:R-:W-:-:S03]  /*45e70*/  IADD3.X R19, PT, PT, R19, UR68, RZ, P6, !PT ;  /* 0x0000004413137c10 */ /* 0x000fc6000b7fe4ff */
[----:B------:R-:W-:Y:S01]  /*45e80*/  STL [R1+0x1118], R21 ;  /* 0x0011181501007387 */ /* 0x000fe20000100800 */
[----:B------:R-:W-:-:S03]  /*45e90*/  IADD3 R18, P6, PT, R18, UR29, RZ ;  /* 0x0000001d12127c10 */ /* 0x000fc6000ffde0ff */
[----:B0-----:R-:W5:Y:S01]  /*45ea0*/  LDL.LU R15, [R1+0x10f0] ;  /* 0x0010f000010f7983 */ /* 0x001f620000300800 */
[----:B------:R-:W-:-:S03]  /*45eb0*/  IADD3.X R14, PT, PT, R14, UR68, RZ, P2, !PT ;  /* 0x000000440e0e7c10 */ /* 0x000fc600097fe4ff */
[----:B------:R-:W-:Y:S04]  /*45ec0*/  STL [R1+0x1124], R20 ;  /* 0x0011241401007387 */ /* 0x000fe80000100800 */
[----:B------:R0:W-:Y:S04]  /*45ed0*/  STL [R1+0x1584], R14 ;  /* 0x0015840e01007387 */ /* 0x0001e80000100800 */
[----:B------:R-:W-:Y:S04]  /*45ee0*/  STL [R1+0x111c], R19 ;  /* 0x00111c1301007387 */ /* 0x000fe80000100800 */
[----:B0-----:R-:W5:Y:S04]  /*45ef0*/  LDL.LU R14, [R1+0x110c] ;  /* 0x00110c00010e7983 */ /* 0x001f680000300800 */
[----:B------:R-:W-:Y:S04]  /*45f00*/  STL [R1+0x1108], R18 ;  /* 0x0011081201007387 */ /* 0x000fe80000100800 */
[----:B------:R-:W5:Y:S01]  /*45f10*/  LDL.LU R37, [R1+0x1578] ;  /* 0x0015780001257983 */ /* 0x000f620000300800 */
[----:B--2---:R-:W-:-:S05]  /*45f20*/  IADD3 R13, P2, PT, R13, UR29, RZ ;  /* 0x0000001d0d0d7c10 */ /* 0x004fca000ff5e0ff */
[----:B------:R0:W-:Y:S04]  /*45f30*/  STL [R1+0x1100], R13 ;  /* 0x0011000d01007387 */ /* 0x0001e80000100800 */
[----:B0-----:R-:W2:Y:S04]  /*45f40*/  LDL.LU R13, [R1+0x1104] ;  /* 0x00110400010d7983 */ /* 0x001ea80000300800 */
[----:B------:R-:W2:Y:S01]  /*45f50*/  LDL.LU R36, [R1+0x1570] ;  /* 0x0015700001247983 */ /* 0x000ea20000300800 */
[----:B---3--:R-:W-:-:S03]  /*45f60*/  IADD3.X R11, PT, PT, R11, UR68, RZ, P3, !PT ;  /* 0x000000440b0b7c10 */ /* 0x008fc60009ffe4ff */
[----:B------:R-:W3:Y:S04]  /*45f70*/  LDL.LU R35, [R1+0x10fc] ;  /* 0x0010fc0001237983 */ /* 0x000ee80000300800 */
[----:B------:R-:W3:Y:S04]  /*45f80*/  LDL.LU R34, [R1+0x10e8] ;  /* 0x0010e80001227983 */ /* 0x000ee80000300800 */
[----:B------:R0:W-:Y:S04]  /*45f90*/  STL [R1+0x157c], R11 ;  /* 0x00157c0b01007387 */ /* 0x0001e80000100800 */
        /* <DEDUP_REMOVED lines=12> */
[----:B0-----:R-:W3:Y:S01]  /*46060*/  LDL.LU R11, [R1+0x10d4] ;  /* 0x0010d400010b7983 */ /* 0x001ee20000300800 */
[----:B----4-:R-:W-:-:S05]  /*46070*/  IADD3 R17, P3, PT, R17, UR29, RZ ;  /* 0x0000001d11117c10 */ /* 0x010fca000ff7e0ff */
[----:B------:R0:W-:Y:S04]  /*46080*/  STL [R1+0x10f8], R17 ;  /* 0x0010f81101007387 */ /* 0x0001e80000100800 */
[----:B0-----:R-:W4:Y:S01]  /*46090*/  LDL.LU R17, [R1+0x1560] ;  /* 0x0015600001117983 */ /* 0x001f220000300800 */
[----:B-----5:R-:W-:-:S03]  /*460a0*/  IADD3.X R16, PT, PT, R16, UR68, RZ, P4, !PT ;  /* 0x0000004410107c10 */ /* 0x020fc6000a7fe4ff */
[----:B------:R-:W5:Y:S04]  /*460b0*/  LDL.LU R21, [R1+0x10cc] ;  /* 0x0010cc0001157983 */ /* 0x000f680000300800 */
[----:B------:R-:W5:Y:S04]  /*460c0*/  LDL.LU R20, [R1+0x10b8] ;  /* 0x0010b80001147983 */ /* 0x000f680000300800 */
[----:B------:R0:W-:Y:S01]  /*460d0*/  STL [R1+0x1114], R16 ;  /* 0x0011141001007387 */ /* 0x0001e20000100800 */
[----:B------:R-:W-:-:S03]  /*460e0*/  IADD3 R15, P4, PT, R15, UR29, RZ ;  /* 0x0000001d0f0f7c10 */ /* 0x000fc6000ff9e0ff */
[----:B0-----:R-:W5:Y:S04]  /*460f0*/  LDL.LU R16, [R1+0x10c4] ;  /* 0x0010c40001107983 */ /* 0x001f680000300800 */
[----:B------:R-:W5:Y:S04]  /*46100*/  LDL.LU R19, [R1+0x10b0] ;  /* 0x0010b00001137983 */ /* 0x000f680000300800 */
[----:B------:R-:W5:Y:S04]  /*46110*/  LDL.LU R18, [R1+0x10bc] ;  /* 0x0010bc0001127983 */ /* 0x000f680000300800 */
[----:B------:R0:W-:Y:S01]  /*46120*/  STL [R1+0x10f0], R15 ;  /* 0x0010f00f01007387 */ /* 0x0001e20000100800 */
[----:B------:R-:W-:-:S03]  /*46130*/  IADD3.X R14, PT, PT, R14, UR68, RZ, P5, !PT ;  /* 0x000000440e0e7c10 */ /* 0x000fc6000affe4ff */
[----:B0-----:R-:W5:Y:S04]  /*46140*/  LDL.LU R15, [R1+0x10a8] ;  /* 0x0010a800010f7983 */ /* 0x001f680000300800 */
[----:B------:R0:W-:Y:S01]  /*46150*/  STL [R1+0x110c], R14 ;  /* 0x00110c0e01007387 */ /* 0x0001e20000100800 */
[----:B------:R-:W-:-:S03]  /*46160*/  IADD3 R37, P5, PT, R37, UR29, RZ ;  /* 0x0000001d25257c10 */ /* 0x000fc6000ffbe0ff */
[----:B0-----:R-:W5:Y:S01]  /*46170*/  LDL.LU R14, [R1+0x1564] ;  /* 0x00156400010e7983 */ /* 0x001f620000300800 */
[----:B--2---:R-:W-:Y:S02]  /*46180*/  IADD3.X R13, PT, PT, R13, UR68, RZ, P6, !PT ;  /* 0x000000440d0d7c10 */ /* 0x004fe4000b7fe4ff */
[----:B------:R-:W-:-:S03]  /*46190*/  IADD3 R36, P6, PT, R36, UR29, RZ ;  /* 0x0000001d24247c10 */ /* 0x000fc6000ffde0ff */
[----:B------:R0:W-:Y:S01]  /*461a0*/  STL [R1+0x1104], R13 ;  /* 0x0011040d01007387 */ /* 0x0001e20000100800 */
[----:B---3--:R-:W-:Y:S02]  /*461b0*/  IADD3.X R35, PT, PT, R35, UR68, RZ, P2, !PT ;  /* 0x0000004423237c10 */ /* 0x008fe400097fe4ff */
[----:B------:R-:W-:Y:S01]  /*461c0*/  IADD3 R34, P2, PT, R34, UR29, RZ ;  /* 0x0000001d22227c10 */ /* 0x000fe2000ff5e0ff */
[----:B0-----:R-:W2:Y:S04]  /*461d0*/  LDL.LU R13, [R1+0x10a0] ;  /* 0x0010a000010d7983 */ /* 0x001ea80000300800 */
        /* <DEDUP_REMOVED lines=24> */
[----:B------:R-:W-:Y:S04]  /*46360*/  STL [R1+0x10e4], R25 ;  /* 0x0010e41901007387 */ /* 0x000fe80000100800 */
[----:B------:R-:W-:Y:S04]  /*46370*/  STL [R1+0x10c0], R24 ;  /* 0x0010c01801007387 */ /* 0x000fe80000100800 */
[----:B------:R0:W-:Y:S04]  /*46380*/  STL [R1+0x10d4], R11 ;  /* 0x0010d40b01007387 */ /* 0x0001e80000100800 */
[----:B------:R-:W-:Y:S04]  /*46390*/  STL [R1+0x10dc], R23 ;  /* 0x0010dc1701007387 */ /* 0x000fe80000100800 */
[----:B0-----:R-:W3:Y:S01]  /*463a0*/  LDL.LU R11, [R1+0x155c] ;  /* 0x00155c00010b7983 */ /* 0x001ee20000300800 */
[----:B------:R-:W-:-:S02]  /*463b0*/  IADD3 R22, P3, PT, R22, UR29, RZ ;  /* 0x0000001d16167c10 */ /* 0x000fc4000ff7e0ff */
[----:B----4-:R-:W-:-:S03]  /*463c0*/  IADD3 R17, P4, PT, R17, UR29, RZ ;  /* 0x0000001d11117c10 */ /* 0x010fc6000ff9e0ff */
[----:B------:R-:W-:Y:S01]  /*463d0*/  STL [R1+0x1568], R22 ;  /* 0x0015681601007387 */ /* 0x000fe20000100800 */
[----:B-----5:R-:W-:-:S03]  /*463e0*/  IADD3.X R21, PT, PT, R21, UR68, RZ, P5, !PT ;  /* 0x0000004415157c10 */ /* 0x020fc6000affe4ff */
[----:B------:R0:W-:Y:S01]  /*463f0*/  STL [R1+0x1560], R17 ;  /* 0x0015601101007387 */ /* 0x0001e20000100800 */
[----:B------:R-:W-:-:S03]  /*46400*/  IADD3 R20, P5, PT, R20, UR29, RZ ;  /* 0x0000001d14147c10 */ /* 0x000fc6000ffbe0ff */
[----:B0-----:R-:W4:Y:S01]  /*46410*/  LDL.LU R17, [R1+0x1098] ;  /* 0x0010980001117983 */ /* 0x001f220000300800 */
[----:B------:R-:W-:-:S05]  /*46420*/  IADD3.X R16, PT, PT, R16, UR68, RZ, P6, !PT ;  /* 0x0000004410107c10 */ /* 0x000fca000b7fe4ff */
[----:B------:R0:W-:Y:S01]  /*46430*/  STL [R1+0x10c4], R16 ;  /* 0x0010c41001007387 */ /* 0x0001e20000100800 */
[----:B------:R-:W-:Y:S02]  /*46440*/  IADD3 R19, P6, PT, R19, UR29, RZ ;  /* 0x0000001d13137c10 */ /* 0x000fe4000ffde0ff */
[----:B------:R-:W-:Y:S01]  /*46450*/  IADD3.X R18, PT, PT, R18, UR68, RZ, P2, !PT ;  /* 0x0000004412127c10 */ /* 0x000fe200097fe4ff */
[----:B------:R-:W-:Y:S04]  /*46460*/  STL [R1+0x10cc], R21 ;  /* 0x0010cc1501007387 */ /* 0x000fe80000100800 */
[----:B0-----:R-:W5:Y:S01]  /*46470*/  LDL.LU R16, [R1+0x10b4] ;  /* 0x0010b40001107983 */ /* 0x001f620000300800 */
[----:B------:R-:W-:-:S03]  /*46480*/  IADD3 R15, P2, PT, R15, UR29, RZ ;  /* 0x0000001d0f0f7c10 */ /* 0x000fc6000ff5e0ff */
[----:B------:R-:W-:Y:S04]  /*46490*/  STL [R1+0x10b8], R20 ;  /* 0x0010b81401007387 */ /* 0x000fe80000100800 */
[----:B------:R0:W-:Y:S04]  /*464a0*/  STL [R1+0x10a8], R15 ;  /* 0x0010a80f01007387 */ /* 0x0001e80000100800 */
[----:B------:R-:W-:Y:S01]  /*464b0*/  STL [R1+0x10b0], R19 ;  /* 0x0010b01301007387 */ /* 0x000fe20000100800 */
[----:B------:R-:W-:-:S03]  /*464c0*/  IADD3.X R14, PT, PT, R14, UR68, RZ, P3, !PT ;  /* 0x000000440e0e7c10 */ /* 0x000fc60009ffe4ff */
[----:B0-----:R-:W5:Y:S04]  /*464d0*/  LDL.LU R15, [R1+0x1090] ;  /* 0x00109000010f7983 */ /* 0x001f680000300800 */
[----:B------:R-:W-:Y:S04]  /*464e0*/  STL [R1+0x10bc], R18 ;  /* 0x0010bc1201007387 */ /* 0x000fe80000100800 */
[----:B------:R-:W5:Y:S04]  /*464f0*/  LDL.LU R37, [R1+0x10ac] ;  /* 0x0010ac0001257983 */ /* 0x000f680000300800 */
[----:B------:R0:W-:Y:S04]  /*46500*/  STL [R1+0x1564], R14 ;  /* 0x0015640e01007387 */ /* 0x0001e80000100800 */
[----:B0-----:R-:W5:Y:S04]  /*46510*/  LDL.LU R14, [R1+0x1558] ;  /* 0x00155800010e7983 */ /* 0x001f680000300800 */
[----:B------:R-:W5:Y:S04]  /*46520*/  LDL.LU R36, [R1+0x10a4] ;  /* 0x0010a40001247983 */ /* 0x000f680000300800 */
[----:B------:R-:W5:Y:S04]  /*46530*/  LDL.LU R35, [R1+0x1550] ;  /* 0x0015500001237983 */ /* 0x000f680000300800 */
[----:B------:R-:W5:Y:S01]  /*46540*/  LDL.LU R34, [R1+0x109c] ;  /* 0x00109c0001227983 */ /* 0x000f620000300800 */
[----:B--2---:R-:W-:-:S05]  /*46550*/  IADD3 R13, P3, PT, R13, UR29, RZ ;  /* 0x0000001d0d0d7c10 */ /* 0x004fca000ff7e0ff */
[----:B------:R0:W-:Y:S04]  /*46560*/  STL [R1+0x10a0], R13 ;  /* 0x0010a00d01007387 */ /* 0x0001e80000100800 */
        /* <DEDUP_REMOVED lines=12> */
[----:B0-----:R-:W2:Y:S01]  /*46630*/  LDL.LU R13, [R1+0x1548] ;  /* 0x00154800010d7983 */ /* 0x001ea20000300800 */
[----:B---3--:R-:W-:-:S05]  /*46640*/  IADD3.X R11, PT, PT, R11, UR68, RZ, P4, !PT ;  /* 0x000000440b0b7c10 */ /* 0x008fca000a7fe4ff */
[----:B------:R0:W-:Y:S04]  /*46650*/  STL [R1+0x155c], R11 ;  /* 0x00155c0b01007387 */ /* 0x0001e80000100800 */
[----:B0-----:R-:W3:Y:S04]  /*46660*/  LDL.LU R11, [R1+0x1074] ;  /* 0x00107400010b7983 */ /* 0x001ee80000300800 */
[----:B------:R-:W3:Y:S01]  /*46670*/  LDL.LU R21, [R1+0x1540] ;  /* 0x0015400001157983 */ /* 0x000ee20000300800 */
[----:B----4-:R-:W-:-:S03]  /*46680*/  IADD3 R17, P4, PT, R17, UR29, RZ ;  /* 0x0000001d11117c10 */ /* 0x010fc6000ff9e0ff */
[----:B------:R-:W4:Y:S04]  /*46690*/  LDL.LU R20, [R1+0x106c] ;  /* 0x00106c0001147983 */ /* 0x000f280000300800 */
[----:B------:R0:W-:Y:S04]  /*466a0*/  STL [R1+0x1098], R17 ;  /* 0x0010981101007387 */ /* 0x0001e80000100800 */
[----:B0-----:R-:W4:Y:S04]  /*466b0*/  LDL.LU R17, [R1+0x1058] ;  /* 0x0010580001117983 */ /* 0x001f280000300800 */
[----:B------:R-:W4:Y:S01]  /*466c0*/  LDL.LU R19, [R1+0x1064] ;  /* 0x0010640001137983 */ /* 0x000f220000300800 */
[----:B-----5:R-:W-:-:S03]  /*466d0*/  IADD3.X R16, PT, PT, R16, UR68, RZ, P5, !PT ;  /* 0x0000004410107c10 */ /* 0x020fc6000affe4ff */
[----:B------:R-:W5:Y:S04]  /*466e0*/  LDL.LU R18, [R1+0x1050] ;  /* 0x0010500001127983 */ /* 0x000f680000300800 */
[----:B------:R0:W-:Y:S04]  /*466f0*/  STL [R1+0x10b4], R16 ;  /* 0x0010b41001007387 */ /* 0x0001e80000100800 */
[----:B0-----:R-:W5:Y:S01]  /*46700*/  LDL.LU R16, [R1+0x105c] ;  /* 0x00105c0001107983 */ /* 0x001f620000300800 */
[----:B------:R-:W-:-:S05]  /*46710*/  IADD3 R15, P5, PT, R15, UR29, RZ ;  /* 0x0000001d0f0f7c10 */ /* 0x000fca000ffbe0ff */
[----:B------:R0:W-:Y:S01]  /*46720*/  STL [R1+0x1090], R15 ;  /* 0x0010900f01007387 */ /* 0x0001e20000100800 */
[----:B------:R-:W-:-:S03]  /*46730*/  IADD3.X R37, PT, PT, R37, UR68, RZ, P6, !PT ;  /* 0x0000004425257c10 */ /* 0x000fc6000b7fe4ff */
[----:B0-----:R-:W5:Y:S01]  /*46740*/  LDL.LU R15, [R1+0x1048] ;  /* 0x00104800010f7983 */ /* 0x001f620000300800 */
[----:B------:R-:W-:Y:S02]  /*46750*/  IADD3 R14, P6, PT, R14, UR29, RZ ;  /* 0x0000001d0e0e7c10 */ /* 0x000fe4000ffde0ff */
[----:B------:R-:W-:-:S03]  /*46760*/  IADD3.X R36, PT, PT, R36, UR68, RZ, P2, !PT ;  /* 0x0000004424247c10 */ /* 0x000fc600097fe4ff */
[----:B------:R0:W-:Y:S01]  /*46770*/  STL [R1+0x1558], R14 ;  /* 0x0015580e01007387 */ /* 0x0001e20000100800 */
[----:B------:R-:W-:Y:S02]  /*46780*/  IADD3 R35, P2, PT, R35, UR29, RZ ;  /* 0x0000001d23237c10 */ /* 0x000fe4000ff5e0ff */
[----:B------:R-:W-:Y:S01]  /*46790*/  IADD3.X R34, PT, PT, R34, UR68, RZ, P3, !PT ;  /* 0x0000004422227c10 */ /* 0x000fe20009ffe4ff */
[----:B0-----:R-:W5:Y:S04]  /*467a0*/  LDL.LU R14, [R1+0x1544] ;  /* 0x00154400010e7983 */ /* 0x001f680000300800 */
[----:B------:R-:W-:Y:S04]  /*467b0*/  STL [R1+0x10ac], R37 ;  /* 0x0010ac2501007387 */ /* 0x000fe80000100800 */
[----:B------:R-:W-:Y:S04]  /*467c0*/  STL [R1+0x10a4], R36 ;  /* 0x0010a42401007387 */ /* 0x000fe80000100800 */
[----:B------:R-:W-:Y:S04]  /*467d0*/  STL [R1+0x1550], R35 ;  /* 0x0015502301007387 */ /* 0x000fe80000100800 */
[----:B------:R-:W-:Y:S01]  /*467e0*/  STL [R1+0x109c], R34 ;  /* 0x00109c2201007387 */ /* 0x000fe20000100800 */
[----:B--2---:R-:W-:-:S02]  /*467f0*/  IADD3 R33, P3, PT, R33, UR29, RZ ;  /* 0x0000001d21217c10 */ /* 0x004fc4000ff7e0ff */
        /* <DEDUP_REMOVED lines=18> */
[----:B------:R-:W-:Y:S02]  /*46920*/  IADD3 R23, P3, PT, R23, UR29, RZ ;  /* 0x0000001d17177c10 */ /* 0x000fe4000ff7e0ff */
[----:B------:R-:W-:Y:S02]  /*46930*/  IADD3.X R22, PT, PT, R22, UR68, RZ, P4, !PT ;  /* 0x0000004416167c10 */ /* 0x000fe4000a7fe4ff */
[----:B------:R-:W-:Y:S01]  /*46940*/  IADD3 R13, P4, PT, R13, UR29, RZ ;  /* 0x0000001d0d0d7c10 */ /* 0x000fe2000ff9e0ff */
[----:B------:R-:W-:Y:S04]  /*46950*/  STL [R1+0x1084], R24 ;  /* 0x0010841801007387 */ /* 0x000fe80000100800 */
[----:B------:R0:W-:Y:S04]  /*46960*/  STL [R1+0x1548], R13 ;  /* 0x0015480d01007387 */ /* 0x0001e80000100800 */
[----:B------:R-:W-:Y:S04]  /*46970*/  STL [R1+0x1060], R23 ;  /* 0x0010601701007387 */ /* 0x000fe80000100800 */
[----:B0-----:R-:W2:Y:S04]  /*46980*/  LDL.LU R13, [R1+0x1040] ;  /* 0x00104000010d7983 */ /* 0x001ea80000300800 */
[----:B------:R-:W-:Y:S01]  /*46990*/  STL [R1+0x107c], R22 ;  /* 0x00107c1601007387 */ /* 0x000fe20000100800 */
[----:B---3--:R-:W-:-:S05]  /*469a0*/  IADD3.X R11, PT, PT, R11, UR68, RZ, P5, !PT ;  /* 0x000000440b0b7c10 */ /* 0x008fca000affe4ff */
[----:B------:R0:W-:Y:S04]  /*469b0*/  STL [R1+0x1074], R11 ;  /* 0x0010740b01007387 */ /* 0x0001e80000100800 */
[----:B0-----:R-:W3:Y:S01]  /*469c0*/  LDL.LU R11, [R1+0x153c] ;  /* 0x00153c00010b7983 */ /* 0x001ee20000300800 */
[----:B----4-:R-:W-:Y:S02]  /*469d0*/  IADD3.X R20, PT, PT, R20, UR68, RZ, P6, !PT ;  /* 0x0000004414147c10 */ /* 0x010fe4000b7fe4ff */
[----:B------:R-:W-:Y:S02]  /*469e0*/  IADD3 R21, P5, PT, R21, UR29, RZ ;  /* 0x0000001d15157c10 */ /* 0x000fe4000ffbe0ff */
[----:B------:R-:W-:-:S05]  /*469f0*/  IADD3 R17, P6, PT, R17, UR29, RZ ;  /* 0x0000001d11117c10 */ /* 0x000fca000ffde0ff */
[----:B------:R0:W-:Y:S01]  /*46a00*/  STL [R1+0x1058], R17 ;  /* 0x0010581101007387 */ /* 0x0001e20000100800 */
[----:B------:R-:W-:-:S03]  /*46a10*/  IADD3.X R19, PT, PT, R19, UR68, RZ, P2, !PT ;  /* 0x0000004413137c10 */ /* 0x000fc600097fe4ff */
[----:B------:R-:W-:Y:S01]  /*46a20*/  STL [R1+0x1540], R21 ;  /* 0x0015401501007387 */ /* 0x000fe20000100800 */
[----:B-----5:R-:W-:-:S03]  /*46a30*/  IADD3 R18, P2, PT, R18, UR29, RZ ;  /* 0x0000001d12127c10 */ /* 0x020fc6000ff5e0ff */
[----:B0-----:R-:W4:Y:S01]  /*46a40*/  LDL.LU R17, [R1+0x1038] ;  /* 0x0010380001117983 */ /* 0x001f220000300800 */
[----:B------:R-:W-:-:S03]  /*46a50*/  IADD3.X R16, PT, PT, R16, UR68, RZ, P3, !PT ;  /* 0x0000004410107c10 */ /* 0x000fc60009ffe4ff */
[----:B------:R-:W-:Y:S04]  /*46a60*/  STL [R1+0x106c], R20 ;  /* 0x00106c1401007387 */ /* 0x000fe80000100800 */
[----:B------:R0:W-:Y:S04]  /*46a70*/  STL [R1+0x105c], R16 ;  /* 0x00105c1001007387 */ /* 0x0001e80000100800 */
[----:B------:R-:W-:Y:S04]  /*46a80*/  STL [R1+0x1064], R19 ;  /* 0x0010641301007387 */ /* 0x000fe80000100800 */
[----:B0-----:R-:W5:Y:S04]  /*46a90*/  LDL.LU R16, [R1+0x1054] ;  /* 0x0010540001107983 */ /* 0x001f680000300800 */
[----:B------:R-:W-:Y:S01]  /*46aa0*/  STL [R1+0x1050], R18 ;  /* 0x0010501201007387 */ /* 0x000fe20000100800 */
[----:B------:R-:W-:-:S03]  /*46ab0*/  IADD3 R15, P3, PT, R15, UR29, RZ ;  /* 0x0000001d0f0f7c10 */ /* 0x000fc6000ff7e0ff */
[----:B------:R-:W5:Y:S04]  /*46ac0*/  LDL.LU R37, [R1+0x1030] ;  /* 0x0010300001257983 */ /* 0x000f680000300800 */
[----:B------:R0:W-:Y:S04]  /*46ad0*/  STL [R1+0x1048], R15 ;  /* 0x0010480f01007387 */ /* 0x0001e80000100800 */
[----:B0-----:R-:W5:Y:S04]  /*46ae0*/  LDL.LU R15, [R1+0x104c] ;  /* 0x00104c00010f7983 */ /* 0x001f680000300800 */
[----:B------:R-:W5:Y:S01]  /*46af0*/  LDL.LU R36, [R1+0x1538] ;  /* 0x0015380001247983 */ /* 0x000f620000300800 */
[----:B------:R-:W-:-:S03]  /*46b00*/  IADD3.X R14, PT, PT, R14, UR68, RZ, P4, !PT ;  /* 0x000000440e0e7c10 */ /* 0x000fc6000a7fe4ff */
        /* <DEDUP_REMOVED lines=15> */
[----:B0-----:R-:W5:Y:S01]  /*46c00*/  LDL.LU R14, [R1+0x101c] ;  /* 0x00101c00010e7983 */ /* 0x001f620000300800 */
[----:B--2---:R-:W-:-:S05]  /*46c10*/  IADD3 R13, P4, PT, R13, UR29, RZ ;  /* 0x0000001d0d0d7c10 */ /* 0x004fca000ff9e0ff */
[----:B------:R0:W-:Y:S04]  /*46c20*/  STL [R1+0x1040], R13 ;  /* 0x0010400d01007387 */ /* 0x0001e80000100800 */
[----:B0-----:R-:W2:Y:S04]  /*46c30*/  LDL.LU R13, [R1+0x1528] ;  /* 0x00152800010d7983 */ /* 0x001ea80000300800 */
[----:B------:R-:W2:Y:S04]  /*46c40*/  LDL.LU R21, [R1+0x1014] ;  /* 0x0010140001157983 */ /* 0x000ea80000300800 */
[----:B------:R-:W2:Y:S01]  /*46c50*/  LDL.LU R20, [R1+0x1520] ;  /* 0x0015200001147983 */ /* 0x000ea20000300800 */
[----:B---3--:R-:W-:-:S05]  /*46c60*/  IADD3.X R11, PT, PT, R11, UR68, RZ, P5, !PT ;  /* 0x000000440b0b7c10 */ /* 0x008fca000affe4ff */
[----:B------:R0:W-:Y:S04]  /*46c70*/  STL [R1+0x153c], R11 ;  /* 0x00153c0b01007387 */ /* 0x0001e80000100800 */
[----:B0-----:R-:W3:Y:S04]  /*46c80*/  LDL.LU R11, [R1+0x100c] ;  /* 0x00100c00010b7983 */ /* 0x001ee80000300800 */
[----:B------:R-:W3:Y:S01]  /*46c90*/  LDL.LU R19, [R1+0xff8] ;  /* 0x000ff80001137983 */ /* 0x000ee20000300800 */
[----:B----4-:R-:W-:-:S03]  /*46ca0*/  IADD3 R17, P5, PT, R17, UR29, RZ ;  /* 0x0000001d11117c10 */ /* 0x010fc6000ffbe0ff */
[----:B------:R-:W4:Y:S04]  /*46cb0*/  LDL.LU R18, [R1+0x1004] ;  /* 0x0010040001127983 */ /* 0x000f280000300800 */
[----:B------:R0:W-:Y:S04]  /*46cc0*/  STL [R1+0x1038], R17 ;  /* 0x0010381101007387 */ /* 0x0001e80000100800 */
[----:B0-----:R-:W4:Y:S01]  /*46cd0*/  LDL.LU R17, [R1+0xff0] ;  /* 0x000ff00001117983 */ /* 0x001f220000300800 */
[----:B-----5:R-:W-:-:S05]  /*46ce0*/  IADD3.X R16, PT, PT, R16, UR68, RZ, P6, !PT ;  /* 0x0000004410107c10 */ /* 0x020fca000b7fe4ff */
[----:B------:R0:W-:Y:S01]  /*46cf0*/  STL [R1+0x1054], R16 ;  /* 0x0010541001007387 */ /* 0x0001e20000100800 */
[----:B------:R-:W-:-:S03]  /*46d00*/  IADD3 R37, P6, PT, R37, UR29, RZ ;  /* 0x0000001d25257c10 */ /* 0x000fc6000ffde0ff */
[----:B0-----:R-:W5:Y:S01]  /*46d10*/  LDL.LU R16, [R1+0xffc] ;  /* 0x000ffc0001107983 */ /* 0x001f620000300800 */
[----:B------:R-:W-:Y:S02]  /*46d20*/  IADD3.X R15, PT, PT, R15, UR68, RZ, P2, !PT ;  /* 0x000000440f0f7c10 */ /* 0x000fe400097fe4ff */
[----:B------:R-:W-:-:S03]  /*46d30*/  IADD3 R36, P2, PT, R36, UR29, RZ ;  /* 0x0000001d24247c10 */ /* 0x000fc6000ff5e0ff */
[----:B------:R0:W-:Y:S01]  /*46d40*/  STL [R1+0x104c], R15 ;  /* 0x00104c0f01007387 */ /* 0x0001e20000100800 */
[----:B------:R-:W-:Y:S02]  /*46d50*/  IADD3.X R35, PT, PT, R35, UR68, RZ, P3, !PT ;  /* 0x0000004423237c10 */ /* 0x000fe40009ffe4ff */
[----:B------:R-:W-:Y:S01]  /*46d60*/  IADD3 R34, P3, PT, R34, UR29, RZ ;  /* 0x0000001d22227c10 */ /* 0x000fe2000ff7e0ff */
[----:B0-----:R-:W5:Y:S04]  /*46d70*/  LDL.LU R15, [R1+0xfe8] ;  /* 0x000fe800010f7983 */ /* 0x001f680000300800 */
        /* <DEDUP_REMOVED lines=28> */
[----:B------:R-:W-:Y:S04]  /*46f40*/  STL [R1+0x1024], R23 ;  /* 0x0010241701007387 */ /* 0x000fe80000100800 */
[----:B0-----:R-:W5:Y:S04]  /*46f50*/  LDL.LU R14, [R1+0x1524] ;  /* 0x00152400010e7983 */ /* 0x001f680000300800 */
[----:B------:R-:W-:Y:S01]  /*46f60*/  STL [R1+0x1000], R22 ;  /* 0x0010001601007387 */ /* 0x000fe20000100800 */
[----:B--2---:R-:W-:-:S02]  /*46f70*/  IADD3 R13, P5, PT, R13, UR29, RZ ;  /* 0x0000001d0d0d7c10 */ /* 0x004fc4000ffbe0ff */
[----:B------:R-:W-:-:S03]  /*46f80*/  IADD3.X R21, PT, PT, R21, UR68, RZ, P6, !PT ;  /* 0x0000004415157c10 */ /* 0x000fc6000b7fe4ff */
[----:B------:R0:W-:Y:S04]  /*46f90*/  STL [R1+0x1528], R13 ;  /* 0x0015280d01007387 */ /* 0x0001e80000100800 */
[----:B0-----:R-:W2:Y:S01]  /*46fa0*/  LDL.LU R13, [R1+0xfe0] ;  /* 0x000fe000010d7983 */ /* 0x001ea20000300800 */
[----:B---3--:R-:W-:-:S05]  /*46fb0*/  IADD3.X R11, PT, PT, R11, UR68, RZ, P2, !PT ;  /* 0x000000440b0b7c10 */ /* 0x008fca00097fe4ff */
[----:B------:R0:W-:Y:S04]  /*46fc0*/  STL [R1+0x100c], R11 ;  /* 0x00100c0b01007387 */ /* 0x0001e80000100800 */
[----:B------:R-:W-:Y:S04]  /*46fd0*/  STL [R1+0x1014], R21 ;  /* 0x0010141501007387 */ /* 0x000fe80000100800 */
[----:B0-----:R-:W3:Y:S01]  /*46fe0*/  LDL.LU R11, [R1+0x151c] ;  /* 0x00151c00010b7983 */ /* 0x001ee20000300800 */
[----:B------:R-:W-:Y:S02]  /*46ff0*/  IADD3 R20, P6, PT, R20, UR29, RZ ;  /* 0x0000001d14147c10 */ /* 0x000fe4000ffde0ff */
[----:B----4-:R-:W-:-:S02]  /*47000*/  IADD3.X R18, PT, PT, R18, UR68, RZ, P3, !PT ;  /* 0x0000004412127c10 */ /* 0x010fc40009ffe4ff */
[----:B------:R-:W-:Y:S02]  /*47010*/  IADD3 R19, P2, PT, R19, UR29, RZ ;  /* 0x0000001d13137c10 */ /* 0x000fe4000ff5e0ff */
[----:B------:R-:W-:Y:S01]  /*47020*/  IADD3 R17, P3, PT, R17, UR29, RZ ;  /* 0x0000001d11117c10 */ /* 0x000fe2000ff7e0ff */
[----:B------:R-:W-:Y:S04]  /*47030*/  STL [R1+0x1520], R20 ;  /* 0x0015201401007387 */ /* 0x000fe80000100800 */
[----:B------:R0:W-:Y:S04]  /*47040*/  STL [R1+0xff0], R17 ;  /* 0x000ff01101007387 */ /* 0x0001e80000100800 */
[----:B------:R-:W-:Y:S04]  /*47050*/  STL [R1+0xff8], R19 ;  /* 0x000ff81301007387 */ /* 0x000fe80000100800 */
[----:B0-----:R-:W4:Y:S04]  /*47060*/  LDL.LU R17, [R1+0xfd8] ;  /* 0x000fd80001117983 */ /* 0x001f280000300800 */
[----:B------:R-:W-:Y:S01]  /*47070*/  STL [R1+0x1004], R18 ;  /* 0x0010041201007387 */ /* 0x000fe20000100800 */
[----:B-----5:R-:W-:-:S03]  /*47080*/  IADD3.X R16, PT, PT, R16, UR68, RZ, P4, !PT ;  /* 0x0000004410107c10 */ /* 0x020fc6000a7fe4ff */
[----:B------:R-:W5:Y:S04]  /*47090*/  LDL.LU R37, [R1+0xff4] ;  /* 0x000ff40001257983 */ /* 0x000f680000300800 */
[----:B------:R0:W-:Y:S04]  /*470a0*/  STL [R1+0xffc], R16 ;  /* 0x000ffc1001007387 */ /* 0x0001e80000100800 */
[----:B0-----:R-:W5:Y:S04]  /*470b0*/  LDL.LU R16, [R1+0xfd0] ;  /* 0x000fd00001107983 */ /* 0x001f680000300800 */
[----:B------:R-:W5:Y:S01]  /*470c0*/  LDL.LU R36, [R1+0xfec] ;  /* 0x000fec0001247983 */ /* 0x000f620000300800 */
[----:B------:R-:W-:-:S03]  /*470d0*/  IADD3 R15, P4, PT, R15, UR29, RZ ;  /* 0x0000001d0f0f7c10 */ /* 0x000fc6000ff9e0ff */
        /* <DEDUP_REMOVED lines=16> */
[----:B------:R-:W-:-:S05]  /*471e0*/  IADD3.X R14, PT, PT, R14, UR68, RZ, P5, !PT ;  /* 0x000000440e0e7c10 */ /* 0x000fca000affe4ff */
[----:B------:R0:W-:Y:S04]  /*471f0*/  STL [R1+0x1524], R14 ;  /* 0x0015240e01007387 */ /* 0x0001e80000100800 */
[----:B0-----:R-:W5:Y:S04]  /*47200*/  LDL.LU R14, [R1+0xfbc] ;  /* 0x000fbc00010e7983 */ /* 0x001f680000300800 */
[----:B------:R-:W5:Y:S04]  /*47210*/  LDL.LU R21, [R1+0x1508] ;  /* 0x0015080001157983 */ /* 0x000f680000300800 */
[----:B------:R-:W5:Y:S01]  /*47220*/  LDL.LU R20, [R1+0xfb4] ;  /* 0x000fb40001147983 */ /* 0x000f620000300800 */
[----:B--2---:R-:W-:-:S05]  /*47230*/  IADD3 R13, P5, PT, R13, UR29, RZ ;  /* 0x0000001d0d0d7c10 */ /* 0x004fca000ffbe0ff */
[----:B------:R0:W-:Y:S04]  /*47240*/  STL [R1+0xfe0], R13 ;  /* 0x000fe00d01007387 */ /* 0x0001e80000100800 */
[----:B0-----:R-:W2:Y:S04]  /*47250*/  LDL.LU R13, [R1+0x1500] ;  /* 0x00150000010d7983 */ /* 0x001ea80000300800 */
[----:B------:R-:W2:Y:S04]  /*47260*/  LDL.LU R19, [R1+0xfac] ;  /* 0x000fac0001137983 */ /* 0x000ea80000300800 */
[----:B------:R-:W2:Y:S01]  /*47270*/  LDL.LU R18, [R1+0xf98] ;  /* 0x000f980001127983 */ /* 0x000ea20000300800 */
[----:B---3--:R-:W-:-:S05]  /*47280*/  IADD3.X R11, PT, PT, R11, UR68, RZ, P6, !PT ;  /* 0x000000440b0b7c10 */ /* 0x008fca000b7fe4ff */
[----:B------:R0:W-:Y:S04]  /*47290*/  STL [R1+0x151c], R11 ;  /* 0x00151c0b01007387 */ /* 0x0001e80000100800 */
[----:B0-----:R-:W3:Y:S01]  /*472a0*/  LDL.LU R11, [R1+0xfa4] ;  /* 0x000fa400010b7983 */ /* 0x001ee20000300800 */
[----:B----4-:R-:W-:-:S05]  /*472b0*/  IADD3 R17, P6, PT, R17, UR29, RZ ;  /* 0x0000001d11117c10 */ /* 0x010fca000ffde0ff */
[----:B------:R0:W-:Y:S01]  /*472c0*/  STL [R1+0xfd8], R17 ;  /* 0x000fd81101007387 */ /* 0x0001e20000100800 */
[----:B-----5:R-:W-:-:S03]  /*472d0*/  IADD3.X R37, PT, PT, R37, UR68, RZ, P2, !PT ;  /* 0x0000004425257c10 */ /* 0x020fc600097fe4ff */
[----:B0-----:R-:W4:Y:S01]  /*472e0*/  LDL.LU R17, [R1+0xf90] ;  /* 0x000f900001117983 */ /* 0x001f220000300800 */
[----:B------:R-:W-:Y:S02]  /*472f0*/  IADD3 R16, P2, PT, R16, UR29, RZ ;  /* 0x0000001d10107c10 */ /* 0x000fe4000ff5e0ff */
[----:B------:R-:W-:-:S03]  /*47300*/  IADD3.X R36, PT, PT, R36, UR68, RZ, P3, !PT ;  /* 0x0000004424247c10 */ /* 0x000fc60009ffe4ff */
[----:B------:R0:W-:Y:S01]  /*47310*/  STL [R1+0xfd0], R16 ;  /* 0x000fd01001007387 */ /* 0x0001e20000100800 */
[----:B------:R-:W-:Y:S02]  /*47320*/  IADD3 R35, P3, PT, R35, UR29, RZ ;  /* 0x0000001d23237c10 */ /* 0x000fe4000ff7e0ff */
[----:B------:R-:W-:Y:S01]  /*47330*/  IADD3.X R34, PT, PT, R34, UR68, RZ, P4, !PT ;  /* 0x0000004422227c10 */ /* 0x000fe2000a7fe4ff */
[----:B0-----:R-:W5:Y:S04]  /*47340*/  LDL.LU R16, [R1+0xf9c] ;  /* 0x000f9c0001107983 */ /* 0x001f680000300800 */
        /* <DEDUP_REMOVED lines=22> */
[----:B------:R-:W-:Y:S01]  /*474b0*/  IADD3.X R22, PT, PT, R22, UR68, RZ, P5, !PT ;  /* 0x0000004416167c10 */ /* 0x000fe2000affe4ff */
[----:B------:R-:W-:Y:S01]  /*474c0*/  STL [R1+0x1514], R26 ;  /* 0x0015141a01007387 */ /* 0x000fe20000100800 */
[----:B------:R-:W-:-:S03]  /*474d0*/  IADD3 R15, P5, PT, R15, UR29, RZ ;  /* 0x0000001d0f0f7c10 */ /* 0x000fc6000ffbe0ff */
[----:B------:R-:W-:Y:S04]  /*474e0*/  STL [R1+0xfb0], R25 ;  /* 0x000fb01901007387 */ /* 0x000fe80000100800 */
[----:B------:R-:W-:Y:S04]  /*474f0*/  STL [R1+0x150c], R24 ;  /* 0x00150c1801007387 */ /* 0x000fe80000100800 */
[----:B------:R0:W-:Y:S04]  /*47500*/  STL [R1+0xfa0], R15 ;  /* 0x000fa00f01007387 */ /* 0x0001e80000100800 */
[----:B------:R-:W-:Y:S04]  /*47510*/  STL [R1+0xfa8], R23 ;  /* 0x000fa81701007387 */ /* 0x000fe80000100800 */
[----:B0-----:R-:W5:Y:S01]  /*47520*/  LDL.LU R15, [R1+0xf88] ;  /* 0x000f8800010f7983 */ /* 0x001f620000300800 */
[----:B------:R-:W-:-:S03]  /*47530*/  IADD3.X R14, PT, PT, R14, UR68, RZ, P6, !PT ;  /* 0x000000440e0e7c10 */ /* 0x000fc6000b7fe4ff */
[----:B------:R-:W-:Y:S01]  /*47540*/  STL [R1+0xfc4], R22 ;  /* 0x000fc41601007387 */ /* 0x000fe20000100800 */
[----:B------:R-:W-:-:S03]  /*47550*/  IADD3 R21, P6, PT, R21, UR29, RZ ;  /* 0x0000001d15157c10 */ /* 0x000fc6000ffde0ff */
[----:B------:R0:W-:Y:S01]  /*47560*/  STL [R1+0xfbc], R14 ;  /* 0x000fbc0e01007387 */ /* 0x0001e20000100800 */
[----:B------:R-:W-:-:S03]  /*47570*/  IADD3.X R20, PT, PT, R20, UR68, RZ, P2, !PT ;  /* 0x0000004414147c10 */ /* 0x000fc600097fe4ff */
[----:B0-----:R-:W5:Y:S01]  /*47580*/  LDL.LU R14, [R1+0x1504] ;  /* 0x00150400010e7983 */ /* 0x001f620000300800 */
[----:B--2---:R-:W-:-:S05]  /*47590*/  IADD3 R13, P2, PT, R13, UR29, RZ ;  /* 0x0000001d0d0d7c10 */ /* 0x004fca000ff5e0ff */
[----:B------:R0:W-:Y:S01]  /*475a0*/  STL [R1+0x1500], R13 ;  /* 0x0015000d01007387 */ /* 0x0001e20000100800 */
[----:B------:R-:W-:-:S03]  /*475b0*/  IADD3.X R19, PT, PT, R19, UR68, RZ, P3, !PT ;  /* 0x0000004413137c10 */ /* 0x000fc60009ffe4ff */
[----:B------:R-:W-:Y:S04]  /*475c0*/  STL [R1+0x1508], R21 ;  /* 0x0015081501007387 */ /* 0x000fe80000100800 */
[----:B0-----:R-:W2:Y:S04]  /*475d0*/  LDL.LU R13, [R1+0xf80] ;  /* 0x000f8000010d7983 */ /* 0x001ea80000300800 */
[----:B------:R-:W-:Y:S01]  /*475e0*/  STL [R1+0xfb4], R20 ;  /* 0x000fb41401007387 */ /* 0x000fe20000100800 */
[----:B---3--:R-:W-:-:S05]  /*475f0*/  IADD3.X R11, PT, PT, R11, UR68, RZ, P4, !PT ;  /* 0x000000440b0b7c10 */ /* 0x008fca000a7fe4ff */
[----:B------:R0:W-:Y:S04]  /*47600*/  STL [R1+0xfa4], R11 ;  /* 0x000fa40b01007387 */ /* 0x0001e80000100800 */
[----:B------:R-:W-:Y:S04]  /*47610*/  STL [R1+0xfac], R19 ;  /* 0x000fac1301007387 */ /* 0x000fe80000100800 */
[----:B0-----:R-:W3:Y:S01]  /*47620*/  LDL.LU R11, [R1+0x14fc] ;  /* 0x0014fc00010b7983 */ /* 0x001ee20000300800 */
[----:B------:R-:W-:Y:S02]  /*47630*/  IADD3 R18, P3, PT, R18, UR29, RZ ;  /* 0x0000001d12127c10 */ /* 0x000fe4000ff7e0ff */
[----:B----4-:R-:W-:-:S03]  /*47640*/  IADD3 R17, P4, PT, R17, UR29, RZ ;  /* 0x0000001d11117c10 */ /* 0x010fc6000ff9e0ff */
[----:B------:R-:W-:Y:S04]  /*47650*/  STL [R1+0xf98], R18 ;  /* 0x000f981201007387 */ /* 0x000fe80000100800 */
[----:B------:R-:W4:Y:S04]  /*47660*/  LDL.LU R37, [R1+0xf78] ;  /* 0x000f780001257983 */ /* 0x000f280000300800 */
[----:B------:R0:W-:Y:S04]  /*47670*/  STL [R1+0xf90], R17 ;  /* 0x000f901101007387 */ /* 0x0001e80000100800 */
[----:B0-----:R-:W4:Y:S01]  /*47680*/  LDL.LU R17, [R1+0xf94] ;  /* 0x000f940001117983 */ /* 0x001f220000300800 */
[----:B-----5:R-:W-:-:S03]  /*47690*/  IADD3.X R16, PT, PT, R16, UR68, RZ, P5, !PT ;  /* 0x0000004410107c10 */ /* 0x020fc6000affe4ff */
        /* <DEDUP_REMOVED lines=17> */
[----:B------:R-:W-:-:S05]  /*477b0*/  IADD3 R15, P5, PT, R15, UR29, RZ ;  /* 0x0000001d0f0f7c10 */ /* 0x000fca000ffbe0ff */
[----:B------:R0:W-:Y:S04]  /*477c0*/  STL [R1+0xf88], R15 ;  /* 0x000f880f01007387 */ /* 0x0001e80000100800 */
[----:B0-----:R-:W5:Y:S04]  /*477d0*/  LDL.LU R15, [R1+0xf40] ;  /* 0x000f4000010f7983 */ /* 0x001f680000300800 */
[----:B------:R-:W5:Y:S01]  /*477e0*/  LDL.LU R21, [R1+0xf5c] ;  /* 0x000f5c0001157983 */ /* 0x000f620000300800 */
[----:B------:R-:W-:-:S03]  /*477f0*/  IADD3.X R14, PT, PT, R14, UR68, RZ, P6, !PT ;  /* 0x000000440e0e7c10 */ /* 0x000fc6000b7fe4ff */
[----:B------:R-:W5:Y:S04]  /*47800*/  LDL.LU R20, [R1+0x14e8] ;  /* 0x0014e80001147983 */ /* 0x000f680000300800 */
[----:B------:R0:W-:Y:S04]  /*47810*/  STL [R1+0x1504], R14 ;  /* 0x0015040e01007387 */ /* 0x0001e80000100800 */
[----:B0-----:R-:W5:Y:S04]  /*47820*/  LDL.LU R14, [R1+0xf54] ;  /* 0x000f5400010e7983 */ /* 0x001f680000300800 */
[----:B------:R-:W5:Y:S04]  /*47830*/  LDL.LU R19, [R1+0x14e0] ;  /* 0x0014e00001137983 */ /* 0x000f680000300800 */
[----:B------:R-:W5:Y:S01]  /*47840*/  LDL.LU R18, [R1+0xf4c] ;  /* 0x000f4c0001127983 */ /* 0x000f620000300800 */
[----:B--2---:R-:W-:-:S05]  /*47850*/  IADD3 R13, P6, PT, R13, UR29, RZ ;  /* 0x0000001d0d0d7c10 */ /* 0x004fca000ffde0ff */
[----:B------:R0:W-:Y:S04]  /*47860*/  STL [R1+0xf80], R13 ;  /* 0x000f800d01007387 */ /* 0x0001e80000100800 */
[----:B0-----:R-:W2:Y:S01]  /*47870*/  LDL.LU R13, [R1+0xf38] ;  /* 0x000f3800010d7983 */ /* 0x001ea20000300800 */
[----:B---3--:R-:W-:-:S05]  /*47880*/  IADD3.X R11, PT, PT, R11, UR68, RZ, P2, !PT ;  /* 0x000000440b0b7c10 */ /* 0x008fca00097fe4ff */
[----:B------:R0:W-:Y:S04]  /*47890*/  STL [R1+0x14fc], R11 ;  /* 0x0014fc0b01007387 */ /* 0x0001e80000100800 */
[----:B0-----:R-:W3:Y:S01]  /*478a0*/  LDL.LU R11, [R1+0xf44] ;  /* 0x000f4400010b7983 */ /* 0x001ee20000300800 */
[----:B----4-:R-:W-:Y:S02]  /*478b0*/  IADD3 R37, P2, PT, R37, UR29, RZ ;  /* 0x0000001d25257c10 */ /* 0x010fe4000ff5e0ff */
[----:B------:R-:W-:Y:S02]  /*478c0*/  IADD3.X R17, PT, PT, R17, UR68, RZ, P3, !PT ;  /* 0x0000004411117c10 */ /* 0x000fe40009ffe4ff */
[----:B-----5:R-:W-:-:S03]  /*478d0*/  IADD3 R36, P3, PT, R36, UR29, RZ ;  /* 0x0000001d24247c10 */ /* 0x020fc6000ff7e0ff */
        /* <DEDUP_REMOVED lines=33> */
[----:B0-----:R-:W5:Y:S01]  /*47af0*/  LDL.LU R16, [R1+0xf3c] ;  /* 0x000f3c0001107983 */ /* 0x001f620000300800 */
[----:B------:R-:W-:-:S03]  /*47b00*/  IADD3 R15, P6, PT, R15, UR29, RZ ;  /* 0x0000001d0f0f7c10 */ /* 0x000fc6000ffde0ff */
[----:B------:R-:W-:Y:S01]  /*47b10*/  STL [R1+0xf48], R22 ;  /* 0x000f481601007387 */ /* 0x000fe20000100800 */
[----:B------:R-:W-:-:S03]  /*47b20*/  IADD3.X R21, PT, PT, R21, UR68, RZ, P2, !PT ;  /* 0x0000004415157c10 */ /* 0x000fc600097fe4ff */
[----:B------:R0:W-:Y:S01]  /*47b30*/  STL [R1+0xf40], R15 ;  /* 0x000f400f01007387 */ /* 0x0001e20000100800 */
[----:B------:R-:W-:-:S03]  /*47b40*/  IADD3 R20, P2, PT, R20, UR29, RZ ;  /* 0x0000001d14147c10 */ /* 0x000fc6000ff5e0ff */
[----:B0-----:R-:W5:Y:S01]  /*47b50*/  LDL.LU R15, [R1+0xf28] ;  /* 0x000f2800010f7983 */ /* 0x001f620000300800 */
[----:B------:R-:W-:-:S05]  /*47b60*/  IADD3.X R14, PT, PT, R14, UR68, RZ, P3, !PT ;  /* 0x000000440e0e7c10 */ /* 0x000fca0009ffe4ff */
[----:B------:R0:W-:Y:S01]  /*47b70*/  STL [R1+0xf54], R14 ;  /* 0x000f540e01007387 */ /* 0x0001e20000100800 */
[----:B------:R-:W-:Y:S02]  /*47b80*/  IADD3 R19, P3, PT, R19, UR29, RZ ;  /* 0x0000001d13137c10 */ /* 0x000fe4000ff7e0ff */
[----:B------:R-:W-:Y:S01]  /*47b90*/  IADD3.X R18, PT, PT, R18, UR68, RZ, P4, !PT ;  /* 0x0000004412127c10 */ /* 0x000fe2000a7fe4ff */
[----:B------:R-:W-:Y:S04]  /*47ba0*/  STL [R1+0xf5c], R21 ;  /* 0x000f5c1501007387 */ /* 0x000fe80000100800 */
[----:B0-----:R-:W5:Y:S04]  /*47bb0*/  LDL.LU R14, [R1+0x14e4] ;  /* 0x0014e400010e7983 */ /* 0x001f680000300800 */
[----:B------:R-:W-:Y:S01]  /*47bc0*/  STL [R1+0x14e8], R20 ;  /* 0x0014e81401007387 */ /* 0x000fe20000100800 */
[----:B--2---:R-:W-:-:S05]  /*47bd0*/  IADD3 R13, P4, PT, R13, UR29, RZ ;  /* 0x0000001d0d0d7c10 */ /* 0x004fca000ff9e0ff */
[----:B------:R0:W-:Y:S04]  /*47be0*/  STL [R1+0xf38], R13 ;  /* 0x000f380d01007387 */ /* 0x0001e80000100800 */
[----:B------:R-:W-:Y:S04]  /*47bf0*/  STL [R1+0x14e0], R19 ;  /* 0x0014e01301007387 */ /* 0x000fe80000100800 */
[----:B0-----:R-:W2:Y:S04]  /*47c00*/  LDL.LU R13, [R1+0xf20] ;  /* 0x000f2000010d7983 */ /* 0x001ea80000300800 */
[----:B------:R-:W-:Y:S04]  /*47c10*/  STL [R1+0xf4c], R18 ;  /* 0x000f4c1201007387 */ /* 0x000fe80000100800 */
[----:B------:R-:W2:Y:S01]  /*47c20*/  LDL.LU R37, [R1+0x14dc] ;  /* 0x0014dc0001257983 */ /* 0x000ea20000300800 */
[----:B---3--:R-:W-:-:S05]  /*47c30*/  IADD3.X R11, PT, PT, R11, UR68, RZ, P5, !PT ;  /* 0x000000440b0b7c10 */ /* 0x008fca000affe4ff */
[----:B------:R0:W-:Y:S04]  /*47c40*/  STL [R1+0xf44], R11 ;  /* 0x000f440b01007387 */ /* 0x0001e80000100800 */
[----:B0-----:R-:W3:Y:S04]  /*47c50*/  LDL.LU R11, [R1+0xf18] ;  /* 0x000f1800010b7983 */ /* 0x001ee80000300800 */
[----:B------:R-:W3:Y:S04]  /*47c60*/  LDL.LU R36, [R1+0xf34] ;  /* 0x000f340001247983 */ /* 0x000ee80000300800 */
[----:B------:R-:W3:Y:S01]  /*47c70*/  LDL.LU R35, [R1+0xf10] ;  /* 0x000f100001237983 */ /* 0x000ee20000300800 */
[----:B----4-:R-:W-:-:S03]  /*47c80*/  IADD3 R17, P5, PT, R17, UR29, RZ ;  /* 0x0000001d11117c10 */ /* 0x010fc6000ffbe0ff */
        /* <DEDUP_REMOVED lines=21> */
[----:B------:R0:W-:Y:S04]  /*47de0*/  STL [R1+0xf28], R15 ;  /* 0x000f280f01007387 */ /* 0x0001e80000100800 */
[----:B0-----:R-:W5:Y:S01]  /*47df0*/  LDL.LU R15, [R1+0x14c8] ;  /* 0x0014c800010f7983 */ /* 0x001f620000300800 */
[----:B------:R-:W-:-:S03]  /*47e00*/  IADD3.X R14, PT, PT, R14, UR68, RZ, P2, !PT ;  /* 0x000000440e0e7c10 */ /* 0x000fc600097fe4ff */
[----:B------:R-:W5:Y:S04]  /*47e10*/  LDL.LU R19, [R1+0xef4] ;  /* 0x000ef40001137983 */ /* 0x000f680000300800 */
[----:B------:R-:W5:Y:S04]  /*47e20*/  LDL.LU R18, [R1+0x14c0] ;  /* 0x0014c00001127983 */ /* 0x000f680000300800 */
[----:B------:R0:W-:Y:S04]  /*47e30*/  STL [R1+0x14e4], R14 ;  /* 0x0014e40e01007387 */ /* 0x0001e80000100800 */
[----:B0-----:R-:W5:Y:S01]  /*47e40*/  LDL.LU R14, [R1+0xeec] ;  /* 0x000eec00010e7983 */ /* 0x001f620000300800 */
[----:B--2---:R-:W-:-:S05]  /*47e50*/  IADD3 R13, P2, PT, R13, UR29, RZ ;  /* 0x0000001d0d0d7c10 */ /* 0x004fca000ff5e0ff */
[----:B------:R0:W-:Y:S01]  /*47e60*/  STL [R1+0xf20], R13 ;  /* 0x000f200d01007387 */ /* 0x0001e20000100800 */
[----:B------:R-:W-:-:S03]  /*47e70*/  IADD3.X R37, PT, PT, R37, UR68, RZ, P3, !PT ;  /* 0x0000004425257c10 */ /* 0x000fc60009ffe4ff */
[----:B0-----:R-:W2:Y:S01]  /*47e80*/  LDL.LU R13, [R1+0xed8] ;  /* 0x000ed800010d7983 */ /* 0x001ea20000300800 */
[----:B---3--:R-:W-:-:S05]  /*47e90*/  IADD3 R11, P3, PT, R11, UR29, RZ ;  /* 0x0000001d0b0b7c10 */ /* 0x008fca000ff7e0ff */
[----:B------:R0:W-:Y:S04]  /*47ea0*/  STL [R1+0xf18], R11 ;  /* 0x000f180b01007387 */ /* 0x0001e80000100800 */
[----:B0-----:R-:W3:Y:S01]  /*47eb0*/  LDL.LU R11, [R1+0xee4] ;  /* 0x000ee400010b7983 */ /* 0x001ee20000300800 */
[----:B------:R-:W-:Y:S02]  /*47ec0*/  IADD3.X R36, PT, PT, R36, UR68, RZ, P4, !PT ;  /* 0x0000004424247c10 */ /* 0x000fe4000a7fe4ff */
[----:B------:R-:W-:Y:S02]  /*47ed0*/  IADD3 R35, P4, PT, R35, UR29, RZ ;  /* 0x0000001d23237c10 */ /* 0x000fe4000ff9e0ff */
[----:B----4-:R-:W-:Y:S01]  /*47ee0*/  IADD3.X R34, PT, PT, R34, UR68, RZ, P5, !PT ;  /* 0x0000004422227c10 */ /* 0x010fe2000affe4ff */
        /* <DEDUP_REMOVED lines=28> */
[----:B------:R-:W-:Y:S04]  /*480b0*/  STL [R1+0xef0], R23 ;  /* 0x000ef01701007387 */ /* 0x000fe80000100800 */
[----:B0-----:R-:W4:Y:S04]  /*480c0*/  LDL.LU R17, [R1+0xed0] ;  /* 0x000ed00001117983 */ /* 0x001f280000300800 */
[----:B------:R-:W-:Y:S01]  /*480d0*/  STL [R1+0x14cc], R22 ;  /* 0x0014cc1601007387 */ /* 0x000fe20000100800 */
[----:B-----5:R-:W-:-:S02]  /*480e0*/  IADD3.X R16, PT, PT, R16, UR68, RZ, P2, !PT ;  /* 0x0000004410107c10 */ /* 0x020fc400097fe4ff */
[----:B------:R-:W-:-:S03]  /*480f0*/  IADD3 R21, P2, PT, R21, UR29, RZ ;  /* 0x0000001d15157c10 */ /* 0x000fc6000ff5e0ff */
[----:B------:R0:W-:Y:S01]  /*48100*/  STL [R1+0xf04], R16 ;  /* 0x000f041001007387 */ /* 0x0001e20000100800 */
[----:B------:R-:W-:-:S03]  /*48110*/  IADD3.X R20, PT, PT, R20, UR68, RZ, P3, !PT ;  /* 0x0000004414147c10 */ /* 0x000fc60009ffe4ff */
        /* <DEDUP_REMOVED lines=17> */
[----:B------:R-:W2:Y:S04]  /*48230*/  LDL.LU R36, [R1+0xeb8] ;  /* 0x000eb80001247983 */ /* 0x000ea80000300800 */
[----:B------:R-:W2:Y:S04]  /*48240*/  LDL.LU R35, [R1+0xed4] ;  /* 0x000ed40001237983 */ /* 0x000ea80000300800 */
[----:B------:R-:W2:Y:S01]  /*48250*/  LDL.LU R34, [R1+0xeb0] ;  /* 0x000eb00001227983 */ /* 0x000ea20000300800 */
[----:B---3--:R-:W-:-:S05]  /*48260*/  IADD3.X R11, PT, PT, R11, UR68, RZ, P6, !PT ;  /* 0x000000440b0b7c10 */ /* 0x008fca000b7fe4ff */
        /* <DEDUP_REMOVED lines=16> */
[----:B0-----:R-:W4:Y:S04]  /*48370*/  LDL.LU R17, [R1+0xe88] ;  /* 0x000e880001117983 */ /* 0x001f280000300800 */
[----:B------:R-:W4:Y:S04]  /*48380*/  LDL.LU R21, [R1+0xea4] ;  /* 0x000ea40001157983 */ /* 0x000f280000300800 */
[----:B------:R-:W4:Y:S01]  /*48390*/  LDL.LU R20, [R1+0xe80] ;  /* 0x000e800001147983 */ /* 0x000f220000300800 */
[----:B-----5:R-:W-:-:S05]  /*483a0*/  IADD3.X R16, PT, PT, R16, UR68, RZ, P2, !PT ;  /* 0x0000004410107c10 */ /* 0x020fca00097fe4ff */
[----:B------:R0:W-:Y:S04]  /*483b0*/  STL [R1+0xedc], R16 ;  /* 0x000edc1001007387 */ /* 0x0001e80000100800 */
[----:B0-----:R-:W5:Y:S04]  /*483c0*/  LDL.LU R16, [R1+0xe9c] ;  /* 0x000e9c0001107983 */ /* 0x001f680000300800 */
[----:B------:R-:W5:Y:S01]  /*483d0*/  LDL.LU R19, [R1+0x14a8] ;  /* 0x0014a80001137983 */ /* 0x000f620000300800 */
[----:B------:R-:W-:-:S03]  /*483e0*/  IADD3 R15, P2, PT, R15, UR29, RZ ;  /* 0x0000001d0f0f7c10 */ /* 0x000fc6000ff5e0ff */
[----:B------:R-:W5:Y:S04]  /*483f0*/  LDL.LU R18, [R1+0xe94] ;  /* 0x000e940001127983 */ /* 0x000f680000300800 */
[----:B------:R0:W-:Y:S04]  /*48400*/  STL [R1+0xec8], R15 ;  /* 0x000ec80f01007387 */ /* 0x0001e80000100800 */
[----:B0-----:R-:W5:Y:S01]  /*48410*/  LDL.LU R15, [R1+0x14a0] ;  /* 0x0014a000010f7983 */ /* 0x001f620000300800 */
[----:B------:R-:W-:-:S05]  /*48420*/  IADD3.X R14, PT, PT, R14, UR68, RZ, P3, !PT ;  /* 0x000000440e0e7c10 */ /* 0x000fca0009ffe4ff */
[----:B------:R0:W-:Y:S01]  /*48430*/  STL [R1+0x14c4], R14 ;  /* 0x0014c40e01007387 */ /* 0x0001e20000100800 */
[----:B------:R-:W-:-:S03]  /*48440*/  IADD3 R37, P3, PT, R37, UR29, RZ ;  /* 0x0000001d25257c10 */ /* 0x000fc6000ff7e0ff */
[----:B0-----:R-:W5:Y:S01]  /*48450*/  LDL.LU R14, [R1+0xe8c] ;  /* 0x000e8c00010e7983 */ /* 0x001f620000300800 */
[----:B--2---:R-:W-:Y:S02]  /*48460*/  IADD3.X R13, PT, PT, R13, UR68, RZ, P4, !PT ;  /* 0x000000440d0d7c10 */ /* 0x004fe4000a7fe4ff */
[----:B------:R-:W-:-:S03]  /*48470*/  IADD3 R36, P4, PT, R36, UR29, RZ ;  /* 0x0000001d24247c10 */ /* 0x000fc6000ff9e0ff */
[----:B------:R0:W-:Y:S01]  /*48480*/  STL [R1+0x14bc], R13 ;  /* 0x0014bc0d01007387 */ /* 0x0001e20000100800 */
[----:B------:R-:W-:Y:S02]  /*48490*/  IADD3.X R35, PT, PT, R35, UR68, RZ, P5, !PT ;  /* 0x0000004423237c10 */ /* 0x000fe4000affe4ff */
[----:B------:R-:W-:Y:S01]  /*484a0*/  IADD3 R34, P5, PT, R34, UR29, RZ ;  /* 0x0000001d22227c10 */ /* 0x000fe2000ffbe0ff */
[----:B0-----:R-:W2:Y:S04]  /*484b0*/  LDL.LU R13, [R1+0xe78] ;  /* 0x000e7800010d7983 */ /* 0x001ea80000300800 */
[----:B------:R-:W-:Y:S01]  /*484c0*/  STL [R1+0xec0], R37 ;  /* 0x000ec02501007387 */ /* 0x000fe20000100800 */
[----:B---3--:R-:W-:-:S03]  /*484d0*/  IADD3.X R33, PT, PT, R33, UR68, RZ, P6, !PT ;  /* 0x0000004421217c10 */ /* 0x008fc6000b7fe4ff */
        /* <DEDUP_REMOVED lines=20> */
[----:B------:R-:W-:Y:S04]  /*48620*/  STL [R1+0xea0], R26 ;  /* 0x000ea01a01007387 */ /* 0x000fe80000100800 */
[----:B------:R-:W-:Y:S01]  /*48630*/  STL [R1+0xeac], R25 ;  /* 0x000eac1901007387 */ /* 0x000fe20000100800 */
[----:B------:R-:W-:-:S03]  /*48640*/  IADD3.X R11, PT, PT, R11, UR68, RZ, P2, !PT ;  /* 0x000000440b0b7c10 */ /* 0x000fc600097fe4ff */
[----:B------:R-:W-:Y:S04]  /*48650*/  STL [R1+0xe98], R24 ;  /* 0x000e981801007387 */ /* 0x000fe80000100800 */
[----:B------:R0:W-:Y:S04]  /*48660*/  STL [R1+0x14ac], R11 ;  /* 0x0014ac0b01007387 */ /* 0x0001e80000100800 */
[----:B------:R-:W-:Y:S04]  /*48670*/  STL [R1+0x14b4], R23 ;  /* 0x0014b41701007387 */ /* 0x000fe80000100800 */
[----:B0-----:R-:W3:Y:S01]  /*48680*/  LDL.LU R11, [R1+0xe84] ;  /* 0x000e8400010b7983 */ /* 0x001ee20000300800 */
[----:B------:R-:W-:-:S05]  /*48690*/  IADD3 R22, P6, PT, R22, UR29, RZ ;  /* 0x0000001d16167c10 */ /* 0x000fca000ffde0ff */
[----:B------:R-:W-:Y:S01]  /*486a0*/  STL [R1+0xe90], R22 ;  /* 0x000e901601007387 */ /* 0x000fe20000100800 */
[----:B----4-:R-:W-:Y:S02]  /*486b0*/  IADD3 R17, P2, PT, R17, UR29, RZ ;  /* 0x0000001d11117c10 */ /* 0x010fe4000ff5e0ff */
[----:B------:R-:W-:-:S03]  /*486c0*/  IADD3.X R21, PT, PT, R21, UR68, RZ, P3, !PT ;  /* 0x0000004415157c10 */ /* 0x000fc60009ffe4ff */
[----:B------:R0:W-:Y:S01]  /*486d0*/  STL [R1+0xe88], R17 ;  /* 0x000e881101007387 */ /* 0x0001e20000100800 */
[----:B------:R-:W-:-:S03]  /*486e0*/  IADD3 R20, P3, PT, R20, UR29, RZ ;  /* 0x0000001d14147c10 */ /* 0x000fc6000ff7e0ff */
[----:B0-----:R-:W4:Y:S01]  /*486f0*/  LDL.LU R17, [R1+0xe70] ;  /* 0x000e700001117983 */ /* 0x001f220000300800 */
[----:B-----5:R-:W-:-:S05]  /*48700*/  IADD3.X R16, PT, PT, R16, UR68, RZ, P4, !PT ;  /* 0x0000004410107c10 */ /* 0x020fca000a7fe4ff */
        /* <DEDUP_REMOVED lines=8> */
[----:B------:R-:W-:Y:S04]  /*48790*/  STL [R1+0x14a8], R19 ;  /* 0x0014a81301007387 */ /* 0x000fe80000100800 */
[----:B0-----:R-:W5:Y:S04]  /*487a0*/  LDL.LU R15, [R1+0xe68] ;  /* 0x000e6800010f7983 */ /* 0x001f680000300800 */
[----:B------:R-:W-:Y:S01]  /*487b0*/  STL [R1+0xe94], R18 ;  /* 0x000e941201007387 */ /* 0x000fe20000100800 */
[----:B------:R-:W-:-:S03]  /*487c0*/  IADD3.X R14, PT, PT, R14, UR68, RZ, P6, !PT ;  /* 0x000000440e0e7c10 */ /* 0x000fc6000b7fe4ff */
        /* <DEDUP_REMOVED lines=24> */
[----:B------:R-:W3:Y:S04]  /*48950*/  LDL.LU R21, [R1+0xe28] ;  /* 0x000e280001157983 */ /* 0x000ee80000300800 */
[----:B------:R-:W3:Y:S01]  /*48960*/  LDL.LU R20, [R1+0xe44] ;  /* 0x000e440001147983 */ /* 0x000ee20000300800 */
[----:B----4-:R-:W-:-:S05]  /*48970*/  IADD3 R17, P2, PT, R17, UR29, RZ ;  /* 0x0000001d11117c10 */ /* 0x010fca000ff5e0ff */
[----:B------:R0:W-:Y:S04]  /*48980*/  STL [R1+0xe70], R17 ;  /* 0x000e701101007387 */ /* 0x0001e80000100800 */
[----:B0-----:R-:W4:Y:S04]  /*48990*/  LDL.LU R17, [R1+0xe20] ;  /* 0x000e200001117983 */ /* 0x001f280000300800 */
[----:B------:R-:W4:Y:S04]  /*489a0*/  LDL.LU R19, [R1+0xe3c] ;  /* 0x000e3c0001137983 */ /* 0x000f280000300800 */
[----:B------:R-:W4:Y:S01]  /*489b0*/  LDL.LU R18, [R1+0x1488] ;  /* 0x0014880001127983 */ /* 0x000f220000300800 */
[----:B-----5:R-:W-:-:S05]  /*489c0*/  IADD3.X R16, PT, PT, R16, UR68, RZ, P3, !PT ;  /* 0x0000004410107c10 */ /* 0x020fca0009ffe4ff */
        /* <DEDUP_REMOVED lines=46> */
[----:B------:R-:W-:Y:S02]  /*48cb0*/  IADD3.X R20, PT, PT, R20, UR68, RZ, P4, !PT ;  /* 0x0000004414147c10 */ /* 0x000fe4000a7fe4ff */
[----:B------:R-:W-:Y:S02]  /*48cc0*/  IADD3 R21, P3, PT, R21, UR29, RZ ;  /* 0x0000001d15157c10 */ /* 0x000fe4000ff7e0ff */
[----:B----4-:R-:W-:-:S05]  /*48cd0*/  IADD3 R17, P4, PT, R17, UR29, RZ ;  /* 0x0000001d11117c10 */ /* 0x010fca000ff9e0ff */
[----:B------:R0:W-:Y:S01]  /*48ce0*/  STL [R1+0xe20], R17 ;  /* 0x000e201101007387 */ /* 0x0001e20000100800 */
[----:B------:R-:W-:-:S03]  /*48cf0*/  IADD3.X R19, PT, PT, R19, UR68, RZ, P5, !PT ;  /* 0x0000004413137c10 */ /* 0x000fc6000affe4ff */
[----:B------:R-:W-:Y:S01]  /*48d00*/  STL [R1+0xe28], R21 ;  /* 0x000e281501007387 */ /* 0x000fe20000100800 */
[----:B------:R-:W-:-:S03]  /*48d10*/  IADD3 R18, P5, PT, R18, UR29, RZ ;  /* 0x0000001d12127c10 */ /* 0x000fc6000ffbe0ff */
[----:B0-----:R-:W4:Y:S04]  /*48d20*/  LDL.LU R17, [R1+0xe10] ;  /* 0x000e100001117983 */ /* 0x001f280000300800 */
[----:B------:R-:W-:Y:S01]  /*48d30*/  STL [R1+0xe44], R20 ;  /* 0x000e441401007387 */ /* 0x000fe20000100800 */
[----:B-----5:R-:W-:-:S05]  /*48d40*/  IADD3.X R16, PT, PT, R16, UR68, RZ, P6, !PT ;  /* 0x0000004410107c10 */ /* 0x020fca000b7fe4ff */
        /* <DEDUP_REMOVED lines=34> */
[----:B------:R-:W3:Y:S04]  /*48f70*/  LDL.LU R19, [R1+0xdc0] ;  /* 0x000dc00001137983 */ /* 0x000ee80000300800 */
[----:B------:R-:W3:Y:S01]  /*48f80*/  LDL.LU R18, [R1+0xddc] ;  /* 0x000ddc0001127983 */ /* 0x000ee20000300800 */
[----:B----4-:R-:W-:-:S05]  /*48f90*/  IADD3 R17, P3, PT, R17, UR29, RZ ;  /* 0x0000001d11117c10 */ /* 0x010fca000ff7e0ff */
        /* <DEDUP_REMOVED lines=52> */
[----:B------:R-:W-:-:S02]  /*492e0*/  IADD3.X R18, PT, PT, R18, UR68, RZ, P6, !PT ;  /* 0x0000004412127c10 */ /* 0x000fc4000b7fe4ff */
[----:B------:R-:W-:Y:S01]  /*492f0*/  IADD3 R19, P5, PT, R19, UR29, RZ ;  /* 0x0000001d13137c10 */ /* 0x000fe2000ffbe0ff */
[----:B------:R-:W-:Y:S01]  /*49300*/  STL [R1+0xdc8], R20 ;  /* 0x000dc81401007387 */ /* 0x000fe20000100800 */
[----:B----4-:R-:W-:-:S05]  /*49310*/  IADD3 R17, P6, PT, R17, UR29, RZ ;  /* 0x0000001d11117c10 */ /* 0x010fca000ffde0ff */
[----:B------:R0:W-:Y:S04]  /*49320*/  STL [R1+0x1468], R17 ;  /* 0x0014681101007387 */ /* 0x0001e80000100800 */
[----:B------:R-:W-:Y:S04]  /*49330*/  STL [R1+0xdc0], R19 ;  /* 0x000dc01301007387 */ /* 0x000fe80000100800 */
[----:B0-----:R-:W4:Y:S04]  /*49340*/  LDL.LU R17, [R1+0xdb0] ;  /* 0x000db00001117983 */ /* 0x001f280000300800 */
[----:B------:R-:W-:Y:S04]  /*49350*/  STL [R1+0xddc], R18 ;  /* 0x000ddc1201007387 */ /* 0x000fe80000100800 */
[----:B------:R-:W4:Y:S01]  /*49360*/  LDL.LU R37, [R1+0xdbc] ;  /* 0x000dbc0001257983 */ /* 0x000f220000300800 */
[----:B-----5:R-:W-:-:S05]  /*49370*/  IADD3.X R16, PT, PT, R16, UR68, RZ, P2, !PT ;  /* 0x0000004410107c10 */ /* 0x020fca00097fe4ff */
        /* <DEDUP_REMOVED lines=35> */
[----:B------:R-:W-:-:S03]  /*495b0*/  IADD3.X R37, PT, PT, R37, UR68, RZ, P5, !PT ;  /* 0x0000004425257c10 */ /* 0x000fc6000affe4ff */
[----:B0-----:R-:W4:Y:S01]  /*495c0*/  LDL.LU R17, [R1+0x1448] ;  /* 0x0014480001117983 */ /* 0x001f220000300800 */
[----:B-----5:R-:W-:Y:S02]  /*495d0*/  IADD3 R16, P5, PT, R16, UR29, RZ ;  /* 0x0000001d10107c10 */ /* 0x020fe4000ffbe0ff */
        /* <DEDUP_REMOVED lines=51> */
[----:B------:R-:W-:-:S05]  /*49910*/  IADD3 R18, P6, PT, R18, UR29, RZ ;  /* 0x0000001d12127c10 */ /* 0x000fca000ffde0ff */
[----:B------:R-:W-:Y:S04]  /*49920*/  STL [R1+0xd60], R18 ;  /* 0x000d601201007387 */ /* 0x000fe80000100800 */
[----:B------:R-:W3:Y:S01]  /*49930*/  LDL.LU R37, [R1+0xd50] ;  /* 0x000d500001257983 */ /* 0x000ee20000300800 */
[----:B----4-:R-:W-:-:S05]  /*49940*/  IADD3 R17, P2, PT, R17, UR29, RZ ;  /* 0x0000001d11117c10 */ /* 0x010fca000ff5e0ff */
[----:B------:R0:W-:Y:S04]  /*49950*/  STL [R1+0x1448], R17 ;  /* 0x0014481101007387 */ /* 0x0001e80000100800 */
[----:B0-----:R-:W4:Y:S04]  /*49960*/  LDL.LU R17, [R1+0xd5c] ;  /* 0x000d5c0001117983 */ /* 0x001f280000300800 */
[----:B------:R-:W4:Y:S04]  /*49970*/  LDL.LU R36, [R1+0xd48] ;  /* 0x000d480001247983 */ /* 0x000f280000300800 */
[----:B------:R-:W4:Y:S01]  /*49980*/  LDL.LU R35, [R1+0x1444] ;  /* 0x0014440001237983 */ /* 0x000f220000300800 */
[----:B-----5:R-:W-:-:S03]  /*49990*/  IADD3.X R16, PT, PT, R16, UR68, RZ, P3, !PT ;  /* 0x0000004410107c10 */ /* 0x020fc60009ffe4ff */
        /* <DEDUP_REMOVED lines=31> */
[----:B------:R-:W-:Y:S02]  /*49b90*/  IADD3 R37, P5, PT, R37, UR29, RZ ;  /* 0x0000001d25257c10 */ /* 0x000fe4000ffbe0ff */
[----:B----4-:R-:W-:Y:S02]  /*49ba0*/  IADD3.X R17, PT, PT, R17, UR68, RZ, P6, !PT ;  /* 0x0000004411117c10 */ /* 0x010fe4000b7fe4ff */
[----:B------:R-:W-:-:S03]  /*49bb0*/  IADD3 R36, P6, PT, R36, UR29, RZ ;  /* 0x0000001d24247c10 */ /* 0x000fc6000ffde0ff */
[----:B------:R0:W-:Y:S01]  /*49bc0*/  STL [R1+0xd5c], R17 ;  /* 0x000d5c1101007387 */ /* 0x0001e20000100800 */
[----:B------:R-:W-:Y:S02]  /*49bd0*/  IADD3.X R35, PT, PT, R35, UR68, RZ, P2, !PT ;  /* 0x0000004423237c10 */ /* 0x000fe400097fe4ff */
[----:B-----5:R-:W-:Y:S01]  /*49be0*/  IADD3 R34, P2, PT, R34, UR29, RZ ;  /* 0x0000001d22227c10 */ /* 0x020fe2000ff5e0ff */
        /* <DEDUP_REMOVED lines=32> */
[----:B------:R-:W-:-:S02]  /*49df0*/  IADD3 R15, P4, PT, R15, UR29, RZ ;  /* 0x0000001d0f0f7c10 */ /* 0x000fc4000ff9e0ff */
        /* <DEDUP_REMOVED lines=21> */
[----:B------:R-:W3:Y:S04]  /*49f50*/  LDL.LU R35, [R1+0xce8] ;  /* 0x000ce80001237983 */ /* 0x000ee80000300800 */
[----:B------:R-:W3:Y:S01]  /*49f60*/  LDL.LU R34, [R1+0x1424] ;  /* 0x0014240001227983 */ /* 0x000ee20000300800 */
[----:B----4-:R-:W-:-:S05]  /*49f70*/  IADD3 R17, P3, PT, R17, UR29, RZ ;  /* 0x0000001d11117c10 */ /* 0x010fca000ff7e0ff */
        /* <DEDUP_REMOVED lines=16> */
[----:B0-----:R-:W5:Y:S04]  /*4a080*/  LDL.LU R16, [R1+0xccc] ;  /* 0x000ccc0001107983 */ /* 0x001f680000300800 */
[----:B------:R-:W5:Y:S04]  /*4a090*/  LDL.LU R21, [R1+0xcb8] ;  /* 0x000cb80001157983 */ /* 0x000f680000300800 */
[----:B------:R-:W5:Y:S01]  /*4a0a0*/  LDL.LU R20, [R1+0x1414] ;  /* 0x0014140001147983 */ /* 0x000f620000300800 */
[----:B------:R-:W-:-:S05]  /*4a0b0*/  IADD3 R15, P4, PT, R15, UR29, RZ ;  /* 0x0000001d0f0f7c10 */ /* 0x000fca000ff9e0ff */
[----:B------:R0:W-:Y:S04]  /*4a0c0*/  STL [R1+0x1420], R15 ;  /* 0x0014200f01007387 */ /* 0x0001e80000100800 */
[----:B0-----:R-:W5:Y:S04]  /*4a0d0*/  LDL.LU R15, [R1+0xcb0] ;  /* 0x000cb000010f7983 */ /* 0x001f680000300800 */
[----:B------:R-:W5:Y:S01]  /*4a0e0*/  LDL.LU R19, [R1+0x140c] ;  /* 0x00140c0001137983 */ /* 0x000f620000300800 */
[----:B------:R-:W-:-:S03]  /*4a0f0*/  IADD3.X R14, PT, PT, R14, UR68, RZ, P5, !PT ;  /* 0x000000440e0e7c10 */ /* 0x000fc6000affe4ff */
        /* <DEDUP_REMOVED lines=12> */
[----:B------:R-:W-:Y:S01]  /*4a1c0*/  IADD3.X R34, PT, PT, R34, UR68, RZ, P3, !PT ;  /* 0x0000004422227c10 */ /* 0x000fe20009ffe4ff */
[----:B------:R-:W-:Y:S01]  /*4a1d0*/  STL [R1+0xd04], R37 ;  /* 0x000d042501007387 */ /* 0x000fe20000100800 */
[----:B----4-:R-:W-:-:S03]  /*4a1e0*/  IADD3 R33, P3, PT, R33, UR29, RZ ;  /* 0x0000001d21217c10 */ /* 0x010fc6000ff7e0ff */
        /* <DEDUP_REMOVED lines=76> */
[----:B------:R-:W5:Y:S04]  /*4a6b0*/  LDL.LU R19, [R1+0xc50] ;  /* 0x000c500001137983 */ /* 0x000f680000300800 */
[----:B------:R-:W5:Y:S01]  /*4a6c0*/  LDL.LU R18, [R1+0x13ec] ;  /* 0x0013ec0001127983 */ /* 0x000f620000300800 */
[----:B------:R-:W-:-:S05]  /*4a6d0*/  IADD3 R15, P5, PT, R15, UR29, RZ ;  /* 0x0000001d0f0f7c10 */ /* 0x000fca000ffbe0ff */
        /* <DEDUP_REMOVED lines=53> */
[----:B0-----:R-:W5:Y:S04]  /*4aa30*/  LDL.LU R16, [R1+0xc54] ;  /* 0x000c540001107983 */ /* 0x001f680000300800 */
[----:B------:R-:W-:Y:S01]  /*4aa40*/  STL [R1+0xc58], R20 ;  /* 0x000c581401007387 */ /* 0x000fe20000100800 */
[----:B------:R-:W-:-:S05]  /*4aa50*/  IADD3 R15, P3, PT, R15, UR29, RZ ;  /* 0x0000001d0f0f7c10 */ /* 0x000fca000ff7e0ff */
        /* <DEDUP_REMOVED lines=96> */
[----:B------:R-:W-:Y:S04]  /*4b060*/  STL [R1+0xbf0], R18 ;  /* 0x000bf01201007387 */ /* 0x000fe80000100800 */
[----:B------:R-:W5:Y:S01]  /*4b070*/  LDL.LU R37, [R1+0x13c0] ;  /* 0x0013c00001257983 */ /* 0x000f620000300800 */
[----:B------:R-:W-:-:S05]  /*4b080*/  IADD3 R15, P4, PT, R15, UR29, RZ ;  /* 0x0000001d0f0f7c10 */ /* 0x000fca000ff9e0ff */
        /* <DEDUP_REMOVED lines=95> */
[----:B------:R-:W5:Y:S04]  /*4b680*/  LDL.LU R36, [R1+0xb8c] ;  /* 0x000b8c0001247983 */ /* 0x000f680000300800 */
[----:B------:R-:W5:Y:S01]  /*4b690*/  LDL.LU R35, [R1+0xb78] ;  /* 0x000b780001237983 */ /* 0x000f620000300800 */
[----:B------:R-:W-:-:S03]  /*4b6a0*/  IADD3 R15, P5, PT, R15, UR29, RZ ;  /* 0x0000001d0f0f7c10 */ /* 0x000fc6000ffbe0ff */
        /* <DEDUP_REMOVED lines=67> */
[----:B0-----:R-:W5:Y:S04]  /*4bae0*/  LDL.LU R15, [R1+0xb28] ;  /* 0x000b2800010f7983 */ /* 0x001f680000300800 */
[----:B------:R-:W-:Y:S01]  /*4baf0*/  STL [R1+0xb64], R22 ;  /* 0x000b641601007387 */ /* 0x000fe20000100800 */
[----:B------:R-:W-:-:S02]  /*4bb00*/  IADD3.X R14, PT, PT, R14, UR68, RZ, P2, !PT ;  /* 0x000000440e0e7c10 */ /* 0x000fc400097fe4ff */
        /* <DEDUP_REMOVED lines=21> */
[----:B------:R-:W4:Y:S04]  /*4bc60*/  LDL.LU R35, [R1+0xb2c] ;  /* 0x000b2c0001237983 */ /* 0x000f280000300800 */
[----:B------:R-:W4:Y:S01]  /*4bc70*/  LDL.LU R34, [R1+0xb18] ;  /* 0x000b180001227983 */ /* 0x000f220000300800 */
[----:B-----5:R-:W-:-:S05]  /*4bc80*/  IADD3.X R16, PT, PT, R16, UR68, RZ, P6, !PT ;  /* 0x0000004410107c10 */ /* 0x020fca000b7fe4ff */
        /* <DEDUP_REMOVED lines=17> */
[----:B------:R-:W5:Y:S04]  /*4bda0*/  LDL.LU R21, [R1+0xafc] ;  /* 0x000afc0001157983 */ /* 0x000f680000300800 */
[----:B------:R-:W5:Y:S01]  /*4bdb0*/  LDL.LU R20, [R1+0xae8] ;  /* 0x000ae80001147983 */ /* 0x000f620000300800 */
[----:B------:R-:W-:-:S05]  /*4bdc0*/  IADD3.X R14, PT, PT, R14, UR68, RZ, P2, !PT ;  /* 0x000000440e0e7c10 */ /* 0x000fca00097fe4ff */
        /* <DEDUP_REMOVED lines=15> */
[----:B------:R-:W-:Y:S01]  /*4bec0*/  IADD3 R34, P5, PT, R34, UR29, RZ ;  /* 0x0000001d22227c10 */ /* 0x000fe2000ffbe0ff */
[----:B0-----:R-:W4:Y:S04]  /*4bed0*/  LDL.LU R17, [R1+0xad0] ;  /* 0x000ad00001117983 */ /* 0x001f280000300800 */
[----:B------:R-:W-:Y:S01]  /*4bee0*/  STL [R1+0x1388], R37 ;  /* 0x0013882501007387 */ /* 0x000fe20000100800 */
[----:B-----5:R-:W-:-:S03]  /*4bef0*/  IADD3.X R33, PT, PT, R33, UR68, RZ, P6, !PT ;  /* 0x0000004421217c10 */ /* 0x020fc6000b7fe4ff */
        /* <DEDUP_REMOVED lines=23> */
[----:B------:R-:W-:Y:S01]  /*4c070*/  STL [R1+0xaf0], R24 ;  /* 0x000af01801007387 */ /* 0x000fe20000100800 */
[----:B------:R-:W-:-:S03]  /*4c080*/  IADD3 R22, P6, PT, R22, UR29, RZ ;  /* 0x0000001d16167c10 */ /* 0x000fc6000ffde0ff */
        /* <DEDUP_REMOVED lines=51> */
[----:B------:R-:W5:Y:S04]  /*4c3c0*/  LDL.LU R19, [R1+0xa94] ;  /* 0x000a940001137983 */ /* 0x000f680000300800 */
[----:B------:R-:W5:Y:S01]  /*4c3d0*/  LDL.LU R18, [R1+0xa80] ;  /* 0x000a800001127983 */ /* 0x000f620000300800 */
[----:B------:R-:W-:-:S05]  /*4c3e0*/  IADD3.X R14, PT, PT, R14, UR68, RZ, P3, !PT ;  /* 0x000000440e0e7c10 */ /* 0x000fca0009ffe4ff */
        /* <DEDUP_REMOVED lines=53> */
[----:B0-----:R-:W5:Y:S04]  /*4c740*/  LDL.LU R15, [R1+0xa68] ;  /* 0x000a6800010f7983 */ /* 0x001f680000300800 */
[----:B------:R-:W-:Y:S01]  /*4c750*/  STL [R1+0xa9c], R20 ;  /* 0x000a9c1401007387 */ /* 0x000fe20000100800 */
[----:B------:R-:W-:-:S05]  /*4c760*/  IADD3.X R14, PT, PT, R14, UR68, RZ, P6, !PT ;  /* 0x000000440e0e7c10 */ /* 0x000fca000b7fe4ff */
        /* <DEDUP_REMOVED lines=96> */
[----:B------:R-:W-:Y:S04]  /*4cd70*/  STL [R1+0xa34], R18 ;  /* 0x000a341201007387 */ /* 0x000fe80000100800 */
[----:B------:R-:W5:Y:S01]  /*4cd80*/  LDL.LU R37, [R1+0xa24] ;  /* 0x000a240001257983 */ /* 0x000f620000300800 */
[----:B------:R-:W-:-:S05]  /*4cd90*/  IADD3.X R14, PT, PT, R14, UR68, RZ, P2, !PT ;  /* 0x000000440e0e7c10 */ /* 0x000fca00097fe4ff */
        /* <DEDUP_REMOVED lines=95> */
[----:B------:R-:W5:Y:S04]  /*4d390*/  LDL.LU R36, [R1+0x9a0] ;  /* 0x0009a00001247983 */ /* 0x000f680000300800 */
[----:B------:R-:W5:Y:S01]  /*4d3a0*/  LDL.LU R35, [R1+0x9bc] ;  /* 0x0009bc0001237983 */ /* 0x000f620000300800 */
[----:B------:R-:W-:-:S03]  /*4d3b0*/  IADD3.X R14, PT, PT, R14, UR68, RZ, P3, !PT ;  /* 0x000000440e0e7c10 */ /* 0x000fc60009ffe4ff */
        /* <DEDUP_REMOVED lines=91> */
[----:B------:R-:W5:Y:S04]  /*4d970*/  LDL.LU R35, [R1+0x940] ;  /* 0x0009400001237983 */ /* 0x000f680000300800 */
[----:B------:R-:W5:Y:S01]  /*4d980*/  LDL.LU R34, [R1+0x95c] ;  /* 0x00095c0001227983 */ /* 0x000f620000300800 */
[----:B------:R-:W-:-:S05]  /*4d990*/  IADD3 R15, P3, PT, R15, UR29, RZ ;  /* 0x0000001d0f0f7c10 */ /* 0x000fca000ff7e0ff */
        /* <DEDUP_REMOVED lines=254> */
[----:B-----5:R-:W-:-:S05]  /*4e980*/  IADD3.X R16, PT, PT, R16, UR68, RZ, P6, !PT ;  /* 0x0000004410107c10 */ /* 0x020fca000b7fe4ff */
[----:B------:R0:W-:Y:S01]  /*4e990*/  STL [R1+0x129c], R16 ;  /* 0x00129c1001007387 */ /* 0x0001e20000100800 */
[----:B------:R-:W-:Y:S02]  /*4e9a0*/  IADD3 R21, P6, PT, R21, UR29, RZ ;  /* 0x0000001d15157c10 */ /* 0x000fe4000ffde0ff */
[----:B------:R-:W-:Y:S01]  /*4e9b0*/  IADD3.X R20, PT, PT, R20, UR68, RZ, P2, !PT ;  /* 0x0000004414147c10 */ /* 0x000fe200097fe4ff */
[----:B0-----:R-:W5:Y:S01]  /*4e9c0*/  LDL.LU R16, [R1+0x854] ;  /* 0x0008540001107983 */ /* 0x001f620000300800 */
[----:B------:R-:W-:Y:S02]  /*4e9d0*/  IADD3 R15, P2, PT, R15, UR29, RZ ;  /* 0x0000001d0f0f7c10 */ /* 0x000fe4000ff5e0ff */
[----:B------:R-:W-:-:S03]  /*4e9e0*/  IADD3.X R19, PT, PT, R19, UR68, RZ, P3, !PT ;  /* 0x0000004413137c10 */ /* 0x000fc60009ffe4ff */
[----:B------:R0:W-:Y:S04]  /*4e9f0*/  STL [R1+0x850], R15 ;  /* 0x0008500f01007387 */ /* 0x0001e80000100800 */
        /* <DEDUP_REMOVED lines=200> */
[----:B------:R-:W5:Y:S04]  /*4f680*/  LDL.LU R35, [R1+0x1254] ;  /* 0x0012540001237983 */ /* 0x000f680000300800 */
[----:B------:R-:W5:Y:S01]  /*4f690*/  LDL.LU R34, [R1+0x770] ;  /* 0x0007700001227983 */ /* 0x000f620000300800 */
[----:B------:R-:W-:-:S05]  /*4f6a0*/  IADD3.X R14, PT, PT, R14, UR68, RZ, P6, !PT ;  /* 0x000000440e0e7c10 */ /* 0x000fca000b7fe4ff */
        /* <DEDUP_REMOVED lines=259> */
[----:B------:R-:W-:Y:S02]  /*506e0*/  IADD3.X R14, PT, PT, R14, UR68, RZ, P5, !PT ;  /* 0x000000440e0e7c10 */ /* 0x000fe4000affe4ff */
[----:B------:R-:W-:-:S03]  /*506f0*/  IADD3 R19, P5, PT, R19, UR29, RZ ;  /* 0x0000001d13137c10 */ /* 0x000fc6000ffbe0ff */
[----:B------:R0:W-:Y:S01]  /*50700*/  STL [R1+0x11ec], R14 ;  /* 0x0011ec0e01007387 */ /* 0x0001e20000100800 */
[----:B------:R-:W-:-:S03]  /*50710*/  IADD3.X R18, PT, PT, R18, UR68, RZ, P6, !PT ;  /* 0x0000004412127c10 */ /* 0x000fc6000b7fe4ff */
        /* <DEDUP_REMOVED lines=275> */
[----:B----4-:R-:W-:Y:S02]  /*51850*/  IADD3 R17, P6, PT, R17, UR28, RZ ;  /* 0x0000001c11117c10 */ /* 0x010fe4000ffde0ff */
[----:B------:R-:W-:-:S03]  /*51860*/  IADD3.X R19, PT, PT, R19, UR66, RZ, P2, !PT ;  /* 0x0000004213137c10 */ /* 0x000fc600097fe4ff */
[----:B------:R0:W-:Y:S04]  /*51870*/  STL [R1+0x160c], R17 ;  /* 0x00160c1101007387 */ /* 0x0001e80000100800 */
        /* <DEDUP_REMOVED lines=141> */
[----:B-----5:R-:W-:-:S05]  /*52150*/  IADD3 R16, P2, PT, R16, UR28, RZ ;  /* 0x0000001c10107c10 */ /* 0x020fca000ff5e0ff */
[----:B------:R0:W-:Y:S01]  /*52160*/  STL [R1+0x550], R16 ;  /* 0x0005501001007387 */ /* 0x0001e20000100800 */
[----:B------:R-:W-:Y:S02]  /*52170*/  IADD3.X R36, PT, PT, R36, UR66, RZ, P3, !PT ;  /* 0x0000004224247c10 */ /* 0x000fe40009ffe4ff */
[----:B------:R-:W-:Y:S01]  /*52180*/  IADD3 R35, P3, PT, R35, UR28, RZ ;  /* 0x0000001c23237c10 */ /* 0x000fe2000ff7e0ff */
[----:B0-----:R-:W5:Y:S01]  /*52190*/  LDL.LU R16, [R1+0x514] ;  /* 0x0005140001107983 */ /* 0x001f620000300800 */
        /* <DEDUP_REMOVED lines=33> */
[----:B------:R-:W-:Y:S02]  /*523b0*/  IADD3 R21, P6, PT, R21, UR28, RZ ;  /* 0x0000001c15157c10 */ /* 0x000fe4000ffde0ff */
[----:B------:R-:W-:Y:S01]  /*523c0*/  IADD3.X R20, PT, PT, R20, UR66, RZ, P2, !PT ;  /* 0x0000004214147c10 */ /* 0x000fe200097fe4ff */
[----:B------:R0:W-:Y:S04]  /*523d0*/  STL [R1+0x534], R14 ;  /* 0x0005340e01007387 */ /* 0x0001e80000100800 */
[----:B0-----:R-:W5:Y:S01]  /*523e0*/  LDL.LU R14, [R1+0x50c] ;  /* 0x00050c00010e7983 */ /* 0x001f620000300800 */
[----:B--2---:R-:W-:Y:S02]  /*523f0*/  IADD3 R13, P2, PT, R13, UR28, RZ ;  /* 0x0000001c0d0d7c10 */ /* 0x004fe4000ff5e0ff */
[----:B------:R-:W-:-:S03]  /*52400*/  IADD3.X R19, PT, PT, R19, UR66, RZ, P3, !PT ;  /* 0x0000004213137c10 */ /* 0x000fc60009ffe4ff */
[----:B------:R0:W-:Y:S01]  /*52410*/  STL [R1+0x1670], R13 ;  /* 0x0016700d01007387 */ /* 0x0001e20000100800 */
[----:B------:R-:W-:-:S03]  /*52420*/  IADD3 R18, P3, PT, R18, UR28, RZ ;  /* 0x0000001c12127c10 */ /* 0x000fc6000ff7e0ff */
[----:B------:R-:W-:Y:S04]  /*52430*/  STL [R1+0x510], R21 ;  /* 0x0005101501007387 */ /* 0x000fe80000100800 */
[----:B0-----:R-:W2:Y:S04]  /*52440*/  LDL.LU R13, [R1+0x166c] ;  /* 0x00166c00010d7983 */ /* 0x001ea80000300800 */
[----:B------:R-:W-:Y:S01]  /*52450*/  STL [R1+0x52c], R20 ;  /* 0x00052c1401007387 */ /* 0x000fe20000100800 */
[----:B---3--:R-:W-:-:S05]  /*52460*/  IADD3.X R11, PT, PT, R11, UR66, RZ, P4, !PT ;  /* 0x000000420b0b7c10 */ /* 0x008fca000a7fe4ff */
[----:B------:R0:W-:Y:S04]  /*52470*/  STL [R1+0x51c], R11 ;  /* 0x00051c0b01007387 */ /* 0x0001e80000100800 */
[----:B------:R-:W-:Y:S04]  /*52480*/  STL [R1+0x524], R19 ;  /* 0x0005241301007387 */ /* 0x000fe80000100800 */
[----:B0-----:R-:W3:Y:S04]  /*52490*/  LDL.LU R11, [R1+0x4f0] ;  /* 0x0004f000010b7983 */ /* 0x001ee80000300800 */
[----:B------:R0:W-:Y:S04]  /*524a0*/  STL [R1+0x508], R18 ;  /* 0x0005081201007387 */ /* 0x0001e80000100800 */
[----:B------:R-:W3:Y:S04]  /*524b0*/  LDL.LU R36, [R1+0x504] ;  /* 0x0005040001247983 */ /* 0x000ee80000300800 */
[----:B0-----:R-:W3:Y:S01]  /*524c0*/  LDL.LU R18, [R1+0x4e8] ;  /* 0x0004e80001127983 */ /* 0x001ee20000300800 */
[----:B----4-:R-:W-:-:S05]  /*524d0*/  IADD3 R17, P4, PT, R17, UR28, RZ ;  /* 0x0000001c11117c10 */ /* 0x010fca000ff9e0ff */
[----:B------:R0:W-:Y:S04]  /*524e0*/  STL [R1+0x500], R17 ;  /* 0x0005001101007387 */ /* 0x0001e80000100800 */
        /* <DEDUP_REMOVED lines=18> */
[----:B0-----:R-:W5:Y:S04]  /*52610*/  LDL.LU R17, [R1+0x4c4] ;  /* 0x0004c40001117983 */ /* 0x001f680000300800 */
[----:B------:R-:W5:Y:S01]  /*52620*/  LDL.LU R19, [R1+0x4a8] ;  /* 0x0004a80001137983 */ /* 0x000f620000300800 */
[----:B------:R-:W-:-:S05]  /*52630*/  IADD3 R15, P5, PT, R15, UR28, RZ ;  /* 0x0000001c0f0f7c10 */ /* 0x000fca000ffbe0ff */
[----:B------:R0:W-:Y:S04]  /*52640*/  STL [R1+0x4f8], R15 ;  /* 0x0004f80f01007387 */ /* 0x0001e80000100800 */
[----:B-1----:R-:W5:Y:S04]  /*52650*/  LDL.LU R16, [R1+0x4bc] ;  /* 0x0004bc0001107983 */ /* 0x002f680000300800 */
[----:B0-----:R-:W5:Y:S01]  /*52660*/  LDL.LU R15, [R1+0x4b4] ;  /* 0x0004b400010f7983 */ /* 0x001f620000300800 */
[----:B------:R-:W-:-:S05]  /*52670*/  IADD3.X R14, PT, PT, R14, UR66, RZ, P6, !PT ;  /* 0x000000420e0e7c10 */ /* 0x000fca000b7fe4ff */
[----:B------:R0:W-:Y:S04]  /*52680*/  STL [R1+0x50c], R14 ;  /* 0x00050c0e01007387 */ /* 0x0001e80000100800 */
[----:B0-----:R-:W5:Y:S01]  /*52690*/  LDL.LU R14, [R1+0x4a4] ;  /* 0x0004a400010e7983 */ /* 0x001f620000300800 */
[----:B--2---:R-:W-:Y:S01]  /*526a0*/  IADD3.X R13, PT, PT, R13, UR66, RZ, P2, !PT ;  /* 0x000000420d0d7c10 */ /* 0x004fe200097fe4ff */
[----:B------:R-:W0:Y:S04]  /*526b0*/  SYNCS.PHASECHK.TRANS64.TRYWAIT P2, [UR14], R10 ;  /* 0x0000000aff0075a7 */ /* 0x000e28000804110e */
[----:B------:R1:W-:Y:S04]  /*526c0*/  STL [R1+0x166c], R13 ;  /* 0x00166c0d01007387 */ /* 0x0003e80000100800 */
[----:B-1----:R-:W2:Y:S01]  /*526d0*/  LDL.LU R13, [R1+0x4a0] ;  /* 0x0004a000010d7983 */ /* 0x002ea20000300800 */
[----:B---3--:R-:W-:-:S02]  /*526e0*/  IADD3 R11, P6, PT, R11, UR28, RZ ;  /* 0x0000001c0b0b7c10 */ /* 0x008fc4000ffde0ff */
[----:B------:R-:W-:-:S03]  /*526f0*/  IADD3.X R36, PT, PT, R36, UR66, RZ, P3, !PT ;  /* 0x0000004224247c10 */ /* 0x000fc60009ffe4ff */
[----:B------:R1:W-:Y:S01]  /*52700*/  STL [R1+0x4f0], R11 ;  /* 0x0004f00b01007387 */ /* 0x0003e20000100800 */
[----:B------:R-:W-:-:S03]  /*52710*/  IADD3 R18, P3, PT, R18, UR28, RZ ;  /* 0x0000001c12127c10 */ /* 0x000fc6000ff7e0ff */
[----:B-1----:R-:W3:Y:S04]  /*52720*/  LDL.LU R11, [R1+0x49c] ;  /* 0x00049c00010b7983 */ /* 0x002ee80000300800 */
[----:B------:R1:W-:Y:S04]  /*52730*/  STL [R1+0x4e8], R18 ;  /* 0x0004e81201007387 */ /* 0x0003e80000100800 */
[----:B-1----:R-:W3:Y:S01]  /*52740*/  LDL.LU R18, [R1+0x4ac] ;  /* 0x0004ac0001127983 */ /* 0x002ee20000300800 */
[----:B----4-:R-:W-:Y:S02]  /*52750*/  IADD3.X R35, PT, PT, R35, UR66, RZ, P4, !PT ;  /* 0x0000004223237c10 */ /* 0x010fe4000a7fe4ff */
[----:B------:R-:W-:-:S02]  /*52760*/  IADD3 R34, P4, PT, R34, UR28, RZ ;  /* 0x0000001c22227c10 */ /* 0x000fc4000ff9e0ff */
[----:B------:R-:W-:Y:S01]  /*52770*/  IADD3.X R33, PT, PT, R33, UR66, RZ, P5, !PT ;  /* 0x0000004221217c10 */ /* 0x000fe2000affe4ff */
[----:B------:R-:W-:Y:S04]  /*52780*/  STL [R1+0x504], R36 ;  /* 0x0005042401007387 */ /* 0x000fe80000100800 */
[----:B------:R-:W-:Y:S04]  /*52790*/  STL [R1+0x4fc], R35 ;  /* 0x0004fc2301007387 */ /* 0x000fe80000100800 */
[----:B------:R-:W-:Y:S01]  /*527a0*/  STL [R1+0x4e0], R34 ;  /* 0x0004e02201007387 */ /* 0x000fe20000100800 */
[----:B-----5:R-:W-:-:S03]  /*527b0*/  IADD3 R32, P5, PT, R32, UR28, RZ ;  /* 0x0000001c20207c10 */ /* 0x020fc6000ffbe0ff */
        /* <DEDUP_REMOVED lines=25> */
[----:B------:R1:W-:Y:S02]  /*52950*/  STL [R1+0x4c4], R17 ;  /* 0x0004c41101007387 */ /* 0x0003e40000100800 */
[----:B-1----:R-:W1:Y:S01]  /*52960*/  S2R R17, SR_TID.X ;  /* 0x0000000000117919 */ /* 0x002e620000002100 */
[----:B------:R-:W-:Y:S02]  /*52970*/  IADD3 R19, P4, PT, R19, UR28, RZ ;  /* 0x0000001c13137c10 */ /* 0x000fe4000ff9e0ff */
[----:B------:R-:W-:Y:S02]  /*52980*/  IADD3 R20, P3, PT, R20, UR28, RZ ;  /* 0x0000001c14147c10 */ /* 0x000fe4000ff7e0ff */
[----:B------:R-:W-:-:S02]  /*52990*/  IADD3.X R16, PT, PT, R16, UR66, RZ, P5, !PT ;  /* 0x0000004210107c10 */ /* 0x000fc4000affe4ff */
[----:B------:R-:W-:Y:S01]  /*529a0*/  IADD3.X R15, PT, PT, R15, UR66, RZ, P6, !PT ;  /* 0x000000420f0f7c10 */ /* 0x000fe2000b7fe4ff */
[----:B------:R-:W-:Y:S01]  /*529b0*/  STL [R1+0x4b0], R20 ;  /* 0x0004b01401007387 */ /* 0x000fe20000100800 */
[----:B------:R-:W-:-:S03]  /*529c0*/  PRMT R12, RZ, 0x7610, R12 ;  /* 0x00007610ff0c7816 */ /* 0x000fc6000000000c */
[----:B------:R1:W-:Y:S04]  /*529d0*/  STL [R1+0x4b4], R15 ;  /* 0x0004b40f01007387 */ /* 0x0003e80000100800 */
[----:B------:R-:W-:Y:S04]  /*529e0*/  STL [R1+0x4a8], R19 ;  /* 0x0004a81301007387 */ /* 0x000fe80000100800 */
[----:B------:R4:W-:Y:S01]  /*529f0*/  STL [R1+0x4bc], R16 ;  /* 0x0004bc1001007387 */ /* 0x0009e20000100800 */
[----:B------:R-:W-:Y:S02]  /*52a00*/  IADD3.X R14, PT, PT, R14, UR66, RZ, P4, !PT ;  /* 0x000000420e0e7c10 */ /* 0x000fe4000a7fe4ff */
[----:B-1----:R-:W-:-:S02]  /*52a10*/  SHF.R.U32.HI R15, RZ, 0x6, R17 ;  /* 0x00000006ff0f7819 */ /* 0x002fc40000011611 */
[--C-:B----4-:R-:W-:Y:S02]  /*52a20*/  SHF.R.U32.HI R16, RZ, 0x6, R17.reuse ;  /* 0x00000006ff107819 */ /* 0x110fe40000011611 */
[----:B------:R-:W-:Y:S02]  /*52a30*/  SHF.R.U32.HI R17, RZ, 0x6, R17 ;  /* 0x00000006ff117819 */ /* 0x000fe40000011611 */
[----:B------:R-:W-:Y:S02]  /*52a40*/  SGXT.U32 R15, R15, 0x1 ;  /* 0x000000010f0f781a */ /* 0x000fe40000000000 */
[----:B------:R-:W-:Y:S02]  /*52a50*/  SGXT.U32 R16, R16, 0x1 ;  /* 0x000000011010781a */ /* 0x000fe40000000000 */
[----:B------:R-:W-:Y:S01]  /*52a60*/  SGXT.U32 R17, R17, 0x1 ;  /* 0x000000011111781a */ /* 0x000fe20000000000 */
[----:B------:R-:W-:Y:S01]  /*52a70*/  UIMAD UR5, UR64, -0x80, UR67 ;  /* 0xffffff80400578a4 */ /* 0x000fe2000f8e0243 */
[----:B------:R-:W-:-:S02]  /*52a80*/  LOP3.LUT R16, R16, 0x4, RZ, 0xfc, !PT ;  /* 0x0000000410107812 */ /* 0x000fc400078efcff */
[----:B------:R-:W-:Y:S02]  /*52a90*/  LOP3.LUT R17, R17, 0x2, RZ, 0xfc, !PT ;  /* 0x0000000211117812 */ /* 0x000fe400078efcff */
[----:B------:R-:W-:Y:S02]  /*52aa0*/  LOP3.LUT R15, R15, 0x6, RZ, 0xfc, !PT ;  /* 0x000000060f0f7812 */ /* 0x000fe400078efcff */
[----:B------:R-:W-:Y:S02]  /*52ab0*/  ISETP.GE.AND P6, PT, R17, UR5, PT ;  /* 0x0000000511007c0c */ /* 0x000fe4000bfc6270 */
[----:B------:R-:W-:Y:S02]  /*52ac0*/  ISETP.GE.AND P5, PT, R16, UR5, PT ;  /* 0x0000000510007c0c */ /* 0x000fe4000bfa6270 */
[----:B--2---:R-:W-:-:S04]  /*52ad0*/  IADD3 R13, P4, PT, R13, UR28, RZ ;  /* 0x0000001c0d0d7c10 */ /* 0x004fc8000ff9e0ff */
[----:B---3--:R-:W-:Y:S02]  /*52ae0*/  IADD3.X R11, PT, PT, R11, UR66, RZ, P4, !PT ;  /* 0x000000420b0b7c10 */ /* 0x008fe4000a7fe4ff */
[----:B------:R-:W-:-:S05]  /*52af0*/  IADD3.X R18, PT, PT, R18, UR66, RZ, P3, !PT ;  /* 0x0000004212127c10 */ /* 0x000fca0009ffe4ff */
[----:B------:R1:W-:Y:S04]  /*52b00*/  STL [R1+0x4ac], R18 ;  /* 0x0004ac1201007387 */ /* 0x0003e80000100800 */
[----:B------:R1:W-:Y:S04]  /*52b10*/  STL [R1+0x4a4], R14 ;  /* 0x0004a40e01007387 */ /* 0x0003e80000100800 */
[----:B------:R1:W-:Y:S04]  /*52b20*/  STL [R1+0x49c], R11 ;  /* 0x00049c0b01007387 */ /* 0x0003e80000100800 */
[----:B------:R1:W-:Y:S04]  /*52b30*/  STL [R1+0x4a0], R13 ;  /* 0x0004a00d01007387 */ /* 0x0003e80000100800 */
[----:B------:R1:W-:Y:S01]  /*52b40*/  STL.S16 [R1+0x1d0], R12 ;  /* 0x0001d00c01007387 */ /* 0x0003e20000100600 */
[----:B------:R-:W-:Y:S01]  /*52b50*/  ISETP.GE.AND P3, PT, R15, UR5, PT ;  /* 0x000000050f007c0c */ /* 0x000fe2000bf66270 */
[----:B0-----:R-:W-:-:S12]  /*52b60*/  @!P2 BRA `(.L_x_8) ;  /* 0x0000025800a8a947 */ /* 0x001fd80003800000 */
.L_x_16:
[----:B------:R-:W2:Y:S04]  /*52b70*/  LDL R10, [R1+0x4a4] ;  /* 0x0004a400010a7983 */ /* 0x000ea80000100800 */
[----:B-1----:R-:W2:Y:S04]  /*52b80*/  LDL R11, [R1+0x4a8] ;  /* 0x0004a800010b7983 */ /* 0x002ea80000100800 */
[----:B------:R-:W-:Y:S04]  /*52b90*/  STL [R1+0x1dcc], R3 ;  /* 0x001dcc0301007387 */ /* 0x000fe80000100800 */
[----:B------:R-:W-:Y:S04]  /*52ba0*/  STL [R1+0x1dc8], R4 ;  /* 0x001dc80401007387 */ /* 0x000fe80000100800 */
[----:B------:R-:W-:Y:S04]  /*52bb0*/  STL [R1+0x1dc4], R5 ;  /* 0x001dc40501007387 */ /* 0x000fe80000100800 */
[----:B------:R0:W-:Y:S04]  /*52bc0*/  STL [R1+0x1dd0], R5 ;  /* 0x001dd00501007387 */ /* 0x0001e80000100800 */
[----:B0-----:R-:W3:Y:S01]  /*52bd0*/  LDL R5, [R1+0x1d0] ;  /* 0x0001d00001057983 */ /* 0x001ee20000100800 */
[----:B------:R-:W-:-:S03]  /*52be0*/  PRMT R3, RZ, 0x7610, R3 ;  /* 0x00007610ff037816 */ /* 0x000fc60000000003 */
        /* <DEDUP_REMOVED lines=68> */
[----:B--2---:R-:W-:-:S03]  /*53030*/  @!P6 LOP3.LUT R11, R11, R10, RZ, 0x3c, !PT ;  /* 0x0000000a0b0be212 */ /* 0x004fc600078e3cff */
[----:B------:R-:W-:Y:S01]  /*53040*/  STL [R1+0x1cb0], R61 ;  /* 0x001cb03d01007387 */ /* 0x000fe20000100800 */
[----:B------:R-:W-:-:S03]  /*53050*/  @!P6 LOP3.LUT R10, R11, R10, RZ, 0x3c, !PT ;  /* 0x0000000a0b0ae212 */ /* 0x000fc600078e3cff */
[----:B------:R-:W-:Y:S01]  /*53060*/  STL [R1+0x1cac], R63 ;  /* 0x001cac3f01007387 */ /* 0x000fe20000100800 */
[----:B------:R-:W-:-:S03]  /*53070*/  @!P6 LOP3.LUT R11, R11, R10, RZ, 0x3c, !PT ;  /* 0x0000000a0b0be212 */ /* 0x000fc600078e3cff */
[----:B------:R-:W-:Y:S04]  /*53080*/  STL [R1+0x1ca8], R65 ;  /* 0x001ca84101007387 */ /* 0x000fe80000100800 */
[----:B------:R-:W-:Y:S04]  /*53090*/  STL [R1+0x1ca4], R67 ;  /* 0x001ca44301007387 */ /* 0x000fe80000100800 */
[----:B------:R-:W-:Y:S04]  /*530a0*/  STL [R1+0x1ca0], R69 ;  /* 0x001ca04501007387 */ /* 0x000fe80000100800 */
[----:B------:R-:W-:Y:S04]  /*530b0*/  STL [R1+0x1c9c], R71 ;  /* 0x001c9c4701007387 */ /* 0x000fe80000100800 */
[----:B---3--:R-:W2:Y:S04]  /*530c0*/  @!P6 LDG.E.U8 R5, desc[UR20][R10.64] ;  /* 0x000000140a05e981 */ /* 0x008ea8000c1e1100 */
        /* <DEDUP_REMOVED lines=259> */
[----:B------:R-:W3:Y:S04]  /*54100*/  LDL R10, [R1+0x4ac] ;  /* 0x0004ac00010a7983 */ /* 0x000ee80000100800 */
[----:B--2---:R0:W-:Y:S04]  /*54110*/  @!P6 STL [R1+0x1d0], R5 ;  /* 0x0001d0050100e387 */ /* 0x0041e80000100800 */
[----:B------:R-:W3:Y:S01]  /*54120*/  LDL R11, [R1+0x4b0] ;  /* 0x0004b000010b7983 */ /* 0x000ee20000100800 */
[----:B------:R-:W1:Y:S02]  /*54130*/  S2R R4, SR_TID.X ;  /* 0x0000000000047919 */ /* 0x000e640000002100 */
[----:B-1----:R-:W-:-:S04]  /*54140*/  SHF.R.U32.HI R4, RZ, 0x6, R4 ;  /* 0x00000006ff047819 */ /* 0x002fc80000011604 */
[----:B------:R-:W-:-:S04]  /*54150*/  SGXT.U32 R4, R4, 0x1 ;  /* 0x000000010404781a */ /* 0x000fc80000000000 */
[----:B------:R-:W-:-:S04]  /*54160*/  LOP3.LUT R4, R4, 0x8, RZ, 0xfc, !PT ;  /* 0x0000000804047812 */ /* 0x000fc800078efcff */
[----:B------:R-:W-:Y:S02]  /*54170*/  ISETP.GE.AND P2, PT, R4, UR5, PT ;  /* 0x0000000504007c0c */ /* 0x000fe4000bf46270 */
[----:B------:R-:W0:Y:S01]  /*54180*/  S2R R4, SR_TID.X ;  /* 0x0000000000047919 */ /* 0x000e220000002100 */
[----:B---3--:R-:W-:-:S04]  /*54190*/  @!P5 LOP3.LUT R11, R11, R10, RZ, 0x3c, !PT ;  /* 0x0000000a0b0bd212 */ /* 0x008fc800078e3cff */
[----:B------:R-:W-:-:S04]  /*541a0*/  @!P5 LOP3.LUT R10, R11, R10, RZ, 0x3c, !PT ;  /* 0x0000000a0b0ad212 */ /* 0x000fc800078e3cff */
[----:B------:R-:W-:-:S05]  /*541b0*/  @!P5 LOP3.LUT R11, R11, R10, RZ, 0x3c, !PT ;  /* 0x0000000a0b0bd212 */ /* 0x000fca00078e3cff */
[----:B------:R-:W2:Y:S01]  /*541c0*/  @!P5 LDG.E.U8 R3, desc[UR20][R10.64] ;  /* 0x000000140a03d981 */ /* 0x000ea2000c1e1100 */
[----:B0-----:R-:W-:-:S04]  /*541d0*/  SHF.R.U32.HI R5, RZ, 0x6, R4 ;  /* 0x00000006ff057819 */ /* 0x001fc80000011604 */
[----:B------:R-:W-:-:S04]  /*541e0*/  SGXT.U32 R5, R5, 0x1 ;  /* 0x000000010505781a */ /* 0x000fc80000000000 */
[----:B------:R-:W-:-:S04]  /*541f0*/  LOP3.LUT R5, R5, 0xa, RZ, 0xfc, !PT ;  /* 0x0000000a05057812 */ /* 0x000fc800078efcff */
[----:B------:R-:W-:Y:S02]  /*54200*/  ISETP.GE.AND P4, PT, R5, UR5, PT ;  /* 0x0000000505007c0c */ /* 0x000fe4000bf86270 */
[----:B------:R-:W3:Y:S04]  /*54210*/  LDL.LU R5, [R1+0x1dd0] ;  /* 0x001dd00001057983 */ /* 0x000ee80000300800 */
[----:B--2---:R0:W-:Y:S04]  /*54220*/  STL [R1+0x1cc], R3 ;  /* 0x0001cc0301007387 */ /* 0x0041e80000100800 */
[----:B0-----:R-:W2:Y:S04]  /*54230*/  LDL.LU R3, [R1+0x1dcc] ;  /* 0x001dcc0001037983 */ /* 0x001ea80000300800 */
[----:B------:R-:W4:Y:S04]  /*54240*/  LDL R10, [R1+0x4b4] ;  /* 0x0004b400010a7983 */ /* 0x000f280000100800 */
[----:B------:R-:W4:Y:S01]  /*54250*/  LDL R11, [R1+0x4b8] ;  /* 0x0004b800010b7983 */ /* 0x000f220000100800 */
[----:B------:R-:W-:-:S02]  /*54260*/  PRMT R12, RZ, 0x7610, R12 ;  /* 0x00007610ff0c7816 */ /* 0x000fc4000000000c */
[----:B----4-:R-:W-:-:S04]  /*54270*/  @!P3 LOP3.LUT R11, R11, R10, RZ, 0x3c, !PT ;  /* 0x0000000a0b0bb212 */ /* 0x010fc800078e3cff */
[----:B------:R-:W-:-:S04]  /*54280*/  @!P3 LOP3.LUT R10, R11, R10, RZ, 0x3c, !PT ;  /* 0x0000000a0b0ab212 */ /* 0x000fc800078e3cff */
[----:B------:R-:W-:-:S05]  /*54290*/  @!P3 LOP3.LUT R11, R11, R10, RZ, 0x3c, !PT ;  /* 0x0000000a0b0bb212 */ /* 0x000fca00078e3cff */
[----:B------:R0:W4:Y:S04]  /*542a0*/  @!P3 LDG.E.U8 R12, desc[UR20][R10.64] ;  /* 0x000000140a0cb981 */ /* 0x000128000c1e1100 */
[----:B------:R-:W0:Y:S04]  /*542b0*/  LDL R10, [R1+0x4bc] ;  /* 0x0004bc00010a7983 */ /* 0x000e280000100800 */
[----:B------:R-:W0:Y:S01]  /*542c0*/  LDL R11, [R1+0x4c0] ;  /* 0x0004c000010b7983 */ /* 0x000e220000100800 */
[----:B---3--:R-:W-:Y:S02]  /*542d0*/  PRMT R5, RZ, 0x7610, R5 ;  /* 0x00007610ff057816 */ /* 0x008fe40000000005 */
[----:B------:R-:W-:-:S04]  /*542e0*/  SHF.R.U32.HI R4, RZ, 0x6, R4 ;  /* 0x00000006ff047819 */ /* 0x000fc80000011604 */
[----:B------:R-:W-:-:S04]  /*542f0*/  SGXT.U32 R4, R4, 0x1 ;  /* 0x000000010404781a */ /* 0x000fc80000000000 */
[----:B------:R-:W-:-:S04]  /*54300*/  LOP3.LUT R4, R4, 0xc, RZ, 0xfc, !PT ;  /* 0x0000000c04047812 */ /* 0x000fc800078efcff */
[----:B------:R-:W-:Y:S02]  /*54310*/  ISETP.GE.AND P5, PT, R4, UR5, PT ;  /* 0x0000000504007c0c */ /* 0x000fe4000bfa6270 */
[----:B------:R-:W1:Y:S01]  /*54320*/  S2R R4, SR_TID.X ;  /* 0x0000000000047919 */ /* 0x000e620000002100 */
[----:B0-----:R-:W-:-:S04]  /*54330*/  @!P2 LOP3.LUT R11, R11, R10, RZ, 0x3c, !PT ;  /* 0x0000000a0b0ba212 */ /* 0x001fc800078e3cff */
[----:B------:R-:W-:-:S04]  /*54340*/  @!P2 LOP3.LUT R10, R11, R10, RZ, 0x3c, !PT ;  /* 0x0000000a0b0aa212 */ /* 0x000fc800078e3cff */
[----:B------:R-:W-:-:S05]  /*54350*/  @!P2 LOP3.LUT R11, R11, R10, RZ, 0x3c, !PT ;  /* 0x0000000a0b0ba212 */ /* 0x000fca00078e3cff */
[----:B------:R-:W3:Y:S01]  /*54360*/  @!P2 LDG.E.U8 R5, desc[UR20][R10.64] ;  /* 0x000000140a05a981 */ /* 0x000ee2000c1e1100 */
[----:B-1----:R-:W-:-:S04]  /*54370*/  SHF.R.U32.HI R4, RZ, 0x6, R4 ;  /* 0x00000006ff047819 */ /* 0x002fc80000011604 */
[----:B------:R-:W-:-:S04]  /*54380*/  SGXT.U32 R4, R4, 0x1 ;  /* 0x000000010404781a */ /* 0x000fc80000000000 */
[----:B------:R-:W-:Y:S01]  /*54390*/  LOP3.LUT R4, R4, 0x10, RZ, 0xfc, !PT ;  /* 0x0000001004047812 */ /* 0x000fe200078efcff */
[----:B----4-:R-:W-:Y:S03]  /*543a0*/  STL [R1+0x1c8], R12 ;  /* 0x0001c80c01007387 */ /* 0x010fe60000100800 */
[----:B------:R-:W-:Y:S02]  /*543b0*/  ISETP.GE.AND P3, PT, R4, UR5, PT ;  /* 0x0000000504007c0c */ /* 0x000fe4000bf66270 */
[----:B------:R-:W4:Y:S04]  /*543c0*/  LDL.LU R4, [R1+0x1dc8] ;  /* 0x001dc80001047983 */ /* 0x000f280000300800 */
[----:B---3--:R0:W-:Y:S04]  /*543d0*/  STL [R1+0x1c4], R5 ;  /* 0x0001c40501007387 */ /* 0x0081e80000100800 */
[----:B0-----:R-:W3:Y:S04]  /*543e0*/  LDL.LU R5, [R1+0x1dc4] ;  /* 0x001dc40001057983 */ /* 0x001ee80000300800 */
[----:B------:R-:W2:Y:S04]  /*543f0*/  LDL R10, [R1+0x4c4] ;  /* 0x0004c400010a7983 */ /* 0x000ea80000100800 */
[----:B------:R-:W2:Y:S01]  /*54400*/  LDL R11, [R1+0x4c8] ;  /* 0x0004c800010b7983 */ /* 0x000ea20000100800 */
[----:B------:R-:W-:-:S02]  /*54410*/  PRMT R37, RZ, 0x7610, R37 ;  /* 0x00007610ff257816 */ /* 0x000fc40000000025 */
[----:B--2---:R-:W-:-:S04]  /*54420*/  @!P4 LOP3.LUT R11, R11, R10, RZ, 0x3c, !PT ;  /* 0x0000000a0b0bc212 */ /* 0x004fc800078e3cff */
[----:B------:R-:W-:-:S04]  /*54430*/  @!P4 LOP3.LUT R10, R11, R10, RZ, 0x3c, !PT ;  /* 0x0000000a0b0ac212 */ /* 0x000fc800078e3cff */
[----:B------:R-:W-:-:S05]  /*54440*/  @!P4 LOP3.LUT R11, R11, R10, RZ, 0x3c, !PT ;  /* 0x0000000a0b0bc212 */ /* 0x000fca00078e3cff */
[----:B------:R0:W2:Y:S04]  /*54450*/  @!P4 LDG.E.U8 R37, desc[UR20][R10.64] ;  /* 0x000000140a25c981 */ /* 0x0000a8000c1e1100 */
[----:B------:R-:W0:Y:S04]  /*54460*/  LDL R10, [R1+0x4cc] ;  /* 0x0004cc00010a7983 */ /* 0x000e280000100800 */
[----:B------:R-:W0:Y:S01]  /*54470*/  LDL R11, [R1+0x4d0] ;  /* 0x0004d000010b7983 */ /* 0x000e220000100800 */
[----:B------:R-:W-:Y:S01]  /*54480*/  PRMT R2, RZ, 0x7610, R2 ;  /* 0x00007610ff027816 */ /* 0x000fe20000000002 */
[----:B------:R-:W1:Y:S02]  /*54490*/  S2R R12, SR_TID.X ;  /* 0x00000000000c7919 */ /* 0x000e640000002100 */
[----:B-1----:R-:W-:-:S04]  /*544a0*/  SHF.R.U32.HI R12, RZ, 0x6, R12 ;  /* 0x00000006ff0c7819 */ /* 0x002fc8000001160c */
[----:B------:R-:W-:Y:S02]  /*544b0*/  SGXT.U32 R12, R12, 0x1 ;  /* 0x000000010c0c781a */ /* 0x000fe40000000000 */
[----:B0-----:R-:W-:-:S04]  /*544c0*/  @!P5 LOP3.LUT R11, R11, R10, RZ, 0x3c, !PT ;  /* 0x0000000a0b0bd212 */ /* 0x001fc800078e3cff */
[----:B------:R-:W-:-:S04]  /*544d0*/  @!P5 LOP3.LUT R10, R11, R10, RZ, 0x3c, !PT ;  /* 0x0000000a0b0ad212 */ /* 0x000fc800078e3cff */
[----:B------:R-:W-:-:S05]  /*544e0*/  @!P5 LOP3.LUT R11, R11, R10, RZ, 0x3c, !PT ;  /* 0x0000000a0b0bd212 */ /* 0x000fca00078e3cff */
[----:B------:R-:W3:Y:S01]  /*544f0*/  @!P5 LDG.E.U8 R2, desc[UR20][R10.64] ;  /* 0x000000140a02d981 */ /* 0x000ee2000c1e1100 */
[----:B------:R-:W-:-:S04]  /*54500*/  LOP3.LUT R12, R12, 0x12, RZ, 0xfc, !PT ;  /* 0x000000120c0c7812 */ /* 0x000fc800078efcff */
[----:B------:R-:W-:Y:S02]  /*54510*/  ISETP.GE.AND P2, PT, R12, UR5, PT ;  /* 0x000000050c007c0c */ /* 0x000fe4000bf46270 */
[----:B------:R-:W0:Y:S01]  /*54520*/  S2R R12, SR_TID.X ;  /* 0x00000000000c7919 */ /* 0x000e220000002100 */
[----:B--2---:R-:W-:Y:S01]  /*54530*/  STL [R1+0x1c0], R37 ;  /* 0x0001c02501007387 */ /* 0x004fe20000100800 */
[----:B0-----:R-:W-:-:S04]  /*54540*/  SHF.R.U32.HI R12, RZ, 0x6, R12 ;  /* 0x00000006ff0c7819 */ /* 0x001fc8000001160c */
[----:B------:R-:W-:-:S04]  /*54550*/  SGXT.U32 R12, R12, 0x1 ;  /* 0x000000010c0c781a */ /* 0x000fc80000000000 */
[----:B------:R-:W-:-:S04]  /*54560*/  LOP3.LUT R12, R12, 0x14, RZ, 0xfc, !PT ;  /* 0x000000140c0c7812 */ /* 0x000fc800078efcff */
[----:B------:R-:W-:Y:S02]  /*54570*/  ISETP.GE.AND P4, PT, R12, UR5, PT ;  /* 0x000000050c007c0c */ /* 0x000fe4000bf86270 */
[----:B------:R-:W2:Y:S04]  /*54580*/  LDL.LU R12, [R1+0x1dc0] ;  /* 0x001dc000010c7983 */ /* 0x000ea80000300800 */
        /* <DEDUP_REMOVED lines=564> */
[----:B------:R-:W-:Y:S01]  /*568d0*/  PRMT R40, RZ, 0x7610, R40 ;  /* 0x00007610ff287816 */ /* 0x000fe20000000028 */
[----:B------:R-:W0:Y:S01]  /*568e0*/  S2R R38, SR_TID.X ;  /* 0x0000000000267919 */ /* 0x000e220000002100 */
[----:B--2---:R-:W-:-:S04]  /*568f0*/  @!P3 LOP3.LUT R11, R11, R10, RZ, 0x3c, !PT ;  /* 0x0000000a0b0bb212 */ /* 0x004fc800078e3cff */
[----:B------:R-:W-:-:S04]  /*56900*/  @!P3 LOP3.LUT R10, R11, R10, RZ, 0x3c, !PT ;  /* 0x0000000a0b0ab212 */ /* 0x000fc800078e3cff */
[----:B------:R-:W-:-:S05]  /*56910*/  @!P3 LOP3.LUT R11, R11, R10, RZ, 0x3c, !PT ;  /* 0x0000000a0b0bb212 */ /* 0x000fca00078e3cff */
[----:B------:R-:W2:Y:S04]  /*56920*/  @!P3 LDG.E.U8 R40, desc[UR20][R10.64] ;  /* 0x000000140a28b981 */ /* 0x000ea8000c1e1100 */
[----:B------:R-:W3:Y:S04]  /*56930*/  LDL R10, [R1+0x15d4] ;  /* 0x0015d400010a7983 */ /* 0x000ee80000100800 */
[----:B------:R-:W3:Y:S01]  /*56940*/  LDL R11, [R1+0x15e4] ;  /* 0x0015e400010b7983 */ /* 0x000ee20000100800 */
[----:B0-----:R-:W-:-:S04]  /*56950*/  SHF.R.U32.HI R38, RZ, 0x6, R38 ;  /* 0x00000006ff267819 */ /* 0x001fc80000011626 */
[----:B------:R-:W-:-:S04]  /*56960*/  SGXT.U32 R38, R38, 0x1 ;  /* 0x000000012626781a */ /* 0x000fc80000000000 */
[----:B------:R-:W-:-:S04]  /*56970*/  LOP3.LUT R38, R38, 0x72, RZ, 0xfc, !PT ;  /* 0x0000007226267812 */ /* 0x000fc800078efcff */
[----:B------:R-:W-:Y:S02]  /*56980*/  ISETP.GE.AND P5, PT, R38, UR5, PT ;  /* 0x0000000526007c0c */ /* 0x000fe4000bfa6270 */
[----:B------:R-:W0:Y:S01]  /*56990*/  S2R R38, SR_TID.X ;  /* 0x0000000000267919 */ /* 0x000e220000002100 */
[----:B------:R-:W-:Y:S02]  /*569a0*/  PRMT R46, RZ, 0x7610, R46 ;  /* 0x00007610ff2e7816 */ /* 0x000fe4000000002e */
[----:B0-----:R-:W-:-:S04]  /*569b0*/  SHF.R.U32.HI R38, RZ, 0x6, R38 ;  /* 0x00000006ff267819 */ /* 0x001fc80000011626 */
[----:B------:R-:W-:-:S04]  /*569c0*/  SGXT.U32 R38, R38, 0x1 ;  /* 0x000000012626781a */ /* 0x000fc80000000000 */
[----:B------:R-:W-:-:S04]  /*569d0*/  LOP3.LUT R38, R38, 0x74, RZ, 0xfc, !PT ;  /* 0x0000007426267812 */ /* 0x000fc800078efcff */
[----:B------:R-:W-:Y:S01]  /*569e0*/  ISETP.GE.AND P3, PT, R38, UR5, PT ;  /* 0x0000000526007c0c */ /* 0x000fe2000bf66270 */
[----:B--2---:R0:W-:Y:S04]  /*569f0*/  STL [R1+0xfc], R40 ;  /* 0x0000fc2801007387 */ /* 0x0041e80000100800 */
[----:B------:R-:W2:Y:S01]  /*56a00*/  LDL.LU R38, [R1+0x1d18] ;  /* 0x001d180001267983 */ /* 0x000ea20000300800 */
[----:B---3--:R-:W-:-:S04]  /*56a10*/  @!P2 LOP3.LUT R11, R11, R10, RZ, 0x3c, !PT ;  /* 0x0000000a0b0ba212 */ /* 0x008fc800078e3cff */
[----:B------:R-:W-:-:S04]  /*56a20*/  @!P2 LOP3.LUT R10, R11, R10, RZ, 0x3c, !PT ;  /* 0x0000000a0b0aa212 */ /* 0x000fc800078e3cff */
[----:B------:R-:W-:-:S05]  /*56a30*/  @!P2 LOP3.LUT R11, R11, R10, RZ, 0x3c, !PT ;  /* 0x0000000a0b0ba212 */ /* 0x000fca00078e3cff */
[----:B------:R1:W3:Y:S04]  /*56a40*/  @!P2 LDG.E.U8 R46, desc[UR20][R10.64] ;  /* 0x000000140a2ea981 */ /* 0x0002e8000c1e1100 */
[----:B------:R-:W1:Y:S04]  /*56a50*/  LDL R10, [R1+0x5a4] ;  /* 0x0005a400010a7983 */ /* 0x000e680000100800 */
[----:B------:R-:W1:Y:S01]  /*56a60*/  LDL R11, [R1+0x15dc] ;  /* 0x0015dc00010b7983 */ /* 0x000e620000100800 */
[----:B------:R-:W-:Y:S01]  /*56a70*/  PRMT R42, RZ, 0x7610, R42 ;  /* 0x00007610ff2a7816 */ /* 0x000fe2000000002a */
[----:B0-----:R-:W0:Y:S01]  /*56a80*/  S2R R40, SR_TID.X ;  /* 0x0000000000287919 */ /* 0x001e220000002100 */
[----:B-1----:R-:W-:-:S04]  /*56a90*/  @!P4 LOP3.LUT R11, R11, R10, RZ, 0x3c, !PT ;  /* 0x0000000a0b0bc212 */ /* 0x002fc800078e3cff */
[----:B------:R-:W-:-:S04]  /*56aa0*/  @!P4 LOP3.LUT R10, R11, R10, RZ, 0x3c, !PT ;  /* 0x0000000a0b0ac212 */ /* 0x000fc800078e3cff */
[----:B------:R-:W-:-:S05]  /*56ab0*/  @!P4 LOP3.LUT R11, R11, R10, RZ, 0x3c, !PT ;  /* 0x0000000a0b0bc212 */ /* 0x000fca00078e3cff */
[----:B------:R-:W2:Y:S01]  /*56ac0*/  @!P4 LDG.E.U8 R42, desc[UR20][R10.64] ;  /* 0x000000140a2ac981 */ /* 0x000ea2000c1e1100 */
[----:B0-----:R-:W-:-:S04]  /*56ad0*/  SHF.R.U32.HI R40, RZ, 0x6, R40 ;  /* 0x00000006ff287819 */ /* 0x001fc80000011628 */
[----:B------:R-:W-:-:S04]  /*56ae0*/  SGXT.U32 R40, R40, 0x1 ;  /* 0x000000012828781a */ /* 0x000fc80000000000 */
[----:B------:R-:W-:Y:S01]  /*56af0*/  LOP3.LUT R40, R40, 0x76, RZ, 0xfc, !PT ;  /* 0x0000007628287812 */ /* 0x000fe200078efcff */
[----:B---3--:R-:W-:Y:S03]  /*56b00*/  STL [R1+0xf8], R46 ;  /* 0x0000f82e01007387 */ /* 0x008fe60000100800 */
[----:B------:R-:W-:Y:S02]  /*56b10*/  ISETP.GE.AND P2, PT, R40, UR5, PT ;  /* 0x0000000528007c0c */ /* 0x000fe4000bf46270 */
[----:B------:R-:W3:Y:S04]  /*56b20*/  LDL.LU R40, [R1+0x1d14] ;  /* 0x001d140001287983 */ /* 0x000ee80000300800 */
[----:B--2---:R0:W-:Y:S04]  /*56b30*/  STL [R1+0xf0], R42 ;  /* 0x0000f02a01007387 */ /* 0x0041e80000100800 */
[----:B0-----:R-:W2:Y:S04]  /*56b40*/  LDL.LU R42, [R1+0x1d10] ;  /* 0x001d1000012a7983 */ /* 0x001ea80000300800 */
[----:B------:R-:W2:Y:S04]  /*56b50*/  LDL R10, [R1+0x15c8] ;  /* 0x0015c800010a7983 */ /* 0x000ea80000100800 */
[----:B------:R-:W2:Y:S01]  /*56b60*/  LDL R11, [R1+0x15d8] ;  /* 0x0015d800010b7983 */ /* 0x000ea20000100800 */
[----:B------:R-:W-:-:S02]  /*56b70*/  PRMT R43, RZ, 0x7610, R43 ;  /* 0x00007610ff2b7816 */ /* 0x000fc4000000002b */
[----:B--2---:R-:W-:-:S04]  /*56b80*/  @!P5 LOP3.LUT R11, R11, R10, RZ, 0x3c, !PT ;  /* 0x0000000a0b0bd212 */ /* 0x004fc800078e3cff */
[----:B------:R-:W-:-:S04]  /*56b90*/  @!P5 LOP3.LUT R10, R11, R10, RZ, 0x3c, !PT ;  /* 0x0000000a0b0ad212 */ /* 0x000fc800078e3cff */
[----:B------:R-:W-:-:S05]  /*56ba0*/  @!P5 LOP3.LUT R11, R11, R10, RZ, 0x3c, !PT ;  /* 0x0000000a0b0bd212 */ /* 0x000fca00078e3cff */
[----:B------:R-:W2:Y:S01]  /*56bb0*/  @!P5 LDG.E.U8 R43, desc[UR20][R10.64] ;  /* 0x000000140a2bd981 */ /* 0x000ea2000c1e1100 */
[----:B------:R-:W0:Y:S02]  /*56bc0*/  S2R R46, SR_TID.X ;  /* 0x00000000002e7919 */ /* 0x000e240000002100 */
[----:B0-----:R-:W-:-:S04]  /*56bd0*/  SHF.R.U32.HI R46, RZ, 0x6, R46 ;  /* 0x00000006ff2e7819 */ /* 0x001fc8000001162e */
[----:B------:R-:W-:Y:S01]  /*56be0*/  SGXT.U32 R46, R46, 0x1 ;  /* 0x000000012e2e781a */ /* 0x000fe20000000000 */
[----:B--2---:R0:W-:Y:S04]  /*56bf0*/  STL [R1+0xec], R43 ;  /* 0x0000ec2b01007387 */ /* 0x0041e80000100800 */
[----:B0-----:R-:W2:Y:S04]  /*56c00*/  LDL.LU R43, [R1+0x1d0c] ;  /* 0x001d0c00012b7983 */ /* 0x001ea80000300800 */
[----:B------:R-:W2:Y:S04]  /*56c10*/  LDL R10, [R1+0x5a8] ;  /* 0x0005a800010a7983 */ /* 0x000ea80000100800 */
[----:B------:R-:W2:Y:S01]  /*56c20*/  LDL R11, [R1+0x15d0] ;  /* 0x0015d000010b7983 */ /* 0x000ea20000100800 */
[----:B------:R-:W-:-:S04]  /*56c30*/  LOP3.LUT R46, R46, 0x78, RZ, 0xfc, !PT ;  /* 0x000000782e2e7812 */ /* 0x000fc800078efcff */
[----:B------:R-:W-:Y:S02]  /*56c40*/  ISETP.GE.AND P4, PT, R46, UR5, PT ;  /* 0x000000052e007c0c */ /* 0x000fe4000bf86270 */
[----:B------:R-:W0:Y:S01]  /*56c50*/  S2R R46, SR_TID.X ;  /* 0x00000000002e7919 */ /* 0x000e220000002100 */
[----:B------:R-:W-:Y:S02]  /*56c60*/  PRMT R92, RZ, 0x7610, R92 ;  /* 0x00007610ff5c7816 */ /* 0x000fe4000000005c */
[----:B0-----:R-:W-:-:S04]  /*56c70*/  SHF.R.U32.HI R46, RZ, 0x6, R46 ;  /* 0x00000006ff2e7819 */ /* 0x001fc8000001162e */
[----:B------:R-:W-:-:S04]  /*56c80*/  SGXT.U32 R46, R46, 0x1 ;  /* 0x000000012e2e781a */ /* 0x000fc80000000000 */
[----:B------:R-:W-:-:S04]  /*56c90*/  LOP3.LUT R46, R46, 0x7a, RZ, 0xfc, !PT ;  /* 0x0000007a2e2e7812 */ /* 0x000fc800078efcff */
[----:B------:R-:W-:Y:S02]  /*56ca0*/  ISETP.GE.AND P5, PT, R46, UR5, PT ;  /* 0x000000052e007c0c */ /* 0x000fe4000bfa6270 */
[----:B------:R-:W3:Y:S01]  /*56cb0*/  LDL.LU R46, [R1+0x1d08] ;  /* 0x001d0800012e7983 */ /* 0x000ee20000300800 */
[----:B--2---:R-:W-:-:S04]  /*56cc0*/  @!P3 LOP3.LUT R11, R11, R10, RZ, 0x3c, !PT ;  /* 0x0000000a0b0bb212 */ /* 0x004fc800078e3cff */
[----:B------:R-:W-:-:S04]  /*56cd0*/  @!P3 LOP3.LUT R10, R11, R10, RZ, 0x3c, !PT ;  /* 0x0000000a0b0ab212 */ /* 0x000fc800078e3cff */
[----:B------:R-:W-:-:S05]  /*56ce0*/  @!P3 LOP3.LUT R11, R11, R10, RZ, 0x3c, !PT ;  /* 0x0000000a0b0bb212 */ /* 0x000fca00078e3cff */
[----:B------:R0:W2:Y:S04]  /*56cf0*/  @!P3 LDG.E.U8 R92, desc[UR20][R10.64] ;  /* 0x000000140a5cb981 */ /* 0x0000a8000c1e1100 */
[----:B------:R-:W0:Y:S04]  /*56d00*/  LDL R10, [R1+0x5ac] ;  /* 0x0005ac00010a7983 */ /* 0x000e280000100800 */
[----:B------:R-:W0:Y:S01]  /*56d10*/  LDL R11, [R1+0x15cc] ;  /* 0x0015cc00010b7983 */ /* 0x000e220000100800 */
[----:B------:R-:W-:Y:S02]  /*56d20*/  PRMT R93, RZ, 0x7610, R93 ;  /* 0x00007610ff5d7816 */ /* 0x000fe4000000005d */
[----:B0-----:R-:W-:-:S04]  /*56d30*/  @!P2 LOP3.LUT R11, R11, R10, RZ, 0x3c, !PT ;  /* 0x0000000a0b0ba212 */ /* 0x001fc800078e3cff */
[----:B------:R-:W-:-:S04]  /*56d40*/  @!P2 LOP3.LUT R10, R11, R10, RZ, 0x3c, !PT ;  /* 0x0000000a0b0aa212 */ /* 0x000fc800078e3cff */
[----:B------:R-:W-:-:S05]  /*56d50*/  @!P2 LOP3.LUT R11, R11, R10, RZ, 0x3c, !PT ;  /* 0x0000000a0b0ba212 */ /* 0x000fca00078e3cff */
[----:B------:R-:W3:Y:S04]  /*56d60*/  @!P2 LDG.E.U8 R93, desc[UR20][R10.64] ;  /* 0x000000140a5da981 */ /* 0x000ee8000c1e1100 */
[----:B--2---:R0:W-:Y:S02]  /*56d70*/  STL [R1+0xe8], R92 ;  /* 0x0000e85c01007387 */ /* 0x0041e40000100800 */
[----:B0-----:R-:W0:Y:S02]  /*56d80*/  S2R R92, SR_TID.X ;  /* 0x00000000005c7919 */ /* 0x001e240000002100 */
[----:B---3--:R1:W-:Y:S04]  /*56d90*/  STL [R1+0xe4], R93 ;  /* 0x0000e45d01007387 */ /* 0x0083e80000100800 */
[----:B-1----:R-:W2:Y:S04]  /*56da0*/  LDL.LU R93, [R1+0x1d04] ;  /* 0x001d0400015d7983 */ /* 0x002ea80000300800 */
[----:B------:R-:W3:Y:S04]  /*56db0*/  LDL R10, [R1+0x5b0] ;  /* 0x0005b000010a7983 */ /* 0x000ee80000100800 */
[----:B------:R-:W3:Y:S01]  /*56dc0*/  LDL R11, [R1+0x15c4] ;  /* 0x0015c400010b7983 */ /* 0x000ee20000100800 */
[----:B0-----:R-:W-:-:S04]  /*56dd0*/  SHF.R.U32.HI R92, RZ, 0x6, R92 ;  /* 0x00000006ff5c7819 */ /* 0x001fc8000001165c */
[----:B------:R-:W-:Y:S02]  /*56de0*/  SGXT.U32 R92, R92, 0x1 ;  /* 0x000000015c5c781a */ /* 0x000fe40000000000 */
[----:B------:R-:W-:Y:S02]  /*56df0*/  PRMT R3, RZ, 0x7610, R3 ;  /* 0x00007610ff037816 */ /* 0x000fe40000000003 */
[----:B------:R-:W-:-:S04]  /*56e00*/  LOP3.LUT R92, R92, 0x7c, RZ, 0xfc, !PT ;  /* 0x0000007c5c5c7812 */ /* 0x000fc800078efcff */
[----:B------:R-:W-:Y:S02]  /*56e10*/  ISETP.GE.AND P2, PT, R92, UR5, PT ;  /* 0x000000055c007c0c */ /* 0x000fe4000bf46270 */
[----:B------:R-:W2:Y:S01]  /*56e20*/  LDL.LU R92, [R1+0x1d00] ;  /* 0x001d0000015c7983 */ /* 0x000ea20000300800 */
[----:B---3--:R-:W-:-:S04]  /*56e30*/  @!P4 LOP3.LUT R11, R11, R10, RZ, 0x3c, !PT ;  /* 0x0000000a0b0bc212 */ /* 0x008fc800078e3cff */
[----:B------:R-:W-:-:S04]  /*56e40*/  @!P4 LOP3.LUT R10, R11, R10, RZ, 0x3c, !PT ;  /* 0x0000000a0b0ac212 */ /* 0x000fc800078e3cff */
[----:B------:R-:W-:-:S05]  /*56e50*/  @!P4 LOP3.LUT R11, R11, R10, RZ, 0x3c, !PT ;  /* 0x0000000a0b0bc212 */ /* 0x000fca00078e3cff */
[----:B------:R-:W3:Y:S04]  /*56e60*/  @!P4 LDG.E.U8 R3, desc[UR20][R10.64] ;  /* 0x000000140a03c981 */ /* 0x000ee8000c1e1100 */
[----:B------:R-:W2:Y:S04]  /*56e70*/  LDL R10, [R1+0x5b4] ;  /* 0x0005b400010a7983 */ /* 0x000ea80000100800 */
[----:B------:R-:W2:Y:S01]  /*56e80*/  LDL R11, [R1+0x15c0] ;  /* 0x0015c000010b7983 */ /* 0x000ea20000100800 */
[----:B----4-:R-:W-:-:S03]  /*56e90*/  PRMT R4, RZ, 0x7610, R4 ;  /* 0x00007610ff047816 */ /* 0x010fc60000000004 */
[----:B---3--:R-:W-:Y:S01]  /*56ea0*/  STL [R1+0x1c74], R3 ;  /* 0x001c740301007387 */ /* 0x008fe20000100800 */
[----:B--2---:R-:W-:-:S04]  /*56eb0*/  @!P5 LOP3.LUT R11, R11, R10, RZ, 0x3c, !PT ;  /* 0x0000000a0b0bd212 */ /* 0x004fc800078e3cff */
[----:B------:R-:W-:-:S04]  /*56ec0*/  @!P5 LOP3.LUT R10, R11, R10, RZ, 0x3c, !PT ;  /* 0x0000000a0b0ad212 */ /* 0x000fc800078e3cff */
[----:B------:R-:W-:-:S05]  /*56ed0*/  @!P5 LOP3.LUT R11, R11, R10, RZ, 0x3c, !PT ;  /* 0x0000000a0b0bd212 */ /* 0x000fca00078e3cff */
[----:B------:R0:W2:Y:S04]  /*56ee0*/  @!P5 LDG.E.U8 R4, desc[UR20][R10.64] ;  /* 0x000000140a04d981 */ /* 0x0000a8000c1e1100 */
[----:B------:R-:W0:Y:S04]  /*56ef0*/  LDL R10, [R1+0x5b8] ;  /* 0x0005b800010a7983 */ /* 0x000e280000100800 */
[----:B------:R-:W0:Y:S01]  /*56f00*/  LDL R11, [R1+0x15bc] ;  /* 0x0015bc00010b7983 */ /* 0x000e220000100800 */
[----:B------:R-:W-:Y:S01]  /*56f10*/  PRMT R5, RZ, 0x7610, R5 ;  /* 0x00007610ff057816 */ /* 0x000fe20000000005 */
[----:B------:R-:W-:Y:S01]  /*56f20*/  UISETP.GE.AND UP2, UPT, UR15, UR5, UPT ;  /* 0x000000050f00728c */ /* 0x000fe2000bf46270 */
[----:B0-----:R-:W-:-:S04]  /*56f30*/  @!P2 LOP3.LUT R11, R11, R10, RZ, 0x3c, !PT ;  /* 0x0000000a0b0ba212 */ /* 0x001fc800078e3cff */
[----:B------:R-:W-:-:S04]  /*56f40*/  @!P2 LOP3.LUT R10, R11, R10, RZ, 0x3c, !PT ;  /* 0x0000000a0b0aa212 */ /* 0x000fc800078e3cff */
[----:B------:R-:W-:-:S05]  /*56f50*/  @!P2 LOP3.LUT R11, R11, R10, RZ, 0x3c, !PT ;  /* 0x0000000a0b0ba212 */ /* 0x000fca00078e3cff */
[----:B------:R0:W3:Y:S04]  /*56f60*/  @!P2 LDG.E.U8 R5, desc[UR20][R10.64] ;  /* 0x000000140a05a981 */ /* 0x0000e8000c1e1100 */
[----:B------:R-:W0:Y:S04]  /*56f70*/  LDL R10, [R1+0x1664] ;  /* 0x00166400010a7983 */ /* 0x000e280000100800 */
[----:B------:R-:W0:Y:S01]  /*56f80*/  LDL R11, [R1+0x1668] ;  /* 0x00166800010b7983 */ /* 0x000e220000100800 */
[----:B------:R-:W-:Y:S02]  /*56f90*/  PLOP3.LUT P3, PT, PT, PT, UP2, 0x80, 0x8 ;  /* 0x000000000008781c */ /* 0x000fe40003f6f028 */
[----:B------:R-:W-:-:S02]  /*56fa0*/  PLOP3.LUT P4, PT, PT, PT, UP2, 0x80, 0x8 ;  /* 0x000000000008781c */ /* 0x000fc40003f8f028 */
[----:B------:R-:W-:-:S09]  /*56fb0*/  PRMT R91, RZ, 0x7610, R91 ;  /* 0x00007610ff5b7816 */ /* 0x000fd2000000005b */
[----:B0-----:R-:W-:-:S04]  /*56fc0*/  @!P3 LOP3.LUT R11, R11, R10, RZ, 0x3c, !PT ;  /* 0x0000000a0b0bb212 */ /* 0x001fc800078e3cff */
[----:B------:R-:W-:-:S04]  /*56fd0*/  @!P3 LOP3.LUT R10, R11, R10, RZ, 0x3c, !PT ;  /* 0x0000000a0b0ab212 */ /* 0x000fc800078e3cff */
[----:B------:R-:W-:-:S05]  /*56fe0*/  @!P3 LOP3.LUT R11, R11, R10, RZ, 0x3c, !PT ;  /* 0x0000000a0b0bb212 */ /* 0x000fca00078e3cff */
[----:B------:R-:W4:Y:S01]  /*56ff0*/  @!P4 LDG.E.U8 R91, desc[UR20][R10.64] ;  /* 0x000000140a5bc981 */ /* 0x000f22000c1e1100 */
[----:B------:R-:W-:-:S06]  /*57000*/  UISETP.GE.AND UP1, UPT, UR22, UR5, UPT ;  /* 0x000000051600728c */ /* 0x000fcc000bf26270 */
[----:B------:R-:W-:Y:S01]  /*57010*/  PLOP3.LUT P5, PT, PT, PT, UP1, 0x80, 0x8 ;  /* 0x000000000008781c */ /* 0x000fe20003faf018 */
[----:B----4-:R0:W-:Y:S04]  /*57020*/  STL [R1+0x188], R91 ;  /* 0x0001885b01007387 */ /* 0x0101e80000100800 */
[----:B0-----:R-:W4:Y:S04]  /*57030*/  LDL.LU R91, [R1+0x1cfc] ;  /* 0x001cfc00015b7983 */ /* 0x001f280000300800 */
[----:B------:R-:W2:Y:S04]  /*57040*/  LDL R10, [R1+0x166c] ;  /* 0x00166c00010a7983 */ /* 0x000ea80000100800 */
[----:B------:R-:W2:Y:S01]  /*57050*/  LDL R11, [R1+0x1670] ;  /* 0x00167000010b7983 */ /* 0x000ea20000100800 */
[----:B------:R-:W-:-:S02]  /*57060*/  PLOP3.LUT P6, PT, PT, PT, UP1, 0x80, 0x8 ;  /* 0x000000000008781c */ /* 0x000fc40003fcf018 */
[----:B------:R-:W-:Y:S02]  /*57070*/  PRMT R89, RZ, 0x7610, R89 ;  /* 0x00007610ff597816 */ /* 0x000fe40000000059 */
[----:B--2---:R-:W-:-:S04]  /*57080*/  @!P5 LOP3.LUT R11, R11, R10, RZ, 0x3c, !PT ;  /* 0x0000000a0b0bd212 */ /* 0x004fc800078e3cff */
[----:B------:R-:W-:-:S04]  /*57090*/  @!P5 LOP3.LUT R10, R11, R10, RZ, 0x3c, !PT ;  /* 0x0000000a0b0ad212 */ /* 0x000fc800078e3cff */
[----:B------:R-:W-:-:S05]  /*570a0*/  @!P5 LOP3.LUT R11, R11, R10, RZ, 0x3c, !PT ;  /* 0x0000000a0b0bd212 */ /* 0x000fca00078e3cff */
[----:B------:R-:W2:Y:S01]  /*570b0*/  @!P6 LDG.E.U8 R89, desc[UR20][R10.64] ;  /* 0x000000140a59e981 */ /* 0x000ea2000c1e1100 */
[----:B------:R-:W-:-:S06]  /*570c0*/  UISETP.GE.AND UP2, UPT, UR23, UR5, UPT ;  /* 0x000000051700728c */ /* 0x000fcc000bf46270 */
[----:B------:R-:W-:Y:S01]  /*570d0*/  PLOP3.LUT P2, PT, PT, PT, UP2, 0x80, 0x8 ;  /* 0x000000000008781c */ /* 0x000fe20003f4f028 */
[----:B--2---:R0:W-:Y:S04]  /*570e0*/  STL [R1+0x180], R89 ;  /* 0x0001805901007387 */ /* 0x0041e80000100800 */
[----:B0-----:R-:W2:Y:S04]  /*570f0*/  LDL.LU R89, [R1+0x1cf8] ;  /* 0x001cf80001597983 */ /* 0x001ea80000300800 */
        /* <DEDUP_REMOVED lines=34> */
[----:B--2---:R-:W-:Y:S04]  /*57320*/  STL [R1+0x134], R12 ;  /* 0x0001340c01007387 */ /* 0x004fe80000100800 */
        /* <DEDUP_REMOVED lines=31> */
[----:B------:R-:W0:Y:S03]  /*57520*/  S2R R12, SR_TID.X ;  /* 0x00000000000c7919 */ /* 0x000e260000002100 */
[----:B--2---:R1:W-:Y:S04]  /*57530*/  STL [R1+0xd4], R72 ;  /* 0x0000d44801007387 */ /* 0x0043e80000100800 */
[----:B-1----:R-:W2:Y:S04]  /*57540*/  LDL.LU R72, [R1+0x1ce8] ;  /* 0x001ce80001487983 */ /* 0x002ea80000300800 */
[----:B------:R-:W2:Y:S04]  /*57550*/  LDL R10, [R1+0x49c] ;  /* 0x00049c00010a7983 */ /* 0x000ea80000100800 */
[----:B------:R-:W2:Y:S01]  /*57560*/  LDL R11, [R1+0x4a0] ;  /* 0x0004a000010b7983 */ /* 0x000ea20000100800 */
[----:B0-----:R-:W-:-:S04]  /*57570*/  SHF.R.U32.HI R12, RZ, 0x6, R12 ;  /* 0x00000006ff0c7819 */ /* 0x001fc8000001160c */
[----:B------:R-:W-:-:S04]  /*57580*/  SGXT.U32 R12, R12, 0x1 ;  /* 0x000000010c0c781a */ /* 0x000fc80000000000 */
[----:B------:R-:W-:Y:S02]  /*57590*/  ISETP.GE.AND P5, PT, R12, UR5, PT ;  /* 0x000000050c007c0c */ /* 0x000fe4000bfa6270 */
[----:B------:R-:W-:Y:S01]  /*575a0*/  PRMT R3, RZ, 0x7610, R3 ;  /* 0x00007610ff037816 */ /* 0x000fe20000000003 */
[----:B------:R-:W0:Y:S10]  /*575b0*/  S2R R2, SR_TID.X ;  /* 0x0000000000027919 */ /* 0x000e340000002100 */
[----:B--2---:R-:W-:-:S04]  /*575c0*/  @!P5 LOP3.LUT R11, R11, R10, RZ, 0x3c, !PT ;  /* 0x0000000a0b0bd212 */ /* 0x004fc800078e3cff */
[----:B------:R-:W-:-:S04]  /*575d0*/  @!P5 LOP3.LUT R10, R11, R10, RZ, 0x3c, !PT ;  /* 0x0000000a0b0ad212 */ /* 0x000fc800078e3cff */
[----:B------:R-:W-:-:S05]  /*575e0*/  @!P5 LOP3.LUT R11, R11, R10, RZ, 0x3c, !PT ;  /* 0x0000000a0b0bd212 */ /* 0x000fca00078e3cff */
[----:B------:R1:W2:Y:S04]  /*575f0*/  @!P5 LDG.E.U8 R3, desc[UR20][R10.64] ;  /* 0x000000140a03d981 */ /* 0x0002a8000c1e1100 */
[----:B------:R-:W1:Y:S04]  /*57600*/  LDL R10, [R1+0x5bc] ;  /* 0x0005bc00010a7983 */ /* 0x000e680000100800 */
[----:B------:R-:W1:Y:S01]  /*57610*/  LDL R11, [R1+0x5c0] ;  /* 0x0005c000010b7983 */ /* 0x000e620000100800 */
[----:B0-----:R-:W-:-:S04]  /*57620*/  LOP3.LUT R2, R2, 0x7f, RZ, 0xc0, !PT ;  /* 0x0000007f02027812 */ /* 0x001fc800078ec0ff */
[----:B------:R-:W-:Y:S02]  /*57630*/  ISETP.GE.AND P3, PT, R2, UR5, PT ;  /* 0x0000000502007c0c */ /* 0x000fe4000bf66270 */
[----:B------:R-:W-:Y:S01]  /*57640*/  PRMT R68, RZ, 0x7610, R68 ;  /* 0x00007610ff447816 */ /* 0x000fe20000000044 */
[----:B------:R-:W-:Y:S10]  /*57650*/  BAR.SYNC.DEFER_BLOCKING 0x0 ;  /* 0x0000000000007b1d */ /* 0x000ff40000010000 */
[----:B-1----:R-:W-:-:S04]  /*57660*/  @!P3 LOP3.LUT R11, R11, R10, RZ, 0x3c, !PT ;  /* 0x0000000a0b0bb212 */ /* 0x002fc800078e3cff */
[----:B------:R-:W-:-:S04]  /*57670*/  @!P3 LOP3.LUT R10, R11, R10, RZ, 0x3c, !PT ;  /* 0x0000000a0b0ab212 */ /* 0x000fc800078e3cff */
[----:B------:R-:W-:-:S05]  /*57680*/  @!P3 LOP3.LUT R11, R11, R10, RZ, 0x3c, !PT ;  /* 0x0000000a0b0bb212 */ /* 0x000fca00078e3cff */
[----:B------:R-:W2:Y:S04]  /*57690*/  @!P3 LDG.E.U8 R68, desc[UR20][R10.64] ;  /* 0x000000140a44b981 */ /* 0x000ea8000c1e1100 */
        /* <DEDUP_REMOVED lines=160> */
[----:B--2---:R0:W-:Y:S04]  /*580a0*/  STL [R1+0x8c], R37 ;  /* 0x00008c2501007387 */ /* 0x0041e80000100800 */
[----:B0-----:R-:W2:Y:S04]  /*580b0*/  LDL R37, [R1+0x1330] ;  /* 0x0013300001257983 */ /* 0x001ea80000100800 */
        /* <DEDUP_REMOVED lines=36> */
[----:B------:R-:W-:-:S03]  /*58300*/  PRMT R36, RZ, 0x7610, R36 ;  /* 0x00007610ff247816 */ /* 0x000fc60000000024 */
[----:B--2---:R0:W-:Y:S04]  /*58310*/  STL [R1+0x78], R77 ;  /* 0x0000784d01007387 */ /* 0x0041e80000100800 */
[----:B0-----:R-:W2:Y:S04]  /*58320*/  LDL.LU R77, [R1+0x1c90] ;  /* 0x001c9000014d7983 */ /* 0x001ea80000300800 */
[----:B------:R-:W2:Y:S01]  /*58330*/  LDL R11, [R1+0x132c] ;  /* 0x00132c00010b7983 */ /* 0x000ea20000100800 */
[----:B------:R-:W-:Y:S01]  /*58340*/  @!P3 IMAD.MOV.U32 R10, RZ, RZ, R37 ;  /* 0x000000ffff0ab224 */ /* 0x000fe200078e0025 */
[----:B------:R-:W-:-:S02]  /*58350*/  PRMT R79, RZ, 0x7610, R79 ;  /* 0x00007610ff4f7816 */ /* 0x000fc4000000004f */
[----:B------:R-:W3:Y:S04]  /*58360*/  LDL R37, [R1+0x138c] ;  /* 0x00138c0001257983 */ /* 0x000ee80000100800 */
[----:B--2---:R0:W2:Y:S04]  /*58370*/  @!P3 LDG.E.U8 R36, desc[UR20][R10.64] ;  /* 0x000000140a24b981 */ /* 0x0040a8000c1e1100 */
[----:B------:R-:W0:Y:S04]  /*58380*/  LDL R10, [R1+0x133c] ;  /* 0x00133c00010a7983 */ /* 0x000e280000100800 */
[----:B------:R-:W0:Y:S02]  /*58390*/  LDL R11, [R1+0x1340] ;  /* 0x00134000010b7983 */ /* 0x000e240000100800 */
        /* <DEDUP_REMOVED lines=41> */
[----:B------:R0:W2:Y:S01]  /*58630*/  @!P3 LDG.E.U8 R90, desc[UR20][R10.64] ;  /* 0x000000140a5ab981 */ /* 0x0000a2000c1e1100 */
[----:B------:R-:W-:Y:S01]  /*58640*/  PRMT R88, RZ, 0x7610, R88 ;  /* 0x00007610ff587816 */ /* 0x000fe20000000058 */
[----:B0-----:R-:W-:Y:S02]  /*58650*/  @!P3 IMAD.MOV.U32 R10, RZ, RZ, R36 ;  /* 0x000000ffff0ab224 */ /* 0x001fe400078e0024 */
[----:B------:R-:W-:-:S05]  /*58660*/  @!P3 IMAD.MOV.U32 R11, RZ, RZ, R37 ;  /* 0x000000ffff0bb224 */ /* 0x000fca00078e0025 */
[----:B------:R-:W3:Y:S04]  /*58670*/  @!P3 LDG.E.U8 R88, desc[UR20][R10.64] ;  /* 0x000000140a58b981 */ /* 0x000ee8000c1e1100 */
[----:B--2---:R-:W-:Y:S04]  /*58680*/  STL [R1+0x1c4c], R90 ;  /* 0x001c4c5a01007387 */ /* 0x004fe80000100800 */
[----:B------:R-:W2:Y:S04]  /*58690*/  LDL R10, [R1+0x139c] ;  /* 0x00139c00010a7983 */ /* 0x000ea80000100800 */
[----:B------:R-:W2:Y:S01]  /*586a0*/  LDL R11, [R1+0x13a0] ;  /* 0x0013a000010b7983 */ /* 0x000ea20000100800 */
[----:B------:R-:W-:-:S03]  /*586b0*/  PRMT R82, RZ, 0x7610, R82 ;  /* 0x00007610ff527816 */ /* 0x000fc60000000052 */
[----:B------:R-:W4:Y:S04]  /*586c0*/  LDL R37, [R1+0x13cc] ;  /* 0x0013cc0001257983 */ /* 0x000f280000100800 */
[----:B------:R-:W4:Y:S04]  /*586d0*/  LDL R36, [R1+0x13d0] ;  /* 0x0013d00001247983 */ /* 0x000f280000100800 */
[----:B---3--:R-:W-:Y:S01]  /*586e0*/  STL [R1+0x1c50], R88 ;  /* 0x001c505801007387 */ /* 0x008fe20000100800 */
[----:B--2---:R-:W-:-:S04]  /*586f0*/  @!P3 LOP3.LUT R11, R11, R10, RZ, 0x3c, !PT ;  /* 0x0000000a0b0bb212 */ /* 0x004fc800078e3cff */
[----:B------:R-:W-:-:S04]  /*58700*/  @!P3 LOP3.LUT R10, R11, R10, RZ, 0x3c, !PT ;  /* 0x0000000a0b0ab212 */ /* 0x000fc800078e3cff */
[----:B------:R-:W-:-:S05]  /*58710*/  @!P3 LOP3.LUT R11, R11, R10, RZ, 0x3c, !PT ;  /* 0x0000000a0b0bb212 */ /* 0x000fca00078e3cff */
[----:B------:R-:W2:Y:S04]  /*58720*/  @!P3 LDG.E.U8 R82, desc[UR20][R10.64] ;  /* 0x000000140a52b981 */ /* 0x000ea8000c1e1100 */
[----:B------:R-:W3:Y:S04]  /*58730*/  LDL R10, [R1+0x13ac] ;  /* 0x0013ac00010a7983 */ /* 0x000ee80000100800 */
[----:B------:R-:W3:Y:S01]  /*58740*/  LDL R11, [R1+0x13b0] ;  /* 0x0013b000010b7983 */ /* 0x000ee20000100800 */
[----:B------:R-:W-:-:S03]  /*58750*/  PRMT R78, RZ, 0x7610, R78 ;  /* 0x00007610ff4e7816 */ /* 0x000fc6000000004e */
[----:B--2---:R0:W-:Y:S04]  /*58760*/  STL [R1+0x1c54], R82 ;  /* 0x001c545201007387 */ /* 0x0041e80000100800 */
[----:B0-----:R-:W2:Y:S01]  /*58770*/  LDL R82, [R1+0x13c0] ;  /* 0x0013c00001527983 */ /* 0x001ea20000100800 */
[----:B---3--:R-:W-:-:S04]  /*58780*/  @!P3 LOP3.LUT R11, R11, R10, RZ, 0x3c, !PT ;  /* 0x0000000a0b0bb212 */ /* 0x008fc800078e3cff */
[----:B------:R-:W-:-:S04]  /*58790*/  @!P3 LOP3.LUT R10, R11, R10, RZ, 0x3c, !PT ;  /* 0x0000000a0b0ab212 */ /* 0x000fc800078e3cff */
[----:B------:R-:W-:-:S05]  /*587a0*/  @!P3 LOP3.LUT R11, R11, R10, RZ, 0x3c, !PT ;  /* 0x0000000a0b0bb212 */ /* 0x000fca00078e3cff */
[----:B------:R2:W3:Y:S04]  /*587b0*/  @!P3 LDG.E.U8 R78, desc[UR20][R10.64] ;  /* 0x000000140a4eb981 */ /* 0x0004e8000c1e1100 */
[----:B------:R-:W3:Y:S01]  /*587c0*/  LDL R11, [R1+0x13bc] ;  /* 0x0013bc00010b7983 */ /* 0x000ee20000100800 */
[----:B------:R-:W-:Y:S01]  /*587d0*/  PRMT R74, RZ, 0x7610, R74 ;  /* 0x00007610ff4a7816 */ /* 0x000fe2000000004a */
[----:B--2---:R-:W-:-:S05]  /*587e0*/  @!P3 IMAD.MOV.U32 R10, RZ, RZ, R82 ;  /* 0x000000ffff0ab224 */ /* 0x004fca00078e0052 */
[----:B---3--:R4:W2:Y:S01]  /*587f0*/  @!P3 LDG.E.U8 R74, desc[UR20][R10.64] ;  /* 0x000000140a4ab981 */ /* 0x0088a2000c1e1100 */
[----:B------:R-:W-:-:S03]  /*58800*/  PRMT R70, RZ, 0x7610, R70 ;  /* 0x00007610ff467816 */ /* 0x000fc60000000046 */
[----:B------:R-:W-:Y:S04]  /*58810*/  STL [R1+0x1c58], R78 ;  /* 0x001c584e01007387 */ /* 0x000fe80000100800 */
[----:B------:R-:W3:Y:S01]  /*58820*/  LDL R82, [R1+0x1400] ;  /* 0x0014000001527983 */ /* 0x000ee20000100800 */
[----:B----4-:R-:W-:Y:S02]  /*58830*/  @!P3 IMAD.MOV.U32 R10, RZ, RZ, R36 ;  /* 0x000000ffff0ab224 */ /* 0x010fe400078e0024 */
[----:B------:R-:W-:-:S05]  /*58840*/  @!P3 IMAD.MOV.U32 R11, RZ, RZ, R37 ;  /* 0x000000ffff0bb224 */ /* 0x000fca00078e0025 */
[----:B------:R-:W4:Y:S04]  /*58850*/  @!P3 LDG.E.U8 R70, desc[UR20][R10.64] ;  /* 0x000000140a46b981 */ /* 0x000f28000c1e1100 */
[----:B--2---:R-:W-:Y:S04]  /*58860*/  STL [R1+0x1c5c], R74 ;  /* 0x001c5c4a01007387 */ /* 0x004fe80000100800 */
[----:B------:R-:W2:Y:S04]  /*58870*/  LDL R10, [R1+0x13dc] ;  /* 0x0013dc00010a7983 */ /* 0x000ea80000100800 */
[----:B------:R-:W2:Y:S01]  /*58880*/  LDL R11, [R1+0x13e0] ;  /* 0x0013e000010b7983 */ /* 0x000ea20000100800 */
[----:B------:R-:W-:-:S03]  /*58890*/  PRMT R66, RZ, 0x7610, R66 ;  /* 0x00007610ff427816 */ /* 0x000fc60000000042 */
[----:B------:R-:W3:Y:S04]  /*588a0*/  LDL R37, [R1+0x140c] ;  /* 0x00140c0001257983 */ /* 0x000ee80000100800 */
[----:B------:R-:W3:Y:S04]  /*588b0*/  LDL R36, [R1+0x1410] ;  /* 0x0014100001247983 */ /* 0x000ee80000100800 */
[----:B----4-:R0:W-:Y:S04]  /*588c0*/  STL [R1+0x1c60], R70 ;  /* 0x001c604601007387 */ /* 0x0101e80000100800 */
[----:B0-----:R-:W4:Y:S01]  /*588d0*/  LDL R70, [R1+0x13fc] ;  /* 0x0013fc0001467983 */ /* 0x001f220000100800 */
[----:B--2---:R-:W-:-:S04]  /*588e0*/  @!P3 LOP3.LUT R11, R11, R10, RZ, 0x3c, !PT ;  /* 0x0000000a0b0bb212 */ /* 0x004fc800078e3cff */
[----:B------:R-:W-:-:S04]  /*588f0*/  @!P3 LOP3.LUT R10, R11, R10, RZ, 0x3c, !PT ;  /* 0x0000000a0b0ab212 */ /* 0x000fc800078e3cff */
[----:B------:R-:W-:-:S05]  /*58900*/  @!P3 LOP3.LUT R11, R11, R10, RZ, 0x3c, !PT ;  /* 0x0000000a0b0bb212 */ /* 0x000fca00078e3cff */
[----:B------:R0:W2:Y:S04]  /*58910*/  @!P3 LDG.E.U8 R66, desc[UR20][R10.64] ;  /* 0x000000140a42b981 */ /* 0x0000a8000c1e1100 */
[----:B------:R-:W0:Y:S04]  /*58920*/  LDL R10, [R1+0x13ec] ;  /* 0x0013ec00010a7983 */ /* 0x000e280000100800 */
[----:B------:R-:W0:Y:S01]  /*58930*/  LDL R11, [R1+0x13f0] ;  /* 0x0013f000010b7983 */ /* 0x000e220000100800 */
[----:B------:R-:W-:Y:S02]  /*58940*/  PRMT R62, RZ, 0x7610, R62 ;  /* 0x00007610ff3e7816 */ /* 0x000fe4000000003e */
[----:B------:R-:W-:-:S02]  /*58950*/  PRMT R58, RZ, 0x7610, R58 ;  /* 0x00007610ff3a7816 */ /* 0x000fc4000000003a */
[----:B0-----:R-:W-:-:S04]  /*58960*/  @!P3 LOP3.LUT R11, R11, R10, RZ, 0x3c, !PT ;  /* 0x0000000a0b0bb212 */ /* 0x001fc800078e3cff */
[----:B------:R-:W-:-:S04]  /*58970*/  @!P3 LOP3.LUT R10, R11, R10, RZ, 0x3c, !PT ;  /* 0x0000000a0b0ab212 */ /* 0x000fc800078e3cff */
[----:B------:R-:W-:-:S05]  /*58980*/  @!P3 LOP3.LUT R11, R11, R10, RZ, 0x3c, !PT ;  /* 0x0000000a0b0bb212 */ /* 0x000fca00078e3cff */
[----:B------:R3:W2:Y:S02]  /*58990*/  @!P3 LDG.E.U8 R62, desc[UR20][R10.64] ;  /* 0x000000140a3eb981 */ /* 0x0006a4000c1e1100 */
[----:B---3--:R-:W-:Y:S02]  /*589a0*/  @!P3 IMAD.MOV.U32 R10, RZ, RZ, R82 ;  /* 0x000000ffff0ab224 */ /* 0x008fe400078e0052 */
[----:B----4-:R-:W-:-:S05]  /*589b0*/  @!P3 IMAD.MOV.U32 R11, RZ, RZ, R70 ;  /* 0x000000ffff0bb224 */ /* 0x010fca00078e0046 */
[----:B------:R0:W3:Y:S01]  /*589c0*/  @!P3 LDG.E.U8 R58, desc[UR20][R10.64] ;  /* 0x000000140a3ab981 */ /* 0x0000e2000c1e1100 */
[----:B------:R-:W-:-:S03]  /*589d0*/  PRMT R54, RZ, 0x7610, R54 ;  /* 0x00007610ff367816 */ /* 0x000fc60000000036 */
[----:B--2---:R-:W-:Y:S01]  /*589e0*/  STL [R1+0x1c64], R66 ;  /* 0x001c644201007387 */ /* 0x004fe20000100800 */
[----:B0-----:R-:W-:Y:S02]  /*589f0*/  @!P3 IMAD.MOV.U32 R10, RZ, RZ, R36 ;  /* 0x000000ffff0ab224 */ /* 0x001fe400078e0024 */
[----:B------:R-:W-:-:S05]  /*58a00*/  @!P3 IMAD.MOV.U32 R11, RZ, RZ, R37 ;  /* 0x000000ffff0bb224 */ /* 0x000fca00078e0025 */
[----:B------:R-:W2:Y:S04]  /*58a10*/  @!P3 LDG.E.U8 R54, desc[UR20][R10.64] ;  /* 0x000000140a36b981 */ /* 0x000ea8000c1e1100 */
[----:B------:R-:W-:Y:S04]  /*58a20*/  STL [R1+0x1c68], R62 ;  /* 0x001c683e01007387 */ /* 0x000fe80000100800 */
[----:B------:R-:W4:Y:S04]  /*58a30*/  LDL R70, [R1+0x1450] ;  /* 0x0014500001467983 */ /* 0x000f280000100800 */
[----:B---3--:R-:W-:Y:S04]  /*58a40*/  STL [R1+0x1c6c], R58 ;  /* 0x001c6c3a01007387 */ /* 0x008fe80000100800 */
[----:B------:R-:W3:Y:S04]  /*58a50*/  LDL R10, [R1+0x141c] ;  /* 0x00141c00010a7983 */ /* 0x000ee80000100800 */
[----:B------:R-:W3:Y:S01]  /*58a60*/  LDL R11, [R1+0x1420] ;  /* 0x00142000010b7983 */ /* 0x000ee20000100800 */
[----:B------:R-:W-:-:S03]  /*58a70*/  PRMT R50, RZ, 0x7610, R50 ;  /* 0x00007610ff327816 */ /* 0x000fc60000000032 */
[----:B------:R-:W4:Y:S04]  /*58a80*/  LDL R82, [R1+0x1460] ;  /* 0x0014600001527983 */ /* 0x000f280000100800 */
[----:B------:R-:W4:Y:S04]  /*58a90*/  LDL R37, [R1+0x146c] ;  /* 0x00146c0001257983 */ /* 0x000f280000100800 */
[----:B------:R-:W4:Y:S04]  /*58aa0*/  LDL R36, [R1+0x1470] ;  /* 0x0014700001247983 */ /* 0x000f280000100800 */
[----:B--2---:R-:W-:Y:S01]  /*58ab0*/  STL [R1+0x1c70], R54 ;  /* 0x001c703601007387 */ /* 0x004fe20000100800 */
[----:B---3--:R-:W-:-:S04]  /*58ac0*/  @!P3 LOP3.LUT R11, R11, R10, RZ, 0x3c, !PT ;  /* 0x0000000a0b0bb212 */ /* 0x008fc800078e3cff */
        /* <DEDUP_REMOVED lines=9> */
[----:B------:R0:W3:Y:S04]  /*58b60*/  @!P3 LDG.E.U8 R34, desc[UR20][R10.64] ;  /* 0x000000140a22b981 */ /* 0x0000e8000c1e1100 */
[----:B------:R-:W0:Y:S04]  /*58b70*/  LDL R10, [R1+0x143c] ;  /* 0x00143c00010a7983 */ /* 0x000e280000100800 */
[----:B------:R-:W0:Y:S01]  /*58b80*/  LDL R11, [R1+0x1440] ;  /* 0x00144000010b7983 */ /* 0x000e220000100800 */
[----:B------:R-:W-:Y:S02]  /*58b90*/  PRMT R33, RZ, 0x7610, R33 ;  /* 0x00007610ff217816 */ /* 0x000fe40000000021 */
[----:B0-----:R-:W-:-:S04]  /*58ba0*/  @!P3 LOP3.LUT R11, R11, R10, RZ, 0x3c, !PT ;  /* 0x0000000a0b0bb212 */ /* 0x001fc800078e3cff */
[----:B------:R-:W-:-:S04]  /*58bb0*/  @!P3 LOP3.LUT R10, R11, R10, RZ, 0x3c, !PT ;  /* 0x0000000a0b0ab212 */ /* 0x000fc800078e3cff */
[----:B------:R-:W-:-:S05]  /*58bc0*/  @!P3 LOP3.LUT R11, R11, R10, RZ, 0x3c, !PT ;  /* 0x0000000a0b0bb212 */ /* 0x000fca00078e3cff */
[----:B------:R4:W2:Y:S04]  /*58bd0*/  @!P3 LDG.E.U8 R33, desc[UR20][R10.64] ;  /* 0x000000140a21b981 */ /* 0x0008a8000c1e1100 */
[----:B------:R-:W2:Y:S01]  /*58be0*/  LDL R11, [R1+0x144c] ;  /* 0x00144c00010b7983 */ /* 0x000ea20000100800 */
[----:B------:R-:W-:Y:S01]  /*58bf0*/  PRMT R32, RZ, 0x7610, R32 ;  /* 0x00007610ff207816 */ /* 0x000fe20000000020 */
[----:B----4-:R-:W-:Y:S01]  /*58c00*/  @!P3 IMAD.MOV.U32 R10, RZ, RZ, R70 ;  /* 0x000000ffff0ab224 */ /* 0x010fe200078e0046 */
[----:B------:R-:W-:Y:S01]  /*58c10*/  PRMT R31, RZ, 0x7610, R31 ;  /* 0x00007610ff1f7816 */ /* 0x000fe2000000001f */
[----:B------:R-:W4:Y:S04]  /*58c20*/  LDL R70, [R1+0x14a0] ;  /* 0x0014a00001467983 */ /* 0x000f280000100800 */
[----:B--2---:R0:W2:Y:S04]  /*58c30*/  @!P3 LDG.E.U8 R32, desc[UR20][R10.64] ;  /* 0x000000140a20b981 */ /* 0x0040a8000c1e1100 */
[----:B------:R-:W2:Y:S01]  /*58c40*/  LDL R11, [R1+0x145c] ;  /* 0x00145c00010b7983 */ /* 0x000ea20000100800 */
[----:B0-----:R-:W-:Y:S01]  /*58c50*/  @!P3 IMAD.MOV.U32 R10, RZ, RZ, R82 ;  /* 0x000000ffff0ab224 */ /* 0x001fe200078e0052 */
[----:B------:R-:W-:-:S02]  /*58c60*/  PRMT R30, RZ, 0x7610, R30 ;  /* 0x00007610ff1e7816 */ /* 0x000fc4000000001e */
[----:B------:R-:W-:Y:S01]  /*58c70*/  PRMT R29, RZ, 0x7610, R29 ;  /* 0x00007610ff1d7816 */ /* 0x000fe2000000001d */
[----:B------:R-:W3:Y:S04]  /*58c80*/  LDL R82, [R1+0x14c0] ;  /* 0x0014c00001527983 */ /* 0x000ee80000100800 */
[----:B--2---:R0:W2:Y:S02]  /*58c90*/  @!P3 LDG.E.U8 R31, desc[UR20][R10.64] ;  /* 0x000000140a1fb981 */ /* 0x0040a4000c1e1100 */
[----:B0-----:R-:W-:Y:S02]  /*58ca0*/  @!P3 IMAD.MOV.U32 R10, RZ, RZ, R36 ;  /* 0x000000ffff0ab224 */ /* 0x001fe400078e0024 */
[----:B------:R-:W-:Y:S01]  /*58cb0*/  @!P3 IMAD.MOV.U32 R11, RZ, RZ, R37 ;  /* 0x000000ffff0bb224 */ /* 0x000fe200078e0025 */
[----:B------:R-:W-:Y:S01]  /*58cc0*/  PRMT R28, RZ, 0x7610, R28 ;  /* 0x00007610ff1c7816 */ /* 0x000fe2000000001c */
[----:B------:R-:W2:Y:S04]  /*58cd0*/  LDL R37, [R1+0x14cc] ;  /* 0x0014cc0001257983 */ /* 0x000ea80000100800 */
[----:B------:R0:W2:Y:S01]  /*58ce0*/  @!P3 LDG.E.U8 R30, desc[UR20][R10.64] ;  /* 0x000000140a1eb981 */ /* 0x0000a2000c1e1100 */
[----:B------:R-:W-:-:S02]  /*58cf0*/  PRMT R27, RZ, 0x7610, R27 ;  /* 0x00007610ff1b7816 */ /* 0x000fc4000000001b */
[----:B------:R-:W-:Y:S01]  /*58d00*/  PRMT R26, RZ, 0x7610, R26 ;  /* 0x00007610ff1a7816 */ /* 0x000fe2000000001a */
[----:B------:R-:W2:Y:S04]  /*58d10*/  LDL R36, [R1+0x14d0] ;  /* 0x0014d00001247983 */ /* 0x000ea80000100800 */
[----:B------:R-:W0:Y:S04]  /*58d20*/  LDL R10, [R1+0x147c] ;  /* 0x00147c00010a7983 */ /* 0x000e280000100800 */
[----:B------:R-:W0:Y:S02]  /*58d30*/  LDL R11, [R1+0x1480] ;  /* 0x00148000010b7983 */ /* 0x000e240000100800 */
[----:B0-----:R-:W-:-:S04]  /*58d40*/  @!P3 LOP3.LUT R11, R11, R10, RZ, 0x3c, !PT ;  /* 0x0000000a0b0bb212 */ /* 0x001fc800078e3cff */
[----:B------:R-:W-:-:S04]  /*58d50*/  @!P3 LOP3.LUT R10, R11, R10, RZ, 0x3c, !PT ;  /* 0x0000000a0b0ab212 */ /* 0x000fc800078e3cff */
[----:B------:R-:W-:-:S05]  /*58d60*/  @!P3 LOP3.LUT R11, R11, R10, RZ, 0x3c, !PT ;  /* 0x0000000a0b0bb212 */ /* 0x000fca00078e3cff */
[----:B------:R0:W2:Y:S04]  /*58d70*/  @!P3 LDG.E.U8 R29, desc[UR20][R10.64] ;  /* 0x000000140a1db981 */ /* 0x0000a8000c1e1100 */
[----:B------:R-:W0:Y:S04]  /*58d80*/  LDL R10, [R1+0x148c] ;  /* 0x00148c00010a7983 */ /* 0x000e280000100800 */
[----:B------:R-:W0:Y:S02]  /*58d90*/  LDL R11, [R1+0x1490] ;  /* 0x00149000010b7983 */ /* 0x000e240000100800 */
[----:B0-----:R-:W-:-:S04]  /*58da0*/  @!P3 LOP3.LUT R11, R11, R10, RZ, 0x3c, !PT ;  /* 0x0000000a0b0bb212 */ /* 0x001fc800078e3cff */
[----:B------:R-:W-:-:S04]  /*58db0*/  @!P3 LOP3.LUT R10, R11, R10, RZ, 0x3c, !PT ;  /* 0x0000000a0b0ab212 */ /* 0x000fc800078e3cff */
[----:B------:R-:W-:-:S05]  /*58dc0*/  @!P3 LOP3.LUT R11, R11, R10, RZ, 0x3c, !PT ;  /* 0x0000000a0b0bb212 */ /* 0x000fca00078e3cff */
[----:B------:R4:W2:Y:S04]  /*58dd0*/  @!P3 LDG.E.U8 R28, desc[UR20][R10.64] ;  /* 0x000000140a1cb981 */ /* 0x0008a8000c1e1100 */
[----:B------:R-:W2:Y:S01]  /*58de0*/  LDL R11, [R1+0x149c] ;  /* 0x00149c00010b7983 */ /* 0x000ea20000100800 */
[----:B----4-:R-:W-:Y:S01]  /*58df0*/  @!P3 IMAD.MOV.U32 R10, RZ, RZ, R70 ;  /* 0x000000ffff0ab224 */ /* 0x010fe200078e0046 */
[----:B------:R-:W-:Y:S02]  /*58e00*/  PRMT R25, RZ, 0x7610, R25 ;  /* 0x00007610ff197816 */ /* 0x000fe40000000019 */
[----:B------:R-:W-:Y:S01]  /*58e10*/  PRMT R24, RZ, 0x7610, R24 ;  /* 0x00007610ff187816 */ /* 0x000fe20000000018 */
[----:B------:R-:W4:Y:S04]  /*58e20*/  LDL R70, [R1+0x14f0] ;  /* 0x0014f00001467983 */ /* 0x000f280000100800 */
[----:B--2---:R0:W2:Y:S04]  /*58e30*/  @!P3 LDG.E.U8 R27, desc[UR20][R10.64] ;  /* 0x000000140a1bb981 */ /* 0x0040a8000c1e1100 */
[----:B------:R-:W0:Y:S04]  /*58e40*/  LDL R10, [R1+0x14ac] ;  /* 0x0014ac00010a7983 */ /* 0x000e280000100800 */
[----:B------:R-:W0:Y:S02]  /*58e50*/  LDL R11, [R1+0x14b0] ;  /* 0x0014b000010b7983 */ /* 0x000e240000100800 */
[----:B0-----:R-:W-:-:S04]  /*58e60*/  @!P3 LOP3.LUT R11, R11, R10, RZ, 0x3c, !PT ;  /* 0x0000000a0b0bb212 */ /* 0x001fc800078e3cff */
[----:B------:R-:W-:-:S04]  /*58e70*/  @!P3 LOP3.LUT R10, R11, R10, RZ, 0x3c, !PT ;  /* 0x0000000a0b0ab212 */ /* 0x000fc800078e3cff */
[----:B------:R-:W-:-:S05]  /*58e80*/  @!P3 LOP3.LUT R11, R11, R10, RZ, 0x3c, !PT ;  /* 0x0000000a0b0bb212 */ /* 0x000fca00078e3cff */
[----:B------:R3:W2:Y:S04]  /*58e90*/  @!P3 LDG.E.U8 R26, desc[UR20][R10.64] ;  /* 0x000000140a1ab981 */ /* 0x0006a8000c1e1100 */
[----:B------:R-:W2:Y:S01]  /*58ea0*/  LDL R11, [R1+0x14bc] ;  /* 0x0014bc00010b7983 */ /* 0x000ea20000100800 */
[----:B---3--:R-:W-:Y:S01]  /*58eb0*/  @!P3 IMAD.MOV.U32 R10, RZ, RZ, R82 ;  /* 0x000000ffff0ab224 */ /* 0x008fe200078e0052 */
[----:B------:R-:W-:Y:S02]  /*58ec0*/  PRMT R23, RZ, 0x7610, R23 ;  /* 0x00007610ff177816 */ /* 0x000fe40000000017 */
[----:B------:R-:W-:Y:S01]  /*58ed0*/  PRMT R22, RZ, 0x7610, R22 ;  /* 0x00007610ff167816 */ /* 0x000fe20000000016 */
[----:B------:R-:W3:Y:S04]  /*58ee0*/  LDL R82, [R1+0x1520] ;  /* 0x0015200001527983 */ /* 0x000ee80000100800 */
[----:B--2---:R0:W2:Y:S02]  /*58ef0*/  @!P3 LDG.E.U8 R25, desc[UR20][R10.64] ;  /* 0x000000140a19b981 */ /* 0x0040a4000c1e1100 */
[----:B0-----:R-:W-:-:S02]  /*58f00*/  @!P3 IMAD.MOV.U32 R10, RZ, RZ, R36 ;  /* 0x000000ffff0ab224 */ /* 0x001fc400078e0024 */
[----:B------:R-:W-:Y:S01]  /*58f10*/  @!P3 IMAD.MOV.U32 R11, RZ, RZ, R37 ;  /* 0x000000ffff0bb224 */ /* 0x000fe200078e0025 */
[----:B------:R-:W-:Y:S01]  /*58f20*/  PRMT R21, RZ, 0x7610, R21 ;  /* 0x00007610ff157816 */ /* 0x000fe20000000015 */
[----:B------:R-:W2:Y:S04]  /*58f30*/  LDL R37, [R1+0x152c] ;  /* 0x00152c0001257983 */ /* 0x000ea80000100800 */
[----:B------:R0:W2:Y:S01]  /*58f40*/  @!P3 LDG.E.U8 R24, desc[UR20][R10.64] ;  /* 0x000000140a18b981 */ /* 0x0000a2000c1e1100 */
[----:B------:R-:W-:-:S03]  /*58f50*/  PRMT R20, RZ, 0x7610, R20 ;  /* 0x00007610ff147816 */ /* 0x000fc60000000014 */
[----:B------:R-:W2:Y:S04]  /*58f60*/  LDL R36, [R1+0x1530] ;  /* 0x0015300001247983 */ /* 0x000ea80000100800 */
        /* <DEDUP_REMOVED lines=34> */
[----:B------:R4:W2:Y:S04]  /*59190*/  @!P3 LDG.E.U8 R18, desc[UR20][R10.64] ;  /* 0x000000140a12b981 */ /* 0x0008a8000c1e1100 */
[----:B------:R-:W2:Y:S04]  /*591a0*/  LDL R36, [R1+0x1590] ;  /* 0x0015900001247983 */ /* 0x000ea80000100800 */
[----:B------:R-:W3:Y:S01]  /*591b0*/  LDL R11, [R1+0x153c] ;  /* 0x00153c00010b7983 */ /* 0x000ee20000100800 */
[----:B----4-:R-:W-:Y:S01]  /*591c0*/  @!P3 IMAD.MOV.U32 R10, RZ, RZ, R70 ;  /* 0x000000ffff0ab224 */ /* 0x010fe200078e0046 */
[----:B------:R-:W-:-:S02]  /*591d0*/  PRMT R14, RZ, 0x7610, R14 ;  /* 0x00007610ff0e7816 */ /* 0x000fc4000000000e */
[----:B------:R-:W-:Y:S01]  /*591e0*/  PRMT R12, RZ, 0x7610, R12 ;  /* 0x00007610ff0c7816 */ /* 0x000fe2000000000c */
[----:B------:R-:W4:Y:S01]  /*591f0*/  LDL R70, [R1+0x15a0] ;  /* 0x0015a00001467983 */ /* 0x000f220000100800 */
[----:B------:R-:W-:-:S04]  /*59200*/  PRMT R13, RZ, 0x7610, R13 ;  /* 0x00007610ff0d7816 */ /* 0x000fc8000000000d */
[----:B--2---:R-:W2:Y:S04]  /*59210*/  @!P3 LDG.E.U8 R12, desc[UR20][R36.64] ;  /* 0x00000014240cb981 */ /* 0x004ea8000c1e1100 */
[----:B---3--:R0:W3:Y:S04]  /*59220*/  @!P3 LDG.E.U8 R17, desc[UR20][R10.64] ;  /* 0x000000140a11b981 */ /* 0x0080e8000c1e1100 */
        /* <DEDUP_REMOVED lines=20> */
[----:B0-----:R-:W-:Y:S02]  /*59370*/  @!P3 IMAD.MOV.U32 R10, RZ, RZ, R82 ;  /* 0x000000ffff0ab224 */ /* 0x001fe400078e0052 */
[----:B----4-:R-:W-:Y:S01]  /*59380*/  @!P3 IMAD.MOV.U32 R36, RZ, RZ, R70 ;  /* 0x000000ffff24b224 */ /* 0x010fe200078e0046 */
[----:B------:R-:W-:Y:S01]  /*59390*/  PRMT R86, RZ, 0x7610, R86 ;  /* 0x00007610ff567816 */ /* 0x000fe20000000056 */
[----:B------:R-:W4:Y:S04]  /*593a0*/  LDL R82, [R1+0x11c0] ;  /* 0x0011c00001527983 */ /* 0x000f280000100800 */
[----:B------:R-:W3:Y:S04]  /*593b0*/  LDL R70, [R1+0x11d8] ;  /* 0x0011d80001467983 */ /* 0x000ee80000100800 */
[----:B--2---:R0:W2:Y:S02]  /*593c0*/  @!P3 LDG.E.U8 R13, desc[UR20][R10.64] ;  /* 0x000000140a0db981 */ /* 0x0040a4000c1e1100 */
[----:B0-----:R-:W-:-:S06]  /*593d0*/  PRMT R11, RZ, 0x7610, R11 ;  /* 0x00007610ff0b7816 */ /* 0x001fcc000000000b */
[----:B------:R0:W2:Y:S04]  /*593e0*/  @!P3 LDG.E.U8 R11, desc[UR20][R36.64] ;  /* 0x00000014240bb981 */ /* 0x0000a8000c1e1100 */
[----:B------:R-:W0:Y:S04]  /*593f0*/  LDL R36, [R1+0x15ac] ;  /* 0x0015ac0001247983 */ /* 0x000e280000100800 */
[----:B------:R-:W0:Y:S01]  /*59400*/  LDL R37, [R1+0x15b0] ;  /* 0x0015b00001257983 */ /* 0x000e220000100800 */
[----:B------:R-:W-:Y:S02]  /*59410*/  PRMT R10, RZ, 0x7610, R10 ;  /* 0x00007610ff0a7816 */ /* 0x000fe4000000000a */
        /* <DEDUP_REMOVED lines=19> */
[----:B------:R-:W3:Y:S01]  /*59550*/  LDL R37, [R1+0x11bc] ;  /* 0x0011bc0001257983 */ /* 0x000ee20000100800 */
[----:B------:R-:W-:Y:S01]  /*59560*/  PRMT R78, RZ, 0x7610, R78 ;  /* 0x00007610ff4e7816 */ /* 0x000fe2000000004e */
[----:B----4-:R-:W-:Y:S02]  /*59570*/  @!P3 IMAD.MOV.U32 R36, RZ, RZ, R82 ;  /* 0x000000ffff24b224 */ /* 0x010fe400078e0052 */
[----:B--2---:R0:W-:Y:S01]  /*59580*/  STL [R1+0x5c], R88 ;  /* 0x00005c5801007387 */ /* 0x0041e20000100800 */
[----:B------:R-:W-:-:S03]  /*59590*/  PRMT R47, RZ, 0x7610, R47 ;  /* 0x00007610ff2f7816 */ /* 0x000fc6000000002f */
[----:B------:R-:W2:Y:S04]  /*595a0*/  LDL R82, [R1+0x1234] ;  /* 0x0012340001527983 */ /* 0x000ea80000100800 */
[----:B---3--:R1:W3:Y:S04]  /*595b0*/  @!P3 LDG.E.U8 R78, desc[UR20][R36.64] ;  /* 0x00000014244eb981 */ /* 0x0082e8000c1e1100 */
[----:B0-----:R-:W4:Y:S04]  /*595c0*/  LDL R88, [R1+0x1220] ;  /* 0x0012200001587983 */ /* 0x001f280000100800 */
[----:B------:R-:W2:Y:S01]  /*595d0*/  LDL R37, [R1+0x11d4] ;  /* 0x0011d40001257983 */ /* 0x000ea20000100800 */
[----:B-1----:R-:W-:-:S03]  /*595e0*/  @!P3 IMAD.MOV.U32 R36, RZ, RZ, R70 ;  /* 0x000000ffff24b224 */ /* 0x002fc600078e0046 */
[----:B---3--:R0:W-:Y:S01]  /*595f0*/  STL [R1+0x58], R78 ;  /* 0x0000584e01007387 */ /* 0x0081e20000100800 */
[----:B------:R-:W-:-:S03]  /*59600*/  PRMT R87, RZ, 0x7610, R87 ;  /* 0x00007610ff577816 */ /* 0x000fc60000000057 */
[----:B------:R-:W3:Y:S04]  /*59610*/  LDL R70, [R1+0x1244] ;  /* 0x0012440001467983 */ /* 0x000ee80000100800 */
[----:B--2---:R1:W2:Y:S04]  /*59620*/  @!P3 LDG.E.U8 R47, desc[UR20][R36.64] ;  /* 0x00000014242fb981 */ /* 0x0042a8000c1e1100 */
[----:B0-----:R-:W2:Y:S04]  /*59630*/  LDL R78, [R1+0x1238] ;  /* 0x00123800014e7983 */ /* 0x001ea80000100800 */
[----:B------:R-:W1:Y:S04]  /*59640*/  LDL R36, [R1+0x11ec] ;  /* 0x0011ec0001247983 */ /* 0x000e680000100800 */
[----:B------:R-:W1:Y:S02]  /*59650*/  LDL R37, [R1+0x11f0] ;  /* 0x0011f00001257983 */ /* 0x000e640000100800 */
[----:B-1----:R-:W-:-:S04]  /*59660*/  @!P3 LOP3.LUT R37, R37, R36, RZ, 0x3c, !PT ;  /* 0x000000242525b212 */ /* 0x002fc800078e3cff */
        /* <DEDUP_REMOVED lines=15> */
[----:B--2---:R-:W-:Y:S04]  /*59760*/  STL [R1+0x4c], R2 ;  /* 0x00004c0201007387 */ /* 0x004fe80000100800 */
[----:B------:R-:W2:Y:S01]  /*59770*/  LDL R37, [R1+0x121c] ;  /* 0x00121c0001257983 */ /* 0x000ea20000100800 */
[----:B----4-:R-:W-:Y:S01]  /*59780*/  @!P3 IMAD.MOV.U32 R36, RZ, RZ, R88 ;  /* 0x000000ffff24b224 */ /* 0x010fe200078e0058 */
[----:B------:R-:W-:Y:S02]  /*59790*/  PRMT R39, RZ, 0x7610, R39 ;  /* 0x00007610ff277816 */ /* 0x000fe40000000027 */
[----:B------:R-:W-:Y:S01]  /*597a0*/  PRMT R44, RZ, 0x7610, R44 ;  /* 0x00007610ff2c7816 */ /* 0x000fe2000000002c */
[----:B------:R-:W4:Y:S04]  /*597b0*/  LDL R88, [R1+0x1264] ;  /* 0x0012640001587983 */ /* 0x000f280000100800 */
[----:B--2---:R0:W2:Y:S02]  /*597c0*/  @!P3 LDG.E.U8 R45, desc[UR20][R36.64] ;  /* 0x00000014242db981 */ /* 0x0040a4000c1e1100 */
[----:B0-----:R-:W-:-:S02]  /*597d0*/  @!P3 IMAD.MOV.U32 R36, RZ, RZ, R78 ;  /* 0x000000ffff24b224 */ /* 0x001fc400078e004e */
[----:B------:R-:W-:-:S05]  /*597e0*/  @!P3 IMAD.MOV.U32 R37, RZ, RZ, R82 ;  /* 0x000000ffff25b224 */ /* 0x000fca00078e0052 */
[----:B------:R0:W3:Y:S02]  /*597f0*/  @!P3 LDG.E.U8 R39, desc[UR20][R36.64] ;  /* 0x000000142427b981 */ /* 0x0000e4000c1e1100 */
[----:B0-----:R-:W-:Y:S02]  /*59800*/  @!P3 IMAD.MOV.U32 R36, RZ, RZ, R47 ;  /* 0x000000ffff24b224 */ /* 0x001fe400078e002f */
[----:B------:R-:W-:-:S05]  /*59810*/  @!P3 IMAD.MOV.U32 R37, RZ, RZ, R70 ;  /* 0x000000ffff25b224 */ /* 0x000fca00078e0046 */
[----:B------:R0:W4:Y:S04]  /*59820*/  @!P3 LDG.E.U8 R44, desc[UR20][R36.64] ;  /* 0x00000014242cb981 */ /* 0x000128000c1e1100 */
[----:B--2---:R1:W-:Y:S04]  /*59830*/  STL [R1+0x48], R45 ;  /* 0x0000482d01007387 */ /* 0x0043e80000100800 */
[----:B------:R-:W2:Y:S04]  /*59840*/  LDL R82, [R1+0x1274] ;  /* 0x0012740001527983 */ /* 0x000ea80000100800 */
[----:B-1----:R-:W2:Y:S04]  /*59850*/  LDL R45, [R1+0x1268] ;  /* 0x00126800012d7983 */ /* 0x002ea80000100800 */
[----:B---3--:R1:W-:Y:S04]  /*59860*/  STL [R1+0x44], R39 ;  /* 0x0000442701007387 */ /* 0x0083e80000100800 */
[----:B------:R-:W0:Y:S04]  /*59870*/  LDL R36, [R1+0x1254] ;  /* 0x0012540001247983 */ /* 0x000e280000100800 */
[----:B------:R-:W0:Y:S01]  /*59880*/  LDL R37, [R1+0x1258] ;  /* 0x0012580001257983 */ /* 0x000e220000100800 */
[----:B------:R-:W-:-:S02]  /*59890*/  PRMT R90, RZ, 0x7610, R90 ;  /* 0x00007610ff5a7816 */ /* 0x000fc4000000005a */
[----:B------:R-:W-:Y:S01]  /*598a0*/  PRMT R41, RZ, 0x7610, R41 ;  /* 0x00007610ff297816 */ /* 0x000fe20000000029 */
[----:B-1----:R-:W3:Y:S04]  /*598b0*/  LDL R39, [R1+0x1278] ;  /* 0x0012780001277983 */ /* 0x002ee80000100800 */
[----:B------:R-:W2:Y:S04]  /*598c0*/  LDL R78, [R1+0x1284] ;  /* 0x00128400014e7983 */ /* 0x000ea80000100800 */
[----:B------:R-:W2:Y:S04]  /*598d0*/  LDL R70, [R1+0x1288] ;  /* 0x0012880001467983 */ /* 0x000ea80000100800 */
[----:B------:R-:W2:Y:S01]  /*598e0*/  LDL R47, [R1+0x1294] ;  /* 0x00129400012f7983 */ /* 0x000ea20000100800 */
[----:B0-----:R-:W-:-:S04]  /*598f0*/  @!P3 LOP3.LUT R37, R37, R36, RZ, 0x3c, !PT ;  /* 0x000000242525b212 */ /* 0x001fc800078e3cff */
[----:B------:R-:W-:-:S04]  /*59900*/  @!P3 LOP3.LUT R36, R37, R36, RZ, 0x3c, !PT ;  /* 0x000000242524b212 */ /* 0x000fc800078e3cff */
[----:B------:R-:W-:-:S05]  /*59910*/  @!P3 LOP3.LUT R37, R37, R36, RZ, 0x3c, !PT ;  /* 0x000000242525b212 */ /* 0x000fca00078e3cff */
[----:B------:R2:W3:Y:S02]  /*59920*/  @!P3 LDG.E.U8 R90, desc[UR20][R36.64] ;  /* 0x00000014245ab981 */ /* 0x0004e4000c1e1100 */
[----:B--2---:R-:W-:Y:S02]  /*59930*/  @!P3 IMAD.MOV.U32 R36, RZ, RZ, R45 ;  /* 0x000000ffff24b224 */ /* 0x004fe400078e002d */
[----:B----4-:R-:W-:-:S05]  /*59940*/  @!P3 IMAD.MOV.U32 R37, RZ, RZ, R88 ;  /* 0x000000ffff25b224 */ /* 0x010fca00078e0058 */
[----:B------:R3:W2:Y:S04]  /*59950*/  @!P3 LDG.E.U8 R41, desc[UR20][R36.64] ;  /* 0x000000142429b981 */ /* 0x0006a8000c1e1100 */
[----:B------:R0:W-:Y:S04]  /*59960*/  STL [R1+0x40], R44 ;  /* 0x0000402c01007387 */ /* 0x0001e80000100800 */
[----:B------:R-:W4:Y:S04]  /*59970*/  LDL R45, [R1+0x12a4] ;  /* 0x0012a400012d7983 */ /* 0x000f280000100800 */
[----:B0-----:R-:W4:Y:S01]  /*59980*/  LDL R44, [R1+0x1298] ;  /* 0x00129800012c7983 */ /* 0x001f220000100800 */
[----:B------:R-:W-:Y:S01]  /*59990*/  PRMT R38, RZ, 0x7610, R38 ;  /* 0x00007610ff267816 */ /* 0x000fe20000000026 */
[----:B---3--:R-:W-:-:S02]  /*599a0*/  @!P3 IMAD.MOV.U32 R36, RZ, RZ, R39 ;  /* 0x000000ffff24b224 */ /* 0x008fc400078e0027 */
[----:B--2---:R0:W-:Y:S01]  /*599b0*/  STL [R1+0x38], R41 ;  /* 0x0000382901007387 */ /* 0x0041e20000100800 */
[----:B------:R-:W-:Y:S01]  /*599c0*/  @!P3 IMAD.MOV.U32 R37, RZ, RZ, R82 ;  /* 0x000000ffff25b224 */ /* 0x000fe200078e0052 */
[----:B------:R-:W-:Y:S02]  /*599d0*/  PRMT R66, RZ, 0x7610, R66 ;  /* 0x00007610ff427816 */ /* 0x000fe40000000042 */
[----:B------:R-:W-:Y:S01]  /*599e0*/  PRMT R40, RZ, 0x7610, R40 ;  /* 0x00007610ff287816 */ /* 0x000fe20000000028 */
[----:B------:R-:W2:Y:S04]  /*599f0*/  LDL R39, [R1+0x12b4] ;  /* 0x0012b40001277983 */ /* 0x000ea80000100800 */
[----:B------:R1:W3:Y:S04]  /*59a00*/  @!P3 LDG.E.U8 R38, desc[UR20][R36.64] ;  /* 0x000000142426b981 */ /* 0x0002e8000c1e1100 */
[----:B0-----:R-:W2:Y:S01]  /*59a10*/  LDL R41, [R1+0x12a8] ;  /* 0x0012a80001297983 */ /* 0x001ea20000100800 */
[----:B-1----:R-:W-:-:S02]  /*59a20*/  @!P3 IMAD.MOV.U32 R36, RZ, RZ, R70 ;  /* 0x000000ffff24b224 */ /* 0x002fc400078e0046 */
[----:B------:R-:W-:-:S05]  /*59a30*/  @!P3 IMAD.MOV.U32 R37, RZ, RZ, R78 ;  /* 0x000000ffff25b224 */ /* 0x000fca00078e004e */
[----:B------:R4:W3:Y:S01]  /*59a40*/  @!P3 LDG.E.U8 R66, desc[UR20][R36.64] ;  /* 0x000000142442b981 */ /* 0x0008e2000c1e1100 */
[----:B------:R-:W-:Y:S01]  /*59a50*/  PRMT R42, RZ, 0x7610, R42 ;  /* 0x00007610ff2a7816 */ /* 0x000fe2000000002a */
[----:B----4-:R-:W-:Y:S02]  /*59a60*/  @!P3 IMAD.MOV.U32 R36, RZ, RZ, R44 ;  /* 0x000000ffff24b224 */ /* 0x010fe400078e002c */
[----:B------:R-:W-:-:S05]  /*59a70*/  @!P3 IMAD.MOV.U32 R37, RZ, RZ, R47 ;  /* 0x000000ffff25b224 */ /* 0x000fca00078e002f */
[----:B------:R0:W4:Y:S02]  /*59a80*/  @!P3 LDG.E.U8 R40, desc[UR20][R36.64] ;  /* 0x000000142428b981 */ /* 0x000124000c1e1100 */
[----:B0-----:R-:W-:Y:S02]  /*59a90*/  @!P3 IMAD.MOV.U32 R37, RZ, RZ, R45 ;  /* 0x000000ffff25b224 */ /* 0x001fe400078e002d */
[----:B--2---:R-:W-:-:S05]  /*59aa0*/  @!P3 IMAD.MOV.U32 R36, RZ, RZ, R41 ;  /* 0x000000ffff24b224 */ /* 0x004fca00078e0029 */
[----:B------:R-:W2:Y:S04]  /*59ab0*/  @!P3 LDG.E.U8 R42, desc[UR20][R36.64] ;  /* 0x00000014242ab981 */ /* 0x000ea8000c1e1100 */
[----:B---3--:R0:W-:Y:S04]  /*59ac0*/  STL [R1+0x34], R38 ;  /* 0x0000342601007387 */ /* 0x0081e80000100800 */
[----:B------:R-:W3:Y:S04]  /*59ad0*/  LDL R70, [R1+0x12c4] ;  /* 0x0012c40001467983 */ /* 0x000ee80000100800 */
[----:B0-----:R-:W3:Y:S04]  /*59ae0*/  LDL R38, [R1+0x12b8] ;  /* 0x0012b80001267983 */ /* 0x001ee80000100800 */
[----:B------:R0:W-:Y:S04]  /*59af0*/  STL [R1+0x30], R66 ;  /* 0x0000304201007387 */ /* 0x0001e80000100800 */
[----:B------:R-:W3:Y:S04]  /*59b00*/  LDL R44, [R1+0x12d4] ;  /* 0x0012d400012c7983 */ /* 0x000ee80000100800 */
[----:B0-----:R-:W3:Y:S04]  /*59b10*/  LDL R66, [R1+0x12c8] ;  /* 0x0012c80001427983 */ /* 0x001ee80000100800 */
[----:B----4-:R0:W-:Y:S04]  /*59b20*/  STL [R1+0x2c], R40 ;  /* 0x00002c2801007387 */ /* 0x0101e80000100800 */
[----:B------:R-:W4:Y:S04]  /*59b30*/  LDL R41, [R1+0x12e8] ;  /* 0x0012e80001297983 */ /* 0x000f280000100800 */
[----:B0-----:R-:W4:Y:S04]  /*59b40*/  LDL R40, [R1+0x12d8] ;  /* 0x0012d80001287983 */ /* 0x001f280000100800 */
[----:B--2---:R0:W-:Y:S04]  /*59b50*/  STL [R1+0x28], R42 ;  /* 0x0000282a01007387 */ /* 0x0041e80000100800 */
[----:B0-----:R-:W2:Y:S04]  /*59b60*/  LDL R42, [R1+0x12e4] ;  /* 0x0012e400012a7983 */ /* 0x001ea80000100800 */
[----:B------:R-:W-:Y:S04]  /*59b70*/  STL [R1+0x3c], R90 ;  /* 0x00003c5a01007387 */ /* 0x000fe80000100800 */
[----:B------:R-:W2:Y:S04]  /*59b80*/  LDL R47, [R1+0x12f4] ;  /* 0x0012f400012f7983 */ /* 0x000ea80000100800 */
[----:B------:R-:W2:Y:S01]  /*59b90*/  LDL R45, [R1+0x12f8] ;  /* 0x0012f800012d7983 */ /* 0x000ea20000100800 */
[----:B------:R-:W-:Y:S01]  /*59ba0*/  PRMT R74, RZ, 0x7610, R74 ;  /* 0x00007610ff4a7816 */ /* 0x000fe2000000004a */
[----:B---3--:R-:W-:-:S02]  /*59bb0*/  @!P3 IMAD.MOV.U32 R36, RZ, RZ, R38 ;  /* 0x000000ffff24b224 */ /* 0x008fc400078e0026 */
[----:B------:R-:W-:Y:S01]  /*59bc0*/  @!P3 IMAD.MOV.U32 R37, RZ, RZ, R39 ;  /* 0x000000ffff25b224 */ /* 0x000fe200078e0027 */
[----:B------:R-:W-:Y:S01]  /*59bd0*/  PRMT R62, RZ, 0x7610, R62 ;  /* 0x00007610ff3e7816 */ /* 0x000fe2000000003e */
[----:B------:R-:W3:Y:S04]  /*59be0*/  LDL R39, [R1+0x1304] ;  /* 0x0013040001277983 */ /* 0x000ee80000100800 */
[----:B------:R0:W3:Y:S01]  /*59bf0*/  @!P3 LDG.E.U8 R74, desc[UR20][R36.64] ;  /* 0x00000014244ab981 */ /* 0x0000e2000c1e1100 */
[----:B------:R-:W-:Y:S02]  /*59c00*/  PRMT R58, RZ, 0x7610, R58 ;  /* 0x00007610ff3a7816 */ /* 0x000fe4000000003a */
[----:B------:R-:W-:Y:S01]  /*59c10*/  PRMT R54, RZ, 0x7610, R54 ;  /* 0x00007610ff367816 */ /* 0x000fe20000000036 */
[----:B------:R-:W3:Y:S01]  /*59c20*/  LDL R38, [R1+0x1308] ;  /* 0x0013080001267983 */ /* 0x000ee20000100800 */
[----:B0-----:R-:W-:-:S02]  /*59c30*/  @!P3 IMAD.MOV.U32 R36, RZ, RZ, R66 ;  /* 0x000000ffff24b224 */ /* 0x001fc400078e0042 */
[----:B------:R-:W-:-:S05]  /*59c40*/  @!P3 IMAD.MOV.U32 R37, RZ, RZ, R70 ;  /* 0x000000ffff25b224 */ /* 0x000fca00078e0046 */
[----:B------:R4:W3:Y:S02]  /*59c50*/  @!P3 LDG.E.U8 R62, desc[UR20][R36.64] ;  /* 0x00000014243eb981 */ /* 0x0008e4000c1e1100 */
[----:B----4-:R-:W-:Y:S02]  /*59c60*/  @!P3 IMAD.MOV.U32 R36, RZ, RZ, R40 ;  /* 0x000000ffff24b224 */ /* 0x010fe400078e0028 */
[----:B------:R-:W-:Y:S01]  /*59c70*/  @!P3 IMAD.MOV.U32 R37, RZ, RZ, R44 ;  /* 0x000000ffff25b224 */ /* 0x000fe200078e002c */
[----:B------:R-:W-:Y:S01]  /*59c80*/  PRMT R43, RZ, 0x7610, R43 ;  /* 0x00007610ff2b7816 */ /* 0x000fe2000000002b */
[----:B------:R-:W4:Y:S04]  /*59c90*/  LDL R44, [R1+0x1314] ;  /* 0x00131400012c7983 */ /* 0x000f280000100800 */
[----:B------:R0:W4:Y:S04]  /*59ca0*/  @!P3 LDG.E.U8 R58, desc[UR20][R36.64] ;  /* 0x00000014243ab981 */ /* 0x000128000c1e1100 */
[----:B------:R-:W4:Y:S01]  /*59cb0*/  LDL R40, [R1+0x1318] ;  /* 0x0013180001287983 */ /* 0x000f220000100800 */
[----:B0-----:R-:W-:-:S03]  /*59cc0*/  @!P3 IMAD.MOV.U32 R36, RZ, RZ, R41 ;  /* 0x000000ffff24b224 */ /* 0x001fc600078e0029 */
[----:B------:R-:W4:Y:S01]  /*59cd0*/  LDL R41, [R1+0x1328] ;  /* 0x0013280001297983 */ /* 0x000f220000100800 */
[----:B--2---:R-:W-:-:S03]  /*59ce0*/  @!P3 IMAD.MOV.U32 R37, RZ, RZ, R42 ;  /* 0x000000ffff25b224 */ /* 0x004fc600078e002a */
[----:B------:R-:W2:Y:S04]  /*59cf0*/  LDL R42, [R1+0x1324] ;  /* 0x00132400012a7983 */ /* 0x000ea80000100800 */
[----:B------:R0:W2:Y:S02]  /*59d00*/  @!P3 LDG.E.U8 R54, desc[UR20][R36.64] ;  /* 0x000000142436b981 */ /* 0x0000a4000c1e1100 */
[----:B0-----:R-:W-:Y:S02]  /*59d10*/  @!P3 IMAD.MOV.U32 R36, RZ, RZ, R45 ;  /* 0x000000ffff24b224 */ /* 0x001fe400078e002d */
[----:B------:R-:W-:Y:S01]  /*59d20*/  @!P3 IMAD.MOV.U32 R37, RZ, RZ, R47 ;  /* 0x000000ffff25b224 */ /* 0x000fe200078e002f */
[----:B------:R-:W2:Y:S04]  /*59d30*/  LDL R45, [R1+0x1334] ;  /* 0x00133400012d7983 */ /* 0x000ea80000100800 */
[----:B------:R3:W2:Y:S01]  /*59d40*/  @!P3 LDG.E.U8 R43, desc[UR20][R36.64] ;  /* 0x00000014242bb981 */ /* 0x0006a2000c1e1100 */
[----:B------:R-:W-:-:S02]  /*59d50*/  PRMT R46, RZ, 0x7610, R46 ;  /* 0x00007610ff2e7816 */ /* 0x000fc4000000002e */
[----:B------:R-:W-:Y:S01]  /*59d60*/  PRMT R9, RZ, 0x7610, R9 ;  /* 0x00007610ff097816 */ /* 0x000fe20000000009 */
[----:B---3--:R-:W-:Y:S02]  /*59d70*/  @!P3 IMAD.MOV.U32 R36, RZ, RZ, R38 ;  /* 0x000000ffff24b224 */ /* 0x008fe400078e0026 */
[----:B------:R-:W-:-:S05]  /*59d80*/  @!P3 IMAD.MOV.U32 R37, RZ, RZ, R39 ;  /* 0x000000ffff25b224 */ /* 0x000fca00078e0027 */
[----:B------:R4:W3:Y:S02]  /*59d90*/  @!P3 LDG.E.U8 R46, desc[UR20][R36.64] ;  /* 0x00000014242eb981 */ /* 0x0008e4000c1e1100 */
[----:B----4-:R-:W-:Y:S02]  /*59da0*/  @!P3 IMAD.MOV.U32 R37, RZ, RZ, R44 ;  /* 0x000000ffff25b224 */ /* 0x010fe400078e002c */
[----:B------:R-:W-:-:S05]  /*59db0*/  @!P3 IMAD.MOV.U32 R36, RZ, RZ, R40 ;  /* 0x000000ffff24b224 */ /* 0x000fca00078e0028 */
[----:B------:R0:W4:Y:S01]  /*59dc0*/  @!P3 LDG.E.U8 R9, desc[UR20][R36.64] ;  /* 0x000000142409b981 */ /* 0x000122000c1e1100 */
[----:B------:R-:W-:Y:S01]  /*59dd0*/  PRMT R8, RZ, 0x7610, R8 ;  /* 0x00007610ff087816 */ /* 0x000fe20000000008 */
[----:B0-----:R-:W-:Y:S02]  /*59de0*/  @!P3 IMAD.MOV.U32 R36, RZ, RZ, R41 ;  /* 0x000000ffff24b224 */ /* 0x001fe400078e0029 */
[----:B--2---:R0:W-:Y:S04]  /*59df0*/  STL [R1+0x14], R43 ;  /* 0x0000142b01007387 */ /* 0x0041e80000100800 */
[----:B------:R-:W2:Y:S04]  /*59e00*/  LDL R39, [R1+0x1344] ;  /* 0x0013440001277983 */ /* 0x000ea80000100800 */
[----:B------:R-:W2:Y:S04]  /*59e10*/  LDL R38, [R1+0x1348] ;  /* 0x0013480001267983 */ /* 0x000ea80000100800 */
[----:B0-----:R-:W2:Y:S04]  /*59e20*/  LDL R43, [R1+0x1338] ;  /* 0x00133800012b7983 */ /* 0x001ea80000100800 */
[----:B------:R-:W3:Y:S04]  /*59e30*/  LDL R44, [R1+0x1354] ;  /* 0x00135400012c7983 */ /* 0x000ee80000100800 */
[----:B------:R-:W3:Y:S01]  /*59e40*/  LDL R40, [R1+0x1358] ;  /* 0x0013580001287983 */ /* 0x000ee20000100800 */
[----:B------:R-:W-:-:S05]  /*59e50*/  @!P3 IMAD.MOV.U32 R37, RZ, RZ, R42 ;  /* 0x000000ffff25b224 */ /* 0x000fca00078e002a */
[----:B------:R0:W3:Y:S01]  /*59e60*/  @!P3 LDG.E.U8 R8, desc[UR20][R36.64] ;  /* 0x000000142408b981 */ /* 0x0000e2000c1e1100 */
[----:B------:R-:W-:Y:S02]  /*59e70*/  PRMT R7, RZ, 0x7610, R7 ;  /* 0x00007610ff077816 */ /* 0x000fe40000000007 */
[----:B------:R-:W-:Y:S01]  /*59e80*/  PRMT R6, RZ, 0x7610, R6 ;  /* 0x00007610ff067816 */ /* 0x000fe20000000006 */
[----:B0-----:R-:W-:Y:S01]  /*59e90*/  @!P3 IMAD.MOV.U32 R37, RZ, RZ, R45 ;  /* 0x000000ffff25b224 */ /* 0x001fe200078e002d */
[----:B------:R-:W-:Y:S01]  /*59ea0*/  PRMT R93, RZ, 0x7610, R93 ;  /* 0x00007610ff5d7816 */ /* 0x000fe2000000005d */
[----:B----4-:R0:W-:Y:S04]  /*59eb0*/  STL [R1+0x1c04], R9 ;  /* 0x001c040901007387 */ /* 0x0101e80000100800 */
[----:B------:R-:W-:Y:S04]  /*59ec0*/  STL [R1+0x24], R74 ;  /* 0x0000244a01007387 */ /* 0x000fe80000100800 */
[----:B------:R-:W4:Y:S04]  /*59ed0*/  LDL R41, [R1+0x1368] ;  /* 0x0013680001297983 */ /* 0x000f280000100800 */
[----:B------:R-:W4:Y:S04]  /*59ee0*/  LDL R42, [R1+0x1364] ;  /* 0x00136400012a7983 */ /* 0x000f280000100800 */
[----:B------:R-:W-:Y:S01]  /*59ef0*/  STL [R1+0x20], R62 ;  /* 0x0000203e01007387 */ /* 0x000fe20000100800 */
[----:B--2---:R-:W-:-:S05]  /*59f00*/  @!P3 IMAD.MOV.U32 R36, RZ, RZ, R43 ;  /* 0x000000ffff24b224 */ /* 0x004fca00078e002b */
[----:B------:R1:W2:Y:S02]  /*59f10*/  @!P3 LDG.E.U8 R7, desc[UR20][R36.64] ;  /* 0x000000142407b981 */ /* 0x0002a4000c1e1100 */
[----:B-1----:R-:W-:Y:S02]  /*59f20*/  @!P3 IMAD.MOV.U32 R36, RZ, RZ, R38 ;  /* 0x000000ffff24b224 */ /* 0x002fe400078e0026 */
[----:B------:R-:W-:-:S05]  /*59f30*/  @!P3 IMAD.MOV.U32 R37, RZ, RZ, R39 ;  /* 0x000000ffff25b224 */ /* 0x000fca00078e0027 */
[----:B------:R3:W2:Y:S02]  /*59f40*/  @!P3 LDG.E.U8 R6, desc[UR20][R36.64] ;  /* 0x000000142406b981 */ /* 0x0006a4000c1e1100 */
[----:B---3--:R-:W-:Y:S02]  /*59f50*/  @!P3 IMAD.MOV.U32 R36, RZ, RZ, R40 ;  /* 0x000000ffff24b224 */ /* 0x008fe400078e0028 */
[----:B------:R-:W-:-:S05]  /*59f60*/  @!P3 IMAD.MOV.U32 R37, RZ, RZ, R44 ;  /* 0x000000ffff25b224 */ /* 0x000fca00078e002c */
[----:B------:R4:W3:Y:S04]  /*59f70*/  @!P3 LDG.E.U8 R93, desc[UR20][R36.64] ;  /* 0x00000014245db981 */ /* 0x0008e8000c1e1100 */
[----:B------:R-:W-:Y:S04]  /*59f80*/  STL [R1+0x1c08], R8 ;  /* 0x001c080801007387 */ /* 0x000fe80000100800 */
[----:B------:R-:W3:Y:S04]  /*59f90*/  LDL R43, [R1+0x1374] ;  /* 0x00137400012b7983 */ /* 0x000ee80000100800 */
[----:B------:R-:W-:Y:S04]  /*59fa0*/  STL [R1+0x1c], R58 ;  /* 0x00001c3a01007387 */ /* 0x000fe80000100800 */
[----:B0-----:R-:W3:Y:S01]  /*59fb0*/  LDL R9, [R1+0x1378] ;  /* 0x0013780001097983 */ /* 0x001ee20000100800 */
[----:B----4-:R-:W-:Y:S01]  /*59fc0*/  @!P3 IMAD.MOV.U32 R36, RZ, RZ, R41 ;  /* 0x000000ffff24b224 */ /* 0x010fe200078e0029 */
[----:B------:R-:W-:Y:S01]  /*59fd0*/  PRMT R92, RZ, 0x7610, R92 ;  /* 0x00007610ff5c7816 */ /* 0x000fe2000000005c */
[----:B------:R-:W-:-:S05]  /*59fe0*/  @!P3 IMAD.MOV.U32 R37, RZ, RZ, R42 ;  /* 0x000000ffff25b224 */ /* 0x000fca00078e002a */
[----:B------:R0:W4:Y:S01]  /*59ff0*/  @!P3 LDG.E.U8 R92, desc[UR20][R36.64] ;  /* 0x00000014245cb981 */ /* 0x000122000c1e1100 */
[----:B------:R-:W-:-:S03]  /*5a000*/  PRMT R91, RZ, 0x7610, R91 ;  /* 0x00007610ff5b7816 */ /* 0x000fc6000000005b */
[----:B--2---:R1:W-:Y:S04]  /*5a010*/  STL [R1+0x1c0c], R7 ;  /* 0x001c0c0701007387 */ /* 0x0043e80000100800 */
[----:B------:R-:W-:Y:S04]  /*5a020*/  STL [R1+0x18], R54 ;  /* 0x0000183601007387 */ /* 0x000fe80000100800 */
[----:B------:R-:W2:Y:S04]  /*5a030*/  LDL R39, [R1+0x1384] ;  /* 0x0013840001277983 */ /* 0x000ea80000100800 */
[----:B------:R-:W2:Y:S04]  /*5a040*/  LDL R38, [R1+0x1388] ;  /* 0x0013880001267983 */ /* 0x000ea80000100800 */
[----:B------:R0:W-:Y:S04]  /*5a050*/  STL [R1+0x1c10], R6 ;  /* 0x001c100601007387 */ /* 0x0001e80000100800 */
[----:B-1----:R-:W2:Y:S04]  /*5a060*/  LDL R7, [R1+0x1394] ;  /* 0x0013940001077983 */ /* 0x002ea80000100800 */
[----:B------:R-:W2:Y:S04]  /*5a070*/  LDL R40, [R1+0x13a8] ;  /* 0x0013a80001287983 */ /* 0x000ea80000100800 */
[----:B0-----:R-:W2:Y:S04]  /*5a080*/  LDL R6, [R1+0x1398] ;  /* 0x0013980001067983 */ /* 0x001ea80000100800 */
[----:B---3--:R-:W-:Y:S04]  /*5a090*/  STL [R1+0x1c14], R93 ;  /* 0x001c145d01007387 */ /* 0x008fe80000100800 */
[----:B------:R0:W-:Y:S04]  /*5a0a0*/  STL [R1+0x10], R46 ;  /* 0x0000102e01007387 */ /* 0x0001e80000100800 */
[----:B------:R-:W3:Y:S04]  /*5a0b0*/  LDL R41, [R1+0x13a4] ;  /* 0x0013a40001297983 */ /* 0x000ee80000100800 */
[----:B------:R-:W3:Y:S04]  /*5a0c0*/  LDL R42, [R1+0x13b4] ;  /* 0x0013b400012a7983 */ /* 0x000ee80000100800 */
[----:B------:R-:W3:Y:S01]  /*5a0d0*/  LDL R8, [R1+0x13b8] ;  /* 0x0013b80001087983 */ /* 0x000ee20000100800 */
[----:B------:R-:W-:-:S02]  /*5a0e0*/  @!P3 IMAD.MOV.U32 R36, RZ, RZ, R9 ;  /* 0x000000ffff24b224 */ /* 0x000fc400078e0009 */
[----:B------:R-:W-:-:S05]  /*5a0f0*/  @!P3 IMAD.MOV.U32 R37, RZ, RZ, R43 ;  /* 0x000000ffff25b224 */ /* 0x000fca00078e002b */
[----:B------:R2:W3:Y:S01]  /*5a100*/  @!P3 LDG.E.U8 R91, desc[UR20][R36.64] ;  /* 0x00000014245bb981 */ /* 0x0004e2000c1e1100 */
[----:B------:R-:W-:Y:S02]  /*5a110*/  PRMT R89, RZ, 0x7610, R89 ;  /* 0x00007610ff597816 */ /* 0x000fe40000000059 */
[----:B------:R-:W-:Y:S02]  /*5a120*/  PRMT R84, RZ, 0x7610, R84 ;  /* 0x00007610ff547816 */ /* 0x000fe40000000054 */
[----:B------:R-:W-:Y:S02]  /*5a130*/  PRMT R80, RZ, 0x7610, R80 ;  /* 0x00007610ff507816 */ /* 0x000fe40000000050 */
[----:B------:R-:W-:Y:S01]  /*5a140*/  PRMT R76, RZ, 0x7610, R76 ;  /* 0x00007610ff4c7816 */ /* 0x000fe2000000004c */
[----:B----4-:R-:W-:Y:S04]  /*5a150*/  STL [R1+0x1c18], R92 ;  /* 0x001c185c01007387 */ /* 0x010fe80000100800 */
[----:B------:R-:W4:Y:S04]  /*5a160*/  LDL R9, [R1+0x13c8] ;  /* 0x0013c80001097983 */ /* 0x000f280000100800 */
[----:B------:R-:W4:Y:S01]  /*5a170*/  LDL R43, [R1+0x13c4] ;  /* 0x0013c400012b7983 */ /* 0x000f220000100800 */
[----:B--2---:R-:W-:-:S02]  /*5a180*/  @!P3 IMAD.MOV.U32 R37, RZ, RZ, R39 ;  /* 0x000000ffff25b224 */ /* 0x004fc400078e0027 */
[----:B------:R-:W-:-:S05]  /*5a190*/  @!P3 IMAD.MOV.U32 R36, RZ, RZ, R38 ;  /* 0x000000ffff24b224 */ /* 0x000fca00078e0026 */
[----:B------:R1:W2:Y:S02]  /*5a1a0*/  @!P3 LDG.E.U8 R89, desc[UR20][R36.64] ;  /* 0x000000142459b981 */ /* 0x0002a4000c1e1100 */
[----:B-1----:R-:W-:Y:S02]  /*5a1b0*/  @!P3 IMAD.MOV.U32 R37, RZ, RZ, R7 ;  /* 0x000000ffff25b224 */ /* 0x002fe400078e0007 */
[----:B------:R-:W-:-:S05]  /*5a1c0*/  @!P3 IMAD.MOV.U32 R36, RZ, RZ, R6 ;  /* 0x000000ffff24b224 */ /* 0x000fca00078e0006 */
[----:B------:R1:W2:Y:S02]  /*5a1d0*/  @!P3 LDG.E.U8 R84, desc[UR20][R36.64] ;  /* 0x000000142454b981 */ /* 0x0002a4000c1e1100 */
[----:B-1----:R-:W-:Y:S02]  /*5a1e0*/  @!P3 IMAD.MOV.U32 R36, RZ, RZ, R40 ;  /* 0x000000ffff24b224 */ /* 0x002fe400078e0028 */
[----:B---3--:R-:W-:-:S05]  /*5a1f0*/  @!P3 IMAD.MOV.U32 R37, RZ, RZ, R41 ;  /* 0x000000ffff25b224 */ /* 0x008fca00078e0029 */
[----:B------:R1:W3:Y:S02]  /*5a200*/  @!P3 LDG.E.U8 R80, desc[UR20][R36.64] ;  /* 0x000000142450b981 */ /* 0x0002e4000c1e1100 */
[----:B-1----:R-:W-:Y:S02]  /*5a210*/  @!P3 IMAD.MOV.U32 R36, RZ, RZ, R8 ;  /* 0x000000ffff24b224 */ /* 0x002fe400078e0008 */
[----:B------:R-:W-:-:S05]  /*5a220*/  @!P3 IMAD.MOV.U32 R37, RZ, RZ, R42 ;  /* 0x000000ffff25b224 */ /* 0x000fca00078e002a */
[----:B------:R4:W3:Y:S04]  /*5a230*/  @!P3 LDG.E.U8 R76, desc[UR20][R36.64] ;  /* 0x00000014244cb981 */ /* 0x0008e8000c1e1100 */
[----:B------:R-:W-:Y:S04]  /*5a240*/  STL [R1+0x1c1c], R91 ;  /* 0x001c1c5b01007387 */ /* 0x000fe80000100800 */
[----:B------:R-:W3:Y:S04]  /*5a250*/  LDL R39, [R1+0x13d4] ;  /* 0x0013d40001277983 */ /* 0x000ee80000100800 */
[----:B------:R-:W3:Y:S01]  /*5a260*/  LDL R38, [R1+0x13d8] ;  /* 0x0013d80001267983 */ /* 0x000ee20000100800 */
[----:B----4-:R-:W-:Y:S01]  /*5a270*/  @!P3 IMAD.MOV.U32 R36, RZ, RZ, R9 ;  /* 0x000000ffff24b224 */ /* 0x010fe200078e0009 */
[----:B------:R-:W-:Y:S01]  /*5a280*/  PRMT R72, RZ, 0x7610, R72 ;  /* 0x00007610ff487816 */ /* 0x000fe20000000048 */
[----:B------:R-:W-:Y:S01]  /*5a290*/  @!P3 IMAD.MOV.U32 R37, RZ, RZ, R43 ;  /* 0x000000ffff25b224 */ /* 0x000fe200078e002b */
[----:B------:R-:W-:-:S04]  /*5a2a0*/  PRMT R68, RZ, 0x7610, R68 ;  /* 0x00007610ff447816 */ /* 0x000fc80000000044 */
[----:B------:R1:W4:Y:S04]  /*5a2b0*/  @!P3 LDG.E.U8 R72, desc[UR20][R36.64] ;  /* 0x000000142448b981 */ /* 0x000328000c1e1100 */
[----:B--2---:R-:W-:Y:S04]  /*5a2c0*/  STL [R1+0x1c20], R89 ;  /* 0x001c205901007387 */ /* 0x004fe80000100800 */
[----:B------:R-:W2:Y:S04]  /*5a2d0*/  LDL R7, [R1+0x13e4] ;  /* 0x0013e40001077983 */ /* 0x000ea80000100800 */
[----:B------:R-:W2:Y:S04]  /*5a2e0*/  LDL R6, [R1+0x13e8] ;  /* 0x0013e80001067983 */ /* 0x000ea80000100800 */
[----:B------:R-:W-:Y:S04]  /*5a2f0*/  STL [R1+0x1c24], R84 ;  /* 0x001c245401007387 */ /* 0x000fe80000100800 */
[----:B------:R-:W2:Y:S04]  /*5a300*/  LDL R41, [R1+0x13f4] ;  /* 0x0013f40001297983 */ /* 0x000ea80000100800 */
[----:B------:R-:W2:Y:S04]  /*5a310*/  LDL R40, [R1+0x13f8] ;  /* 0x0013f80001287983 */ /* 0x000ea80000100800 */
[----:B---3--:R-:W-:Y:S04]  /*5a320*/  STL [R1+0x1c28], R80 ;  /* 0x001c285001007387 */ /* 0x008fe80000100800 */
[----:B------:R-:W3:Y:S04]  /*5a330*/  LDL R42, [R1+0x1404] ;  /* 0x00140400012a7983 */ /* 0x000ee80000100800 */
[----:B------:R-:W3:Y:S04]  /*5a340*/  LDL R8, [R1+0x1408] ;  /* 0x0014080001087983 */ /* 0x000ee80000100800 */
[----:B------:R-:W-:Y:S04]  /*5a350*/  STL [R1+0x1c2c], R76 ;  /* 0x001c2c4c01007387 */ /* 0x000fe80000100800 */
[----:B0-----:R-:W3:Y:S04]  /*5a360*/  LDL R46, [R1+0x1414] ;  /* 0x00141400012e7983 */ /* 0x001ee80000100800 */
[----:B------:R-:W3:Y:S01]  /*5a370*/  LDL R9, [R1+0x1418] ;  /* 0x0014180001097983 */ /* 0x000ee20000100800 */
[----:B-1----:R-:W-:-:S03]  /*5a380*/  @!P3 IMAD.MOV.U32 R37, RZ, RZ, R39 ;  /* 0x000000ffff25b224 */ /* 0x002fc600078e0027 */
[----:B------:R-:W3:Y:S01]  /*5a390*/  LDL R45, [R1+0x1424] ;  /* 0x00142400012d7983 */ /* 0x000ee20000100800 */
[----:B------:R-:W-:-:S03]  /*5a3a0*/  @!P3 IMAD.MOV.U32 R36, RZ, RZ, R38 ;  /* 0x000000ffff24b224 */ /* 0x000fc600078e0026 */
[----:B------:R-:W3:Y:S04]  /*5a3b0*/  LDL R44, [R1+0x1428] ;  /* 0x00142800012c7983 */ /* 0x000ee80000100800 */
[----:B------:R2:W3:Y:S01]  /*5a3c0*/  @!P3 LDG.E.U8 R68, desc[UR20][R36.64] ;  /* 0x000000142444b981 */ /* 0x0004e2000c1e1100 */
[----:B------:R-:W-:Y:S02]  /*5a3d0*/  PRMT R64, RZ, 0x7610, R64 ;  /* 0x00007610ff407816 */ /* 0x000fe40000000040 */
[----:B------:R-:W-:Y:S02]  /*5a3e0*/  PRMT R60, RZ, 0x7610, R60 ;  /* 0x00007610ff3c7816 */ /* 0x000fe4000000003c */
[----:B------:R-:W-:Y:S02]  /*5a3f0*/  PRMT R56, RZ, 0x7610, R56 ;  /* 0x00007610ff387816 */ /* 0x000fe40000000038 */
[----:B------:R-:W-:-:S02]  /*5a400*/  PRMT R52, RZ, 0x7610, R52 ;  /* 0x00007610ff347816 */ /* 0x000fc40000000034 */
[----:B------:R-:W-:Y:S01]  /*5a410*/  PRMT R48, RZ, 0x7610, R48 ;  /* 0x00007610ff307816 */ /* 0x000fe20000000030 */
[----:B----4-:R-:W-:Y:S04]  /*5a420*/  STL [R1+0x1c30], R72 ;  /* 0x001c304801007387 */ /* 0x010fe80000100800 */
[----:B------:R-:W4:Y:S04]  /*5a430*/  LDL R39, [R1+0x1434] ;  /* 0x0014340001277983 */ /* 0x000f280000100800 */
[----:B------:R-:W4:Y:S01]  /*5a440*/  LDL R38, [R1+0x1438] ;  /* 0x0014380001267983 */ /* 0x000f220000100800 */
[----:B--2---:R-:W-:-:S02]  /*5a450*/  @!P3 IMAD.MOV.U32 R37, RZ, RZ, R7 ;  /* 0x000000ffff25b224 */ /* 0x004fc400078e0007 */
[----:B------:R-:W-:-:S05]  /*5a460*/  @!P3 IMAD.MOV.U32 R36, RZ, RZ, R6 ;  /* 0x000000ffff24b224 */ /* 0x000fca00078e0006 */
[----:B------:R0:W2:Y:S02]  /*5a470*/  @!P3 LDG.E.U8 R64, desc[UR20][R36.64] ;  /* 0x000000142440b981 */ /* 0x0000a4000c1e1100 */
[----:B0-----:R-:W-:Y:S02]  /*5a480*/  @!P3 IMAD.MOV.U32 R37, RZ, RZ, R41 ;  /* 0x000000ffff25b224 */ /* 0x001fe400078e0029 */
[----:B------:R-:W-:-:S05]  /*5a490*/  @!P3 IMAD.MOV.U32 R36, RZ, RZ, R40 ;  /* 0x000000ffff24b224 */ /* 0x000fca00078e0028 */
[----:B------:R3:W2:Y:S02]  /*5a4a0*/  @!P3 LDG.E.U8 R60, desc[UR20][R36.64] ;  /* 0x00000014243cb981 */ /* 0x0006a4000c1e1100 */
[----:B---3--:R-:W-:Y:S02]  /*5a4b0*/  @!P3 IMAD.MOV.U32 R37, RZ, RZ, R42 ;  /* 0x000000ffff25b224 */ /* 0x008fe400078e002a */
[----:B------:R-:W-:-:S05]  /*5a4c0*/  @!P3 IMAD.MOV.U32 R36, RZ, RZ, R8 ;  /* 0x000000ffff24b224 */ /* 0x000fca00078e0008 */
[----:B------:R0:W3:Y:S02]  /*5a4d0*/  @!P3 LDG.E.U8 R56, desc[UR20][R36.64] ;  /* 0x000000142438b981 */ /* 0x0000e4000c1e1100 */
[----:B0-----:R-:W-:Y:S02]  /*5a4e0*/  @!P3 IMAD.MOV.U32 R37, RZ, RZ, R46 ;  /* 0x000000ffff25b224 */ /* 0x001fe400078e002e */
[----:B------:R-:W-:-:S05]  /*5a4f0*/  @!P3 IMAD.MOV.U32 R36, RZ, RZ, R9 ;  /* 0x000000ffff24b224 */ /* 0x000fca00078e0009 */
[----:B------:R0:W3:Y:S02]  /*5a500*/  @!P3 LDG.E.U8 R52, desc[UR20][R36.64] ;  /* 0x000000142434b981 */ /* 0x0000e4000c1e1100 */
[----:B0-----:R-:W-:Y:S02]  /*5a510*/  @!P3 IMAD.MOV.U32 R36, RZ, RZ, R44 ;  /* 0x000000ffff24b224 */ /* 0x001fe400078e002c */
[----:B------:R-:W-:Y:S01]  /*5a520*/  @!P3 IMAD.MOV.U32 R37, RZ, RZ, R45 ;  /* 0x000000ffff25b224 */ /* 0x000fe200078e002d */
[----:B------:R-:W-:Y:S04]  /*5a530*/  STL [R1+0x1c34], R68 ;  /* 0x001c344401007387 */ /* 0x000fe80000100800 */
[----:B------:R-:W3:Y:S04]  /*5a540*/  @!P3 LDG.E.U8 R48, desc[UR20][R36.64] ;  /* 0x000000142430b981 */ /* 0x000ee8000c1e1100 */
[----:B------:R-:W3:Y:S04]  /*5a550*/  LDL R7, [R1+0x1444] ;  /* 0x0014440001077983 */ /* 0x000ee80000100800 */
[----:B------:R-:W3:Y:S01]  /*5a560*/  LDL R6, [R1+0x1448] ;  /* 0x0014480001067983 */ /* 0x000ee20000100800 */
[----:B------:R-:W-:-:S06]  /*5a570*/  PRMT R35, RZ, 0x7610, R35 ;  /* 0x00007610ff237816 */ /* 0x000fcc0000000023 */
[----:B----4-:R0:W4:Y:S04]  /*5a580*/  @!P3 LDG.E.U8 R35, desc[UR20][R38.64] ;  /* 0x000000142623b981 */ /* 0x010128000c1e1100 */
[----:B--2---:R-:W-:Y:S04]  /*5a590*/  STL [R1+0x1c38], R64 ;  /* 0x001c384001007387 */ /* 0x004fe80000100800 */
[----:B------:R-:W2:Y:S04]  /*5a5a0*/  LDL R41, [R1+0x1454] ;  /* 0x0014540001297983 */ /* 0x000ea80000100800 */
[----:B------:R-:W2:Y:S04]  /*5a5b0*/  LDL R40, [R1+0x1458] ;  /* 0x0014580001287983 */ /* 0x000ea80000100800 */
[----:B------:R-:W-:Y:S04]  /*5a5c0*/  STL [R1+0x1c3c], R60 ;  /* 0x001c3c3c01007387 */ /* 0x000fe80000100800 */
[----:B------:R-:W4:Y:S04]  /*5a5d0*/  LDL R43, [R1+0x1464] ;  /* 0x00146400012b7983 */ /* 0x000f280000100800 */
[----:B------:R-:W4:Y:S04]  /*5a5e0*/  LDL R42, [R1+0x1468] ;  /* 0x00146800012a7983 */ /* 0x000f280000100800 */
[----:B------:R-:W4:Y:S04]  /*5a5f0*/  LDL R8, [R1+0x1478] ;  /* 0x0014780001087983 */ /* 0x000f280000100800 */
[----:B---3--:R-:W-:Y:S04]  /*5a600*/  STL [R1+0x1c40], R56 ;  /* 0x001c403801007387 */ /* 0x008fe80000100800 */
[----:B------:R-:W3:Y:S04]  /*5a610*/  LDL R9, [R1+0x1474] ;  /* 0x0014740001097983 */ /* 0x000ee80000100800 */
[----:B------:R1:W-:Y:S04]  /*5a620*/  STL [R1+0x1c44], R52 ;  /* 0x001c443401007387 */ /* 0x0003e80000100800 */
[----:B------:R-:W3:Y:S04]  /*5a630*/  LDL R54, [R1+0x1484] ;  /* 0x0014840001367983 */ /* 0x000ee80000100800 */
[----:B-1----:R-:W3:Y:S04]  /*5a640*/  LDL R52, [R1+0x1488] ;  /* 0x0014880001347983 */ /* 0x002ee80000100800 */
[----:B------:R1:W-:Y:S04]  /*5a650*/  STL [R1+0x1c48], R48 ;  /* 0x001c483001007387 */ /* 0x0003e80000100800 */
[----:B------:R-:W3:Y:S01]  /*5a660*/  LDL R45, [R1+0x1494] ;  /* 0x00149400012d7983 */ /* 0x000ee20000100800 */
[----:B0-----:R-:W-:-:S03]  /*5a670*/  @!P3 IMAD.MOV.U32 R39, RZ, RZ, R7 ;  /* 0x000000ffff27b224 */ /* 0x001fc600078e0007 */
[----:B------:R-:W3:Y:S01]  /*5a680*/  LDL R44, [R1+0x1498] ;  /* 0x00149800012c7983 */ /* 0x000ee20000100800 */
[----:B------:R-:W-:-:S03]  /*5a690*/  @!P3 IMAD.MOV.U32 R38, RZ, RZ, R6 ;  /* 0x000000ffff26b224 */ /* 0x000fc600078e0006 */
[----:B------:R-:W3:Y:S04]  /*5a6a0*/  LDL R7, [R1+0x14a4] ;  /* 0x0014a40001077983 */ /* 0x000ee80000100800 */
[----:B------:R-:W3:Y:S01]  /*5a6b0*/  LDL R6, [R1+0x14a8] ;  /* 0x0014a80001067983 */ /* 0x000ee20000100800 */
[----:B------:R-:W-:Y:S02]  /*5a6c0*/  PRMT R37, RZ, 0x7610, R37 ;  /* 0x00007610ff257816 */ /* 0x000fe40000000025 */
[----:B------:R-:W-:Y:S01]  /*5a6d0*/  PRMT R36, RZ, 0x7610, R36 ;  /* 0x00007610ff247816 */ /* 0x000fe20000000024 */
[----:B------:R-:W3:Y:S04]  /*5a6e0*/  LDL R47, [R1+0x14b4] ;  /* 0x0014b400012f7983 */ /* 0x000ee80000100800 */
[----:B------:R-:W3:Y:S04]  /*5a6f0*/  LDL R46, [R1+0x14b8] ;  /* 0x0014b800012e7983 */ /* 0x000ee80000100800 */
[----:B------:R0:W3:Y:S04]  /*5a700*/  @!P3 LDG.E.U8 R36, desc[UR20][R38.64] ;  /* 0x000000142624b981 */ /* 0x0000e8000c1e1100 */
[----:B------:R-:W3:Y:S04]  /*5a710*/  LDL R56, [R1+0x14d4] ;  /* 0x0014d40001387983 */ /* 0x000ee80000100800 */
[----:B------:R-:W3:Y:S01]  /*5a720*/  LDL R60, [R1+0x14e4] ;  /* 0x0014e400013c7983 */ /* 0x000ee20000100800 */
[----:B0-----:R-:W-:-:S02]  /*5a730*/  PRMT R39, RZ, 0x7610, R39 ;  /* 0x00007610ff277816 */ /* 0x001fc40000000027 */
[----:B------:R-:W-:Y:S01]  /*5a740*/  PRMT R38, RZ, 0x7610, R38 ;  /* 0x00007610ff267816 */ /* 0x000fe20000000026 */
[----:B------:R-:W3:Y:S04]  /*5a750*/  LDL R58, [R1+0x14e8] ;  /* 0x0014e800013a7983 */ /* 0x000ee80000100800 */
[----:B-1----:R-:W3:Y:S01]  /*5a760*/  LDL R48, [R1+0x1508] ;  /* 0x0015080001307983 */ /* 0x002ee20000100800 */
[----:B------:R-:W-:-:S03]  /*5a770*/  PRMT R49, RZ, 0x7610, R49 ;  /* 0x00007610ff317816 */ /* 0x000fc60000000031 */
[----:B------:R-:W3:Y:S04]  /*5a780*/  LDL R64, [R1+0x1534] ;  /* 0x0015340001407983 */ /* 0x000ee80000100800 */
[----:B------:R-:W3:Y:S01]  /*5a790*/  LDL R62, [R1+0x1538] ;  /* 0x00153800013e7983 */ /* 0x000ee20000100800 */
[----:B------:R-:W-:Y:S02]  /*5a7a0*/  PRMT R51, RZ, 0x7610, R51 ;  /* 0x00007610ff337816 */ /* 0x000fe40000000033 */
[----:B------:R-:W-:Y:S01]  /*5a7b0*/  PRMT R53, RZ, 0x7610, R53 ;  /* 0x00007610ff357816 */ /* 0x000fe20000000035 */
[----:B------:R-:W3:Y:S01]  /*5a7c0*/  LDL R68, [R1+0x5cc] ;  /* 0x0005cc0001447983 */ /* 0x000ee20000100800 */
[----:B------:R-:W-:Y:S02]  /*5a7d0*/  PRMT R55, RZ, 0x7610, R55 ;  /* 0x00007610ff377816 */ /* 0x000fe40000000037 */
[----:B------:R-:W-:Y:S01]  /*5a7e0*/  PRMT R57, RZ, 0x7610, R57 ;  /* 0x00007610ff397816 */ /* 0x000fe20000000039 */
[----:B------:R-:W3:Y:S04]  /*5a7f0*/  LDL R66, [R1+0x5d0] ;  /* 0x0005d00001427983 */ /* 0x000ee80000100800 */
[----:B--2---:R4:W2:Y:S02]  /*5a800*/  @!P3 LDG.E.U8 R37, desc[UR20][R40.64] ;  /* 0x000000142825b981 */ /* 0x0048a4000c1e1100 */
[----:B----4-:R-:W-:-:S02]  /*5a810*/  @!P3 IMAD.MOV.U32 R41, RZ, RZ, R43 ;  /* 0x000000ffff29b224 */ /* 0x010fc400078e002b */
[----:B------:R-:W-:Y:S02]  /*5a820*/  @!P3 IMAD.MOV.U32 R40, RZ, RZ, R42 ;  /* 0x000000ffff28b224 */ /* 0x000fe400078e002a */
[----:B------:R-:W-:-:S03]  /*5a830*/  @!P3 IMAD.MOV.U32 R42, RZ, RZ, R8 ;  /* 0x000000ffff2ab224 */ /* 0x000fc600078e0008 */
[----:B------:R0:W4:Y:S04]  /*5a840*/  @!P3 LDG.E.U8 R38, desc[UR20][R40.64] ;  /* 0x000000142826b981 */ /* 0x000128000c1e1100 */
[----:B------:R-:W2:Y:S01]  /*5a850*/  LDL R8, [R1+0x14c8] ;  /* 0x0014c80001087983 */ /* 0x000ea20000100800 */
[----:B---3--:R-:W-:-:S03]  /*5a860*/  @!P3 IMAD.MOV.U32 R43, RZ, RZ, R9 ;  /* 0x000000ffff2bb224 */ /* 0x008fc600078e0009 */
[----:B------:R-:W3:Y:S04]  /*5a870*/  LDL R9, [R1+0x14c4] ;  /* 0x0014c40001097983 */ /* 0x000ee80000100800 */
[----:B------:R1:W4:Y:S01]  /*5a880*/  @!P3 LDG.E.U8 R39, desc[UR20][R42.64] ;  /* 0x000000142a27b981 */ /* 0x000322000c1e1100 */
[----:B0-----:R-:W-:Y:S01]  /*5a890*/  PRMT R41, RZ, 0x7610, R41 ;  /* 0x00007610ff297816 */ /* 0x001fe20000000029 */
[----:B-1----:R-:W-:Y:S02]  /*5a8a0*/  @!P3 IMAD.MOV.U32 R43, RZ, RZ, R54 ;  /* 0x000000ffff2bb224 */ /* 0x002fe400078e0036 */
[----:B------:R-:W4:Y:S04]  /*5a8b0*/  LDL R54, [R1+0x14d8] ;  /* 0x0014d80001367983 */ /* 0x000f280000100800 */
[----:B------:R0:W4:Y:S02]  /*5a8c0*/  @!P3 LDG.E.U8 R41, desc[UR20][R44.64] ;  /* 0x000000142c29b981 */ /* 0x000124000c1e1100 */
[----:B0-----:R-:W-:-:S02]  /*5a8d0*/  @!P3 IMAD.MOV.U32 R44, RZ, RZ, R6 ;  /* 0x000000ffff2cb224 */ /* 0x001fc400078e0006 */
[----:B------:R-:W-:Y:S01]  /*5a8e0*/  @!P3 IMAD.MOV.U32 R45, RZ, RZ, R7 ;  /* 0x000000ffff2db224 */ /* 0x000fe200078e0007 */
[----:B------:R-:W4:Y:S04]  /*5a8f0*/  LDL R6, [R1+0x14f8] ;  /* 0x0014f80001067983 */ /* 0x000f280000100800 */
[----:B------:R-:W4:Y:S01]  /*5a900*/  LDL R7, [R1+0x14f4] ;  /* 0x0014f40001077983 */ /* 0x000f220000100800 */
[----:B------:R-:W-:Y:S01]  /*5a910*/  PRMT R40, RZ, 0x7610, R40 ;  /* 0x00007610ff287816 */ /* 0x000fe20000000028 */
[----:B------:R-:W-:Y:S02]  /*5a920*/  @!P3 IMAD.MOV.U32 R42, RZ, RZ, R52 ;  /* 0x000000ffff2ab224 */ /* 0x000fe400078e0034 */
[----:B------:R-:W4:Y:S04]  /*5a930*/  LDL R52, [R1+0x1504] ;  /* 0x0015040001347983 */ /* 0x000f280000100800 */
[----:B------:R0:W4:Y:S02]  /*5a940*/  @!P3 LDG.E.U8 R40, desc[UR20][R42.64] ;  /* 0x000000142a28b981 */ /* 0x000124000c1e1100 */
[----:B0-----:R-:W-:-:S02]  /*5a950*/  PRMT R43, RZ, 0x7610, R43 ;  /* 0x00007610ff2b7816 */ /* 0x001fc4000000002b */
[----:B------:R-:W-:-:S04]  /*5a960*/  PRMT R42, RZ, 0x7610, R42 ;  /* 0x00007610ff2a7816 */ /* 0x000fc8000000002a */
[----:B------:R-:W4:Y:S04]  /*5a970*/  @!P3 LDG.E.U8 R43, desc[UR20][R46.64] ;  /* 0x000000142e2bb981 */ /* 0x000f28000c1e1100 */
[----:B------:R0:W4:Y:S02]  /*5a980*/  @!P3 LDG.E.U8 R42, desc[UR20][R44.64] ;  /* 0x000000142c2ab981 */ /* 0x000124000c1e1100 */
[----:B0-----:R-:W-:Y:S02]  /*5a990*/  PRMT R44, RZ, 0x7610, R44 ;  /* 0x00007610ff2c7816 */ /* 0x001fe4000000002c */
[----:B------:R-:W-:Y:S01]  /*5a9a0*/  PRMT R45, RZ, 0x7610, R45 ;  /* 0x00007610ff2d7816 */ /* 0x000fe2000000002d */
[----:B--2---:R-:W-:Y:S02]  /*5a9b0*/  @!P3 IMAD.MOV.U32 R46, RZ, RZ, R8 ;  /* 0x000000ffff2eb224 */ /* 0x004fe400078e0008 */
[----:B------:R-:W2:Y:S01]  /*5a9c0*/  LDL R8, [R1+0x1518] ;  /* 0x0015180001087983 */ /* 0x000ea20000100800 */
[----:B---3--:R-:W-:-:S03]  /*5a9d0*/  @!P3 IMAD.MOV.U32 R47, RZ, RZ, R9 ;  /* 0x000000ffff2fb224 */ /* 0x008fc600078e0009 */
[----:B------:R-:W3:Y:S04]  /*5a9e0*/  LDL R9, [R1+0x1514] ;  /* 0x0015140001097983 */ /* 0x000ee80000100800 */
[----:B------:R0:W3:Y:S02]  /*5a9f0*/  @!P3 LDG.E.U8 R44, desc[UR20][R46.64] ;  /* 0x000000142e2cb981 */ /* 0x0000e4000c1e1100 */
[----:B0-----:R-:W-:Y:S02]  /*5aa00*/  @!P3 IMAD.MOV.U32 R47, RZ, RZ, R56 ;  /* 0x000000ffff2fb224 */ /* 0x001fe400078e0038 */
[----:B----4-:R-:W-:Y:S01]  /*5aa10*/  @!P3 IMAD.MOV.U32 R46, RZ, RZ, R54 ;  /* 0x000000ffff2eb224 */ /* 0x010fe200078e0036 */
[----:B------:R-:W4:Y:S04]  /*5aa20*/  LDL R56, [R1+0x1524] ;  /* 0x0015240001387983 */ /* 0x000f280000100800 */
[----:B------:R-:W4:Y:S04]  /*5aa30*/  LDL R54, [R1+0x1528] ;  /* 0x0015280001367983 */ /* 0x000f280000100800 */
[----:B------:R0:W4:Y:S02]  /*5aa40*/  @!P3 LDG.E.U8 R45, desc[UR20][R46.64] ;  /* 0x000000142e2db981 */ /* 0x000124000c1e1100 */
[----:B0-----:R-:W-:-:S02]  /*5aa50*/  @!P3 IMAD.MOV.U32 R46, RZ, RZ, R58 ;  /* 0x000000ffff2eb224 */ /* 0x001fc400078e003a */
[----:B------:R-:W-:Y:S01]  /*5aa60*/  @!P3 IMAD.MOV.U32 R47, RZ, RZ, R60 ;  /* 0x000000ffff2fb224 */ /* 0x000fe200078e003c */
[----:B------:R-:W4:Y:S04]  /*5aa70*/  LDL R58, [R1+0x1578] ;  /* 0x00157800013a7983 */ /* 0x000f280000100800 */
[----:B------:R0:W4:Y:S04]  /*5aa80*/  @!P3 LDG.E.U8 R49, desc[UR20][R46.64] ;  /* 0x000000142e31b981 */ /* 0x000128000c1e1100 */
[----:B------:R-:W4:Y:S01]  /*5aa90*/  LDL R60, [R1+0x1574] ;  /* 0x00157400013c7983 */ /* 0x000f220000100800 */
[----:B0-----:R-:W-:-:S02]  /*5aaa0*/  @!P3 IMAD.MOV.U32 R46, RZ, RZ, R6 ;  /* 0x000000ffff2eb224 */ /* 0x001fc400078e0006 */
[----:B------:R-:W-:Y:S01]  /*5aab0*/  @!P3 IMAD.MOV.U32 R47, RZ, RZ, R7 ;  /* 0x000000ffff2fb224 */ /* 0x000fe200078e0007 */
[----:B------:R-:W4:Y:S04]  /*5aac0*/  LDL R6, [R1+0x1548] ;  /* 0x0015480001067983 */ /* 0x000f280000100800 */
[----:B------:R-:W4:Y:S04]  /*5aad0*/  LDL R7, [R1+0x1544] ;  /* 0x0015440001077983 */ /* 0x000f280000100800 */
[----:B------:R0:W4:Y:S02]  /*5aae0*/  @!P3 LDG.E.U8 R51, desc[UR20][R46.64] ;  /* 0x000000142e33b981 */ /* 0x000124000c1e1100 */
[----:B0-----:R-:W-:-:S02]  /*5aaf0*/  @!P3 IMAD.MOV.U32 R46, RZ, RZ, R48 ;  /* 0x000000ffff2eb224 */ /* 0x001fc400078e0030 */
[----:B------:R-:W-:Y:S01]  /*5ab00*/  @!P3 IMAD.MOV.U32 R47, RZ, RZ, R52 ;  /* 0x000000ffff2fb224 */ /* 0x000fe200078e0034 */
[----:B------:R-:W4:Y:S04]  /*5ab10*/  LDL R48, [R1+0x1558] ;  /* 0x0015580001307983 */ /* 0x000f280000100800 */
[----:B------:R-:W4:Y:S04]  /*5ab20*/  LDL R52, [R1+0x1554] ;  /* 0x0015540001347983 */ /* 0x000f280000100800 */
[----:B------:R2:W4:Y:S01]  /*5ab30*/  @!P3 LDG.E.U8 R53, desc[UR20][R46.64] ;  /* 0x000000142e35b981 */ /* 0x000522000c1e1100 */
[----:B------:R-:W-:Y:S01]  /*5ab40*/  PRMT R59, RZ, 0x7610, R59 ;  /* 0x00007610ff3b7816 */ /* 0x000fe2000000003b */
[----:B--2---:R-:W-:-:S02]  /*5ab50*/  @!P3 IMAD.MOV.U32 R46, RZ, RZ, R8 ;  /* 0x000000ffff2eb224 */ /* 0x004fc400078e0008 */
[----:B------:R-:W2:Y:S01]  /*5ab60*/  LDL R8, [R1+0x1568] ;  /* 0x0015680001087983 */ /* 0x000ea20000100800 */
[----:B---3--:R-:W-:-:S03]  /*5ab70*/  @!P3 IMAD.MOV.U32 R47, RZ, RZ, R9 ;  /* 0x000000ffff2fb224 */ /* 0x008fc600078e0009 */
[----:B------:R-:W3:Y:S04]  /*5ab80*/  LDL R9, [R1+0x1564] ;  /* 0x0015640001097983 */ /* 0x000ee80000100800 */
[----:B------:R4:W3:Y:S02]  /*5ab90*/  @!P3 LDG.E.U8 R55, desc[UR20][R46.64] ;  /* 0x000000142e37b981 */ /* 0x0008e4000c1e1100 */
[----:B----4-:R-:W-:Y:S02]  /*5aba0*/  @!P3 IMAD.MOV.U32 R47, RZ, RZ, R56 ;  /* 0x000000ffff2fb224 */ /* 0x010fe400078e0038 */
[----:B------:R-:W4:Y:S01]  /*5abb0*/  LDL R56, [R1+0x1584] ;  /* 0x0015840001387983 */ /* 0x000f220000100800 */
[----:B------:R-:W-:-:S03]  /*5abc0*/  @!P3 IMAD.MOV.U32 R46, RZ, RZ, R54 ;  /* 0x000000ffff2eb224 */ /* 0x000fc600078e0036 */
[----:B------:R-:W4:Y:S04]  /*5abd0*/  LDL R54, [R1+0x1588] ;  /* 0x0015880001367983 */ /* 0x000f280000100800 */
[----:B------:R0:W4:Y:S02]  /*5abe0*/  @!P3 LDG.E.U8 R57, desc[UR20][R46.64] ;  /* 0x000000142e39b981 */ /* 0x000124000c1e1100 */
[----:B0-----:R-:W-:Y:S02]  /*5abf0*/  @!P3 IMAD.MOV.U32 R46, RZ, RZ, R62 ;  /* 0x000000ffff2eb224 */ /* 0x001fe400078e003e */
[----:B------:R-:W-:Y:S01]  /*5ac00*/  @!P3 IMAD.MOV.U32 R47, RZ, RZ, R64 ;  /* 0x000000ffff2fb224 */ /* 0x000fe200078e0040 */
[----:B------:R-:W-:Y:S01]  /*5ac10*/  PRMT R61, RZ, 0x7610, R61 ;  /* 0x00007610ff3d7816 */ /* 0x000fe2000000003d */
[----:B------:R-:W4:Y:S04]  /*5ac20*/  LDL R64, [R1+0x62c] ;  /* 0x00062c0001407983 */ /* 0x000f280000100800 */
[----:B------:R0:W4:Y:S01]  /*5ac30*/  @!P3 LDG.E.U8 R59, desc[UR20][R46.64] ;  /* 0x000000142e3bb981 */ /* 0x000122000c1e1100 */
[----:B------:R-:W-:-:S02]  /*5ac40*/  PRMT R63, RZ, 0x7610, R63 ;  /* 0x00007610ff3f7816 */ /* 0x000fc4000000003f */
[----:B------:R-:W-:Y:S01]  /*5ac50*/  PRMT R65, RZ, 0x7610, R65 ;  /* 0x00007610ff417816 */ /* 0x000fe20000000041 */
[----:B------:R-:W4:Y:S01]  /*5ac60*/  LDL R62, [R1+0x630] ;  /* 0x00063000013e7983 */ /* 0x000f220000100800 */
[----:B0-----:R-:W-:-:S03]  /*5ac70*/  @!P3 IMAD.MOV.U32 R46, RZ, RZ, R6 ;  /* 0x000000ffff2eb224 */ /* 0x001fc600078e0006 */
[----:B------:R-:W4:Y:S01]  /*5ac80*/  LDL R6, [R1+0x1598] ;  /* 0x0015980001067983 */ /* 0x000f220000100800 */
[----:B------:R-:W-:-:S03]  /*5ac90*/  @!P3 IMAD.MOV.U32 R47, RZ, RZ, R7 ;  /* 0x000000ffff2fb224 */ /* 0x000fc600078e0007 */
[----:B------:R-:W4:Y:S04]  /*5aca0*/  LDL R7, [R1+0x1594] ;  /* 0x0015940001077983 */ /* 0x000f280000100800 */
[----:B------:R0:W4:Y:S02]  /*5acb0*/  @!P3 LDG.E.U8 R61, desc[UR20][R46.64] ;  /* 0x000000142e3db981 */ /* 0x000124000c1e1100 */
[----:B0-----:R-:W-:Y:S02]  /*5acc0*/  @!P3 IMAD.MOV.U32 R46, RZ, RZ, R48 ;  /* 0x000000ffff2eb224 */ /* 0x001fe400078e0030 */
[----:B------:R-:W4:Y:S01]  /*5acd0*/  LDL R48, [R1+0x15a8] ;  /* 0x0015a80001307983 */ /* 0x000f220000100800 */
[----:B------:R-:W-:-:S03]  /*5ace0*/  @!P3 IMAD.MOV.U32 R47, RZ, RZ, R52 ;  /* 0x000000ffff2fb224 */ /* 0x000fc600078e0034 */
[----:B------:R-:W4:Y:S04]  /*5acf0*/  LDL R52, [R1+0x15a4] ;  /* 0x0015a40001347983 */ /* 0x000f280000100800 */
[----:B------:R2:W4:Y:S01]  /*5ad00*/  @!P3 LDG.E.U8 R63, desc[UR20][R46.64] ;  /* 0x000000142e3fb981 */ /* 0x000522000c1e1100 */
[----:B------:R-:W-:Y:S02]  /*5ad10*/  PRMT R67, RZ, 0x7610, R67 ;  /* 0x00007610ff437816 */ /* 0x000fe40000000043 */
[----:B------:R-:W-:Y:S01]  /*5ad20*/  PRMT R69, RZ, 0x7610, R69 ;  /* 0x00007610ff457816 */ /* 0x000fe20000000045 */
[----:B--2---:R-:W-:Y:S02]  /*5ad30*/  @!P3 IMAD.MOV.U32 R46, RZ, RZ, R8 ;  /* 0x000000ffff2eb224 */ /* 0x004fe400078e0008 */
[----:B------:R-:W2:Y:S01]  /*5ad40*/  LDL R8, [R1+0x15b8] ;  /* 0x0015b80001087983 */ /* 0x000ea20000100800 */
[----:B---3--:R-:W-:-:S03]  /*5ad50*/  @!P3 IMAD.MOV.U32 R47, RZ, RZ, R9 ;  /* 0x000000ffff2fb224 */ /* 0x008fc600078e0009 */
[----:B------:R-:W3:Y:S04]  /*5ad60*/  LDL R9, [R1+0x15b4] ;  /* 0x0015b40001097983 */ /* 0x000ee80000100800 */
[----:B------:R0:W3:Y:S02]  /*5ad70*/  @!P3 LDG.E.U8 R65, desc[UR20][R46.64] ;  /* 0x000000142e41b981 */ /* 0x0000e4000c1e1100 */
[----:B0-----:R-:W-:Y:S02]  /*5ad80*/  @!P3 IMAD.MOV.U32 R46, RZ, RZ, R58 ;  /* 0x000000ffff2eb224 */ /* 0x001fe400078e003a */
[----:B------:R-:W-:Y:S01]  /*5ad90*/  @!P3 IMAD.MOV.U32 R47, RZ, RZ, R60 ;  /* 0x000000ffff2fb224 */ /* 0x000fe200078e003c */
[----:B------:R-:W3:Y:S04]  /*5ada0*/  LDL R58, [R1+0x11c8] ;  /* 0x0011c800013a7983 */ /* 0x000ee80000100800 */
[----:B------:R4:W3:Y:S04]  /*5adb0*/  @!P3 LDG.E.U8 R67, desc[UR20][R46.64] ;  /* 0x000000142e43b981 */ /* 0x0008e8000c1e1100 */
[----:B------:R-:W3:Y:S01]  /*5adc0*/  LDL R60, [R1+0x11c4] ;  /* 0x0011c400013c7983 */ /* 0x000ee20000100800 */
[----:B----4-:R-:W-:-:S02]  /*5add0*/  @!P3 IMAD.MOV.U32 R46, RZ, RZ, R54 ;  /* 0x000000ffff2eb224 */ /* 0x010fc400078e0036 */
[----:B------:R-:W-:Y:S01]  /*5ade0*/  @!P3 IMAD.MOV.U32 R47, RZ, RZ, R56 ;  /* 0x000000ffff2fb224 */ /* 0x000fe200078e0038 */
[----:B------:R-:W-:Y:S01]  /*5adf0*/  PRMT R71, RZ, 0x7610, R71 ;  /* 0x00007610ff477816 */ /* 0x000fe20000000047 */
[----:B------:R-:W4:Y:S04]  /*5ae00*/  LDL R56, [R1+0x11f4] ;  /* 0x0011f40001387983 */ /* 0x000f280000100800 */
[----:B------:R0:W4:Y:S01]  /*5ae10*/  @!P3 LDG.E.U8 R69, desc[UR20][R46.64] ;  /* 0x000000142e45b981 */ /* 0x000122000c1e1100 */
[----:B------:R-:W-:Y:S02]  /*5ae20*/  PRMT R73, RZ, 0x7610, R73 ;  /* 0x00007610ff497816 */ /* 0x000fe40000000049 */
[----:B------:R-:W-:Y:S01]  /*5ae30*/  PRMT R75, RZ, 0x7610, R75 ;  /* 0x00007610ff4b7816 */ /* 0x000fe2000000004b */
[----:B------:R-:W4:Y:S01]  /*5ae40*/  LDL R54, [R1+0x11f8] ;  /* 0x0011f80001367983 */ /* 0x000f220000100800 */
[----:B0-----:R-:W-:-:S03]  /*5ae50*/  @!P3 IMAD.MOV.U32 R46, RZ, RZ, R6 ;  /* 0x000000ffff2eb224 */ /* 0x001fc600078e0006 */
[----:B------:R-:W4:Y:S01]  /*5ae60*/  LDL R6, [R1+0x11e0] ;  /* 0x0011e00001067983 */ /* 0x000f220000100800 */
[----:B------:R-:W-:-:S03]  /*5ae70*/  @!P3 IMAD.MOV.U32 R47, RZ, RZ, R7 ;  /* 0x000000ffff2fb224 */ /* 0x000fc600078e0007 */
[----:B------:R-:W4:Y:S04]  /*5ae80*/  LDL R7, [R1+0x11dc] ;  /* 0x0011dc0001077983 */ /* 0x000f280000100800 */
[----:B------:R0:W4:Y:S02]  /*5ae90*/  @!P3 LDG.E.U8 R71, desc[UR20][R46.64] ;  /* 0x000000142e47b981 */ /* 0x000124000c1e1100 */
[----:B0-----:R-:W-:Y:S01]  /*5aea0*/  @!P3 IMAD.MOV.U32 R46, RZ, RZ, R48 ;  /* 0x000000ffff2eb224 */ /* 0x001fe200078e0030 */
[----:B------:R-:W-:Y:S01]  /*5aeb0*/  PRMT R77, RZ, 0x7610, R77 ;  /* 0x00007610ff4d7816 */ /* 0x000fe2000000004d */
[----:B------:R-:W4:Y:S01]  /*5aec0*/  LDL R48, [R1+0x1210] ;  /* 0x0012100001307983 */ /* 0x000f220000100800 */
[----:B------:R-:W-:Y:S01]  /*5aed0*/  @!P3 IMAD.MOV.U32 R47, RZ, RZ, R52 ;  /* 0x000000ffff2fb224 */ /* 0x000fe200078e0034 */
[----:B------:R-:W-:-:S02]  /*5aee0*/  PRMT R79, RZ, 0x7610, R79 ;  /* 0x00007610ff4f7816 */ /* 0x000fc4000000004f */
[----:B------:R-:W4:Y:S04]  /*5aef0*/  LDL R52, [R1+0x120c] ;  /* 0x00120c0001347983 */ /* 0x000f280000100800 */
[----:B------:R2:W4:Y:S01]  /*5af00*/  @!P3 LDG.E.U8 R73, desc[UR20][R46.64] ;  /* 0x000000142e49b981 */ /* 0x000522000c1e1100 */
[----:B------:R-:W-:Y:S01]  /*5af10*/  PRMT R81, RZ, 0x7610, R81 ;  /* 0x00007610ff517816 */ /* 0x000fe20000000051 */
[----:B--2---:R-:W-:Y:S02]  /*5af20*/  @!P3 IMAD.MOV.U32 R46, RZ, RZ, R8 ;  /* 0x000000ffff2eb224 */ /* 0x004fe400078e0008 */
[----:B------:R-:W2:Y:S01]  /*5af30*/  LDL R8, [R1+0x1228] ;  /* 0x0012280001087983 */ /* 0x000ea20000100800 */
[----:B---3--:R-:W-:-:S03]  /*5af40*/  @!P3 IMAD.MOV.U32 R47, RZ, RZ, R9 ;  /* 0x000000ffff2fb224 */ /* 0x008fc600078e0009 */
[----:B------:R-:W3:Y:S04]  /*5af50*/  LDL R9, [R1+0x1224] ;  /* 0x0012240001097983 */ /* 0x000ee80000100800 */
[----:B------:R0:W3:Y:S02]  /*5af60*/  @!P3 LDG.E.U8 R75, desc[UR20][R46.64] ;  /* 0x000000142e4bb981 */ /* 0x0000e4000c1e1100 */
[----:B0-----:R-:W-:Y:S02]  /*5af70*/  @!P3 IMAD.MOV.U32 R46, RZ, RZ, R66 ;  /* 0x000000ffff2eb224 */ /* 0x001fe400078e0042 */
[----:B------:R-:W-:-:S05]  /*5af80*/  @!P3 IMAD.MOV.U32 R47, RZ, RZ, R68 ;  /* 0x000000ffff2fb224 */ /* 0x000fca00078e0044 */
[----:B------:R0:W3:Y:S02]  /*5af90*/  @!P3 LDG.E.U8 R77, desc[UR20][R46.64] ;  /* 0x000000142e4db981 */ /* 0x0000e4000c1e1100 */
[----:B0-----:R-:W-:Y:S02]  /*5afa0*/  @!P3 IMAD.MOV.U32 R46, RZ, RZ, R62 ;  /* 0x000000ffff2eb224 */ /* 0x001fe400078e003e */
[----:B------:R-:W-:-:S05]  /*5afb0*/  @!P3 IMAD.MOV.U32 R47, RZ, RZ, R64 ;  /* 0x000000ffff2fb224 */ /* 0x000fca00078e0040 */
[----:B------:R0:W3:Y:S02]  /*5afc0*/  @!P3 LDG.E.U8 R79, desc[UR20][R46.64] ;  /* 0x000000142e4fb981 */ /* 0x0000e4000c1e1100 */
[----:B0-----:R-:W-:Y:S02]  /*5afd0*/  @!P3 IMAD.MOV.U32 R46, RZ, RZ, R58 ;  /* 0x000000ffff2eb224 */ /* 0x001fe400078e003a */
[----:B------:R-:W-:-:S05]  /*5afe0*/  @!P3 IMAD.MOV.U32 R47, RZ, RZ, R60 ;  /* 0x000000ffff2fb224 */ /* 0x000fca00078e003c */
[----:B------:R4:W3:Y:S02]  /*5aff0*/  @!P3 LDG.E.U8 R81, desc[UR20][R46.64] ;  /* 0x000000142e51b981 */ /* 0x0008e4000c1e1100 */
[----:B----4-:R-:W-:Y:S02]  /*5b000*/  @!P3 IMAD.MOV.U32 R46, RZ, RZ, R6 ;  /* 0x000000ffff2eb224 */ /* 0x010fe400078e0006 */
[----:B------:R-:W-:Y:S01]  /*5b010*/  @!P3 IMAD.MOV.U32 R47, RZ, RZ, R7 ;  /* 0x000000ffff2fb224 */ /* 0x000fe200078e0007 */
[----:B------:R-:W4:Y:S04]  /*5b020*/  LDL R6, [R1+0x11b8] ;  /* 0x0011b80001067983 */ /* 0x000f280000100800 */
[----:B------:R-:W4:Y:S01]  /*5b030*/  LDL R7, [R1+0x11b4] ;  /* 0x0011b40001077983 */ /* 0x000f220000100800 */
[----:B------:R-:W-:-:S02]  /*5b040*/  PRMT R83, RZ, 0x7610, R83 ;  /* 0x00007610ff537816 */ /* 0x000fc40000000053 */
[----:B------:R-:W-:-:S04]  /*5b050*/  PRMT R85, RZ, 0x7610, R85 ;  /* 0x00007610ff557816 */ /* 0x000fc80000000055 */
[----:B------:R0:W4:Y:S01]  /*5b060*/  @!P3 LDG.E.U8 R83, desc[UR20][R46.64] ;  /* 0x000000142e53b981 */ /* 0x000122000c1e1100 */
[----:B------:R-:W-:Y:S01]  /*5b070*/  PRMT R86, RZ, 0x7610, R86 ;  /* 0x00007610ff567816 */ /* 0x000fe20000000056 */
[----:B0-----:R-:W-:Y:S02]  /*5b080*/  @!P3 IMAD.MOV.U32 R46, RZ, RZ, R54 ;  /* 0x000000ffff2eb224 */ /* 0x001fe400078e0036 */
[----:B------:R-:W-:-:S05]  /*5b090*/  @!P3 IMAD.MOV.U32 R47, RZ, RZ, R56 ;  /* 0x000000ffff2fb224 */ /* 0x000fca00078e0038 */
[----:B------:R0:W4:Y:S01]  /*5b0a0*/  @!P3 LDG.E.U8 R85, desc[UR20][R46.64] ;  /* 0x000000142e55b981 */ /* 0x000122000c1e1100 */
[----:B------:R-:W-:Y:S01]  /*5b0b0*/  PRMT R87, RZ, 0x7610, R87 ;  /* 0x00007610ff577816 */ /* 0x000fe20000000057 */
[----:B0-----:R-:W-:Y:S02]  /*5b0c0*/  @!P3 IMAD.MOV.U32 R46, RZ, RZ, R48 ;  /* 0x000000ffff2eb224 */ /* 0x001fe400078e0030 */
[----:B------:R-:W-:Y:S01]  /*5b0d0*/  @!P3 IMAD.MOV.U32 R47, RZ, RZ, R52 ;  /* 0x000000ffff2fb224 */ /* 0x000fe200078e0034 */
[----:B------:R-:W-:Y:S01]  /*5b0e0*/  PRMT R0, RZ, 0x7610, R0 ;  /* 0x00007610ff007816 */ /* 0x000fe20000000000 */
[----:B------:R-:W4:Y:S04]  /*5b0f0*/  LDL.LU R52, [R1+0x1c4] ;  /* 0x0001c40001347983 */ /* 0x000f280000300800 */
[----:B------:R2:W4:Y:S04]  /*5b100*/  @!P3 LDG.E.U8 R86, desc[UR20][R46.64] ;  /* 0x000000142e56b981 */ /* 0x000528000c1e1100 */
        /* <DEDUP_REMOVED lines=13> */
[----:B--2---:R-:W-:-:S02]  /*5b1e0*/  @!P3 IMAD.MOV.U32 R46, RZ, RZ, R8 ;  /* 0x000000ffff2eb224 */ /* 0x004fc400078e0008 */
[----:B---3--:R-:W-:-:S05]  /*5b1f0*/  @!P3 IMAD.MOV.U32 R47, RZ, RZ, R9 ;  /* 0x000000ffff2fb224 */ /* 0x008fca00078e0009 */
[----:B------:R4:W2:Y:S02]  /*5b200*/  @!P3 LDG.E.U8 R87, desc[UR20][R46.64] ;  /* 0x000000142e57b981 */ /* 0x0008a4000c1e1100 */
[----:B----4-:R-:W-:Y:S01]  /*5b210*/  @!P3 IMAD.MOV.U32 R46, RZ, RZ, R6 ;  /* 0x000000ffff2eb224 */ /* 0x010fe200078e0006 */
[----:B------:R-:W0:Y:S01]  /*5b220*/  S2R R2, SR_TID.X ;  /* 0x0000000000027919 */ /* 0x000e220000002100 */
[----:B------:R-:W-:Y:S01]  /*5b230*/  @!P3 IMAD.MOV.U32 R47, RZ, RZ, R7 ;  /* 0x000000ffff2fb224 */ /* 0x000fe200078e0007 */
[----:B------:R-:W3:Y:S04]  /*5b240*/  LDL.LU R6, [R1+0x1d0] ;  /* 0x0001d00001067983 */ /* 0x000ee80000300800 */
[----:B------:R-:W4:Y:S04]  /*5b250*/  @!P3 LDG.E.U8 R0, desc[UR20][R46.64] ;  /* 0x000000142e00b981 */ /* 0x000f28000c1e1100 */
[----:B------:R-:W2:Y:S04]  /*5b260*/  LDL.LU R7, [R1+0x1c0] ;  /* 0x0001c00001077983 */ /* 0x000ea80000300800 */
[----:B------:R-:W2:Y:S04]  /*5b270*/  LDL.LU R8, [R1+0x1b4] ;  /* 0x0001b40001087983 */ /* 0x000ea80000300800 */
[----:B------:R-:W2:Y:S04]  /*5b280*/  LDL.LU R9, [R1+0x1a4] ;  /* 0x0001a40001097983 */ /* 0x000ea80000300800 */
[----:B------:R-:W2:Y:S04]  /*5b290*/  LDL.LU R54, [R1+0x198] ;  /* 0x0001980001367983 */ /* 0x000ea80000300800 */
[----:B------:R-:W2:Y:S04]  /*5b2a0*/  LDL.LU R58, [R1+0x184] ;  /* 0x00018400013a7983 */ /* 0x000ea80000300800 */
[----:B------:R-:W2:Y:S01]  /*5b2b0*/  LDL.LU R62, [R1+0x170] ;  /* 0x00017000013e7983 */ /* 0x000ea20000300800 */
[----:B0-----:R-:W-:-:S03]  /*5b2c0*/  LOP3.LUT R2, R2, 0x7f, RZ, 0xc0, !PT ;  /* 0x0000007f02027812 */ /* 0x001fc600078ec0ff */
[----:B------:R-:W2:Y:S04]  /*5b2d0*/  LDL.LU R66, [R1+0x15c] ;  /* 0x00015c0001427983 */ /* 0x000ea80000300800 */
[----:B------:R-:W2:Y:S04]  /*5b2e0*/  LDL.LU R70, [R1+0x14c] ;  /* 0x00014c0001467983 */ /* 0x000ea80000300800 */
[----:B------:R-:W2:Y:S04]  /*5b2f0*/  LDL.LU R74, [R1+0x13c] ;  /* 0x00013c00014a7983 */ /* 0x000ea80000300800 */
[----:B------:R-:W2:Y:S04]  /*5b300*/  LDL.LU R78, [R1+0x12c] ;  /* 0x00012c00014e7983 */ /* 0x000ea80000300800 */
[----:B------:R-:W2:Y:S04]  /*5b310*/  LDL.LU R82, [R1+0x11c] ;  /* 0x00011c0001527983 */ /* 0x000ea80000300800 */
[----:B------:R-:W2:Y:S04]  /*5b320*/  LDL.LU R88, [R1+0x10c] ;  /* 0x00010c0001587983 */ /* 0x000ea80000300800 */
[----:B------:R0:W-:Y:S04]  /*5b330*/  STS.U8 [R2+UR10+0x22000], R3 ;  /* 0x0220000302007988 */ /* 0x0001e8000800000a */
[----:B------:R1:W-:Y:S04]  /*5b340*/  STS.U8 [R2+UR10+0x23c00], R90 ;  /* 0x023c005a02007988 */ /* 0x0003e8000800000a */
[----:B----4-:R-:W-:Y:S04]  /*5b350*/  STL [R1+0x179c], R0 ;  /* 0x00179c0001007387 */ /* 0x010fe80000100800 */
[----:B0-----:R-:W4:Y:S04]  /*5b360*/  LDL.LU R3, [R1+0x1c74] ;  /* 0x001c740001037983 */ /* 0x001f280000300800 */
[----:B-1----:R-:W2:Y:S04]  /*5b370*/  LDL.LU R90, [R1+0xfc] ;  /* 0x0000fc00015a7983 */ /* 0x002ea80000300800 */
        /* <DEDUP_REMOVED lines=13> */
[----:B----4-:R0:W-:Y:S02]  /*5b450*/  STS.U8 [R2+UR10+0x23e00], R3 ;  /* 0x023e000302007988 */ /* 0x0101e4000800000a */
[----:B0-----:R-:W0:Y:S02]  /*5b460*/  S2R R3, SR_TID.X ;  /* 0x0000000000037919 */ /* 0x001e240000002100 */
[----:B------:R-:W4:Y:S04]  /*5b470*/  LDL.LU R2, [R1+0xec] ;  /* 0x0000ec0001027983 */ /* 0x000f280000300800 */
[----:B------:R-:W4:Y:S04]  /*5b480*/  LDL.LU R48, [R1+0x1cc] ;  /* 0x0001cc0001307983 */ /* 0x000f280000300800 */
[----:B------:R-:W4:Y:S04]  /*5b490*/  LDL.LU R52, [R1+0x1bc] ;  /* 0x0001bc0001347983 */ /* 0x000f280000300800 */
[----:B------:R-:W4:Y:S04]  /*5b4a0*/  LDL.LU R56, [R1+0x1b0] ;  /* 0x0001b00001387983 */ /* 0x000f280000300800 */
[----:B------:R-:W4:Y:S04]  /*5b4b0*/  LDL.LU R60, [R1+0x1a0] ;  /* 0x0001a000013c7983 */ /* 0x000f280000300800 */
[----:B------:R-:W4:Y:S04]  /*5b4c0*/  LDL.LU R64, [R1+0x194] ;  /* 0x0001940001407983 */ /* 0x000f280000300800 */
[----:B------:R-:W4:Y:S01]  /*5b4d0*/  LDL.LU R68, [R1+0x17c] ;  /* 0x00017c0001447983 */ /* 0x000f220000300800 */
[----:B0-----:R-:W-:-:S03]  /*5b4e0*/  LOP3.LUT R3, R3, 0x7f, RZ, 0xc0, !PT ;  /* 0x0000007f03037812 */ /* 0x001fc600078ec0ff */
[----:B------:R-:W4:Y:S01]  /*5b4f0*/  LDL.LU R72, [R1+0x16c] ;  /* 0x00016c0001487983 */ /* 0x000f220000300800 */
[----:B------:R-:W-:-:S03]  /*5b500*/  LOP3.LUT R3, R3, 0x10, RZ, 0x3c, !PT ;  /* 0x0000001003037812 */ /* 0x000fc600078e3cff */
[----:B------:R-:W4:Y:S04]  /*5b510*/  LDL.LU R76, [R1+0x158] ;  /* 0x00015800014c7983 */ /* 0x000f280000300800 */
[----:B------:R-:W4:Y:S04]  /*5b520*/  LDL.LU R80, [R1+0x148] ;  /* 0x0001480001507983 */ /* 0x000f280000300800 */
[----:B------:R-:W4:Y:S04]  /*5b530*/  LDL.LU R84, [R1+0x138] ;  /* 0x0001380001547983 */ /* 0x000f280000300800 */
[----:B------:R-:W4:Y:S04]  /*5b540*/  LDL.LU R89, [R1+0x128] ;  /* 0x0001280001597983 */ /* 0x000f280000300800 */
[----:B------:R-:W4:Y:S04]  /*5b550*/  LDL.LU R91, [R1+0x118] ;  /* 0x00011800015b7983 */ /* 0x000f280000300800 */
[----:B------:R-:W4:Y:S04]  /*5b560*/  LDL.LU R92, [R1+0x108] ;  /* 0x00010800015c7983 */ /* 0x000f280000300800 */
[----:B---3--:R0:W-:Y:S04]  /*5b570*/  STS.U8 [R3+UR10+0x22080], R6 ;  /* 0x0220800603007988 */ /* 0x0081e8000800000a */
[----:B------:R-:W3:Y:S04]  /*5b580*/  LDL.LU R93, [R1+0xf8] ;  /* 0x0000f800015d7983 */ /* 0x000ee80000300800 */
        /* <DEDUP_REMOVED lines=10> */
[----:B-1----:R-:W2:Y:S04]  /*5b630*/  LDL.LU R58, [R1+0x190] ;  /* 0x00019000013a7983 */ /* 0x002ea80000300800 */
[----:B------:R0:W-:Y:S04]  /*5b640*/  STS.U8 [R3+UR10+0x22c80], R62 ;  /* 0x022c803e03007988 */ /* 0x0001e8000800000a */
[----:B------:R1:W-:Y:S04]  /*5b650*/  STS.U8 [R3+UR10+0x22e80], R66 ;  /* 0x022e804203007988 */ /* 0x0003e8000800000a */
[----:B------:R1:W-:Y:S04]  /*5b660*/  STS.U8 [R3+UR10+0x23080], R70 ;  /* 0x0230804603007988 */ /* 0x0003e8000800000a */
[----:B0-----:R-:W2:Y:S04]  /*5b670*/  LDL.LU R62, [R1+0x178] ;  /* 0x00017800013e7983 */ /* 0x001ea80000300800 */
[----:B-1----:R-:W2:Y:S04]  /*5b680*/  LDL.LU R66, [R1+0x168] ;  /* 0x0001680001427983 */ /* 0x002ea80000300800 */
[----:B------:R0:W-:Y:S04]  /*5b690*/  STS.U8 [R3+UR10+0x23280], R74 ;  /* 0x0232804a03007988 */ /* 0x0001e8000800000a */
[----:B------:R-:W2:Y:S04]  /*5b6a0*/  LDL.LU R70, [R1+0x154] ;  /* 0x0001540001467983 */ /* 0x000ea80000300800 */
        /* <DEDUP_REMOVED lines=9> */
[----:B------:R0:W-:Y:S02]  /*5b740*/  STS.U8 [R3+UR10+0x23e80], R4 ;  /* 0x023e800403007988 */ /* 0x0001e4000800000a */
[----:B0-----:R-:W0:Y:S02]  /*5b750*/  S2R R4, SR_TID.X ;  /* 0x0000000000047919 */ /* 0x001e240000002100 */
[----:B0-----:R-:W-:-:S04]  /*5b760*/  LOP3.LUT R4, R4, 0x7f, RZ, 0xc0, !PT ;  /* 0x0000007f04047812 */ /* 0x001fc800078ec0ff */
[----:B------:R-:W-:Y:S01]  /*5b770*/  LOP3.LUT R4, R4, 0x20, RZ, 0x3c, !PT ;  /* 0x0000002004047812 */ /* 0x000fe200078e3cff */
[----:B----4-:R-:W-:Y:S04]  /*5b780*/  STS.U8 [R3+UR10+0x23c80], R2 ;  /* 0x023c800203007988 */ /* 0x010fe8000800000a */
[----:B------:R0:W-:Y:S02]  /*5b790*/  STS.U8 [R4+UR10+0x23f00], R5 ;  /* 0x023f000504007988 */ /* 0x0001e4000800000a */
[----:B0-----:R-:W0:Y:S02]  /*5b7a0*/  S2R R5, SR_TID.X ;  /* 0x0000000000057919 */ /* 0x001e240000002100 */
[----:B------:R-:W-:Y:S04]  /*5b7b0*/  STS.U8 [R4+UR10+0x22100], R48 ;  /* 0x0221003004007988 */ /* 0x000fe8000800000a */
[----:B------:R-:W-:Y:S04]  /*5b7c0*/  STS.U8 [R4+UR10+0x22300], R52 ;  /* 0x0223003404007988 */ /* 0x000fe8000800000a */
[----:B------:R-:W-:Y:S04]  /*5b7d0*/  STS.U8 [R4+UR10+0x22500], R56 ;  /* 0x0225003804007988 */ /* 0x000fe8000800000a */
[----:B------:R-:W-:Y:S04]  /*5b7e0*/  STS.U8 [R4+UR10+0x22700], R60 ;  /* 0x0227003c04007988 */ /* 0x000fe8000800000a */
[----:B------:R-:W-:Y:S04]  /*5b7f0*/  STS.U8 [R4+UR10+0x22900], R64 ;  /* 0x0229004004007988 */ /* 0x000fe8000800000a */
[----:B------:R-:W-:Y:S01]  /*5b800*/  STS.U8 [R4+UR10+0x22b00], R68 ;  /* 0x022b004404007988 */ /* 0x000fe2000800000a */
[----:B0-----:R-:W-:-:S04]  /*5b810*/  LOP3.LUT R5, R5, 0x7f, RZ, 0xc0, !PT ;  /* 0x0000007f05057812 */ /* 0x001fc800078ec0ff */
[----:B------:R-:W-:Y:S01]  /*5b820*/  LOP3.LUT R5, R5, 0x30, RZ, 0x3c, !PT ;  /* 0x0000003005057812 */ /* 0x000fe200078e3cff */
[----:B------:R-:W-:Y:S04]  /*5b830*/  STS.U8 [R4+UR10+0x22d00], R72 ;  /* 0x022d004804007988 */ /* 0x000fe8000800000a */
[----:B------:R-:W-:Y:S04]  /*5b840*/  STS.U8 [R4+UR10+0x22f00], R76 ;  /* 0x022f004c04007988 */ /* 0x000fe8000800000a */
[----:B------:R-:W-:Y:S04]  /*5b850*/  STS.U8 [R4+UR10+0x23100], R80 ;  /* 0x0231005004007988 */ /* 0x000fe8000800000a */
[----:B------:R-:W-:Y:S04]  /*5b860*/  STS.U8 [R4+UR10+0x23300], R84 ;  /* 0x0233005404007988 */ /* 0x000fe8000800000a */
[----:B------:R-:W-:Y:S04]  /*5b870*/  STS.U8 [R4+UR10+0x23500], R89 ;  /* 0x0235005904007988 */ /* 0x000fe8000800000a */
[----:B------:R-:W-:Y:S04]  /*5b880*/  STS.U8 [R4+UR10+0x23700], R91 ;  /* 0x0237005b04007988 */ /* 0x000fe8000800000a */
[----:B------:R-:W-:Y:S04]  /*5b890*/  STS.U8 [R4+UR10+0x23900], R92 ;  /* 0x0239005c04007988 */ /* 0x000fe8000800000a */
[----:B---3--:R-:W-:Y:S04]  /*5b8a0*/  STS.U8 [R4+UR10+0x23b00], R93 ;  /* 0x023b005d04007988 */ /* 0x008fe8000800000a */
[----:B--2---:R-:W-:Y:S04]  /*5b8b0*/  STS.U8 [R4+UR10+0x23d00], R6 ;  /* 0x023d000604007988 */ /* 0x004fe8000800000a */
[----:B------:R0:W-:Y:S04]  /*5b8c0*/  STS.U8 [R5+UR10+0x22780], R54 ;  /* 0x0227803605007988 */ /* 0x0001e8000800000a */
[----:B------:R1:W-:Y:S04]  /*5b8d0*/  STS.U8 [R5+UR10+0x22980], R58 ;  /* 0x0229803a05007988 */ /* 0x0003e8000800000a */
[----:B0-----:R-:W2:Y:S04]  /*5b8e0*/  LDL.LU R54, [R1+0xf4] ;  /* 0x0000f40001367983 */ /* 0x001ea80000300800 */
[----:B-1----:R-:W3:Y:S04]  /*5b8f0*/  LDL.LU R58, [R1+0xe4] ;  /* 0x0000e400013a7983 */ /* 0x002ee80000300800 */
[----:B------:R-:W4:Y:S04]  /*5b900*/  LDL.LU R2, [R1+0xd4] ;  /* 0x0000d40001027983 */ /* 0x000f280000300800 */
[----:B------:R0:W-:Y:S04]  /*5b910*/  STS.U8 [R5+UR10+0x22b80], R62 ;  /* 0x022b803e05007988 */ /* 0x0001e8000800000a */
[----:B------:R1:W-:Y:S04]  /*5b920*/  STS.U8 [R5+UR10+0x22d80], R66 ;  /* 0x022d804205007988 */ /* 0x0003e8000800000a */
[----:B0-----:R-:W3:Y:S04]  /*5b930*/  LDL.LU R62, [R1+0xd0] ;  /* 0x0000d000013e7983 */ /* 0x001ee80000300800 */
[----:B------:R0:W-:Y:S04]  /*5b940*/  STS.U8 [R5+UR10+0x22f80], R70 ;  /* 0x022f804605007988 */ /* 0x0001e8000800000a */
[----:B-1----:R-:W3:Y:S04]  /*5b950*/  LDL.LU R66, [R1+0xcc] ;  /* 0x0000cc0001427983 */ /* 0x002ee80000300800 */
        /* <DEDUP_REMOVED lines=10> */
[----:B-1----:R-:W3:Y:S04]  /*5ba00*/  LDL.LU R90, [R1+0xb4] ;  /* 0x0000b400015a7983 */ /* 0x002ee80000300800 */
        /* <DEDUP_REMOVED lines=17> */
[----:B------:R-:W3:Y:S04]  /*5bb20*/  LDL.LU R6, [R1+0x70] ;  /* 0x0000700001067983 */ /* 0x000ee80000300800 */
[----:B------:R1:W-:Y:S04]  /*5bb30*/  STS.U8 [R5+UR10+0x22380], R8 ;  /* 0x0223800805007988 */ /* 0x0003e8000800000a */
[----:B0-----:R-:W3:Y:S04]  /*5bb40*/  LDL.LU R7, [R1+0x6c] ;  /* 0x00006c0001077983 */ /* 0x001ee80000300800 */
[----:B------:R0:W-:Y:S04]  /*5bb50*/  STS.U8 [R5+UR10+0x22580], R9 ;  /* 0x0225800905007988 */ /* 0x0001e8000800000a */
[----:B-1----:R-:W3:Y:S04]  /*5bb60*/  LDL.LU R8, [R1+0x68] ;  /* 0x0000680001087983 */ /* 0x002ee80000300800 */
[----:B0-----:R-:W3:Y:S04]  /*5bb70*/  LDL.LU R9, [R1+0x64] ;  /* 0x0000640001097983 */ /* 0x001ee80000300800 */
[----:B----4-:R0:W-:Y:S02]  /*5bb80*/  STS.U8 [R5+UR10+0x23f80], R2 ;  /* 0x023f800205007988 */ /* 0x0101e4000800000a */
[----:B0-----:R-:W0:Y:S02]  /*5bb90*/  S2R R2, SR_TID.X ;  /* 0x0000000000027919 */ /* 0x001e240000002100 */
[----:B--2---:R1:W-:Y:S04]  /*5bba0*/  STS.U8 [R5+UR10+0x23b80], R54 ;  /* 0x023b803605007988 */ /* 0x0043e8000800000a */
[----:B---3--:R2:W-:Y:S04]  /*5bbb0*/  STS.U8 [R5+UR10+0x23d80], R58 ;  /* 0x023d803a05007988 */ /* 0x0085e8000800000a */
[----:B-1----:R-:W3:Y:S04]  /*5bbc0*/  LDL.LU R54, [R1+0x1c70] ;  /* 0x001c700001367983 */ /* 0x002ee80000300800 */
[----:B--2---:R-:W2:Y:S01]  /*5bbd0*/  LDL.LU R58, [R1+0x1c6c] ;  /* 0x001c6c00013a7983 */ /* 0x004ea20000300800 */
[----:B0-----:R-:W-:-:S05]  /*5bbe0*/  LOP3.LUT R2, R2, 0x7f, RZ, 0xc0, !PT ;  /* 0x0000007f02027812 */ /* 0x001fca00078ec0ff */
[----:B------:R0:W-:Y:S04]  /*5bbf0*/  STS.U8 [R2+UR10+0x10000], R62 ;  /* 0x0100003e02007988 */ /* 0x0001e8000800000a */
[----:B------:R1:W-:Y:S04]  /*5bc00*/  STS.U8 [R2+UR10+0x10400], R66 ;  /* 0x0104004202007988 */ /* 0x0003e8000800000a */
[----:B------:R4:W-:Y:S04]  /*5bc10*/  STS.U8 [R2+UR10+0x10800], R70 ;  /* 0x0108004602007988 */ /* 0x0009e8000800000a */
[----:B0-----:R-:W2:Y:S04]  /*5bc20*/  LDL.LU R62, [R1+0x1c68] ;  /* 0x001c6800013e7983 */ /* 0x001ea80000300800 */
[----:B-1----:R-:W2:Y:S04]  /*5bc30*/  LDL.LU R66, [R1+0x1c64] ;  /* 0x001c640001427983 */ /* 0x002ea80000300800 */
[----:B----4-:R-:W4:Y:S04]  /*5bc40*/  LDL.LU R70, [R1+0x1c60] ;  /* 0x001c600001467983 */ /* 0x010f280000300800 */
[----:B------:R0:W-:Y:S04]  /*5bc50*/  STS.U8 [R2+UR10+0x10c00], R74 ;  /* 0x010c004a02007988 */ /* 0x0001e8000800000a */
[----:B------:R1:W-:Y:S04]  /*5bc60*/  STS.U8 [R2+UR10+0x11000], R78 ;  /* 0x0110004e02007988 */ /* 0x0003e8000800000a */
[----:B------:R1:W-:Y:S04]  /*5bc70*/  STS.U8 [R2+UR10+0x11400], R82 ;  /* 0x0114005202007988 */ /* 0x0003e8000800000a */
[----:B0-----:R-:W4:Y:S04]  /*5bc80*/  LDL.LU R74, [R1+0x1c5c] ;  /* 0x001c5c00014a7983 */ /* 0x001f280000300800 */
[----:B-1----:R-:W4:Y:S04]  /*5bc90*/  LDL.LU R78, [R1+0x1c58] ;  /* 0x001c5800014e7983 */ /* 0x002f280000300800 */
[----:B------:R-:W4:Y:S04]  /*5bca0*/  LDL.LU R82, [R1+0x1c54] ;  /* 0x001c540001527983 */ /* 0x000f280000300800 */
[----:B------:R0:W-:Y:S04]  /*5bcb0*/  STS.U8 [R2+UR10+0x11800], R88 ;  /* 0x0118005802007988 */ /* 0x0001e8000800000a */
[----:B------:R1:W-:Y:S04]  /*5bcc0*/  STS.U8 [R2+UR10+0x11c00], R90 ;  /* 0x011c005a02007988 */ /* 0x0003e8000800000a */
[----:B------:R1:W-:Y:S04]  /*5bcd0*/  STS.U8 [R2+UR10+0x12800], R48 ;  /* 0x0128003002007988 */ /* 0x0003e8000800000a */
[----:B0-----:R-:W4:Y:S04]  /*5bce0*/  LDL.LU R88, [R1+0x1c50] ;  /* 0x001c500001587983 */ /* 0x001f280000300800 */
[----:B-1----:R-:W4:Y:S04]  /*5bcf0*/  LDL.LU R90, [R1+0x1c4c] ;  /* 0x001c4c00015a7983 */ /* 0x002f280000300800 */
[----:B------:R0:W-:Y:S04]  /*5bd00*/  STS.U8 [R2+UR10+0x12c00], R52 ;  /* 0x012c003402007988 */ /* 0x0001e8000800000a */
[----:B------:R-:W4:Y:S04]  /*5bd10*/  LDL.LU R48, [R1+0x60] ;  /* 0x0000600001307983 */ /* 0x000f280000300800 */
[----:B------:R1:W-:Y:S04]  /*5bd20*/  STS.U8 [R2+UR10+0x13000], R56 ;  /* 0x0130003802007988 */ /* 0x0003e8000800000a */
[----:B0-----:R-:W4:Y:S04]  /*5bd30*/  LDL.LU R52, [R1+0x5c] ;  /* 0x00005c0001347983 */ /* 0x001f280000300800 */
[----:B------:R0:W-:Y:S04]  /*5bd40*/  STS.U8 [R2+UR10+0x13400], R60 ;  /* 0x0134003c02007988 */ /* 0x0001e8000800000a */
[----:B-1----:R-:W4:Y:S04]  /*5bd50*/  LDL.LU R56, [R1+0x58] ;  /* 0x0000580001387983 */ /* 0x002f280000300800 */
        /* <DEDUP_REMOVED lines=28> */
[----:B0-----:R-:W4:Y:S04]  /*5bf20*/  LDL.LU R9, [R1+0x1c] ;  /* 0x00001c0001097983 */ /* 0x001f280000300800 */
[----:B------:R0:W-:Y:S04]  /*5bf30*/  STS.U8 [R2+UR10+0x12000], R3 ;  /* 0x0120000302007988 */ /* 0x0001e8000800000a */
[----:B------:R1:W-:Y:S01]  /*5bf40*/  STS.U8 [R2+UR10+0x12400], R4 ;  /* 0x0124000402007988 */ /* 0x0003e2000800000a */
[----:B0-----:R-:W-:-:S03]  /*5bf50*/  LOP3.LUT R3, R2, 0x10, RZ, 0x3c, !PT ;  /* 0x0000001002037812 */ /* 0x001fc600078e3cff */
[----:B------:R0:W-:Y:S04]  /*5bf60*/  STS.U8 [R2+UR10+0x1f800], R11 ;  /* 0x01f8000b02007988 */ /* 0x0001e8000800000a */
[----:B-1----:R-:W4:Y:S04]  /*5bf70*/  LDL.LU R4, [R1+0x18] ;  /* 0x0000180001047983 */ /* 0x002f280000300800 */
        /* <DEDUP_REMOVED lines=32> */
[----:B0-----:R-:W2:Y:S04]  /*5c180*/  LDL.LU R11, [R1+0x10] ;  /* 0x00001000010b7983 */ /* 0x001ea80000300800 */
[----:B------:R-:W-:Y:S04]  /*5c190*/  STS.U8 [R2+UR10+0x17400], R88 ;  /* 0x0174005802007988 */ /* 0x000fe8000800000a */
[----:B------:R-:W-:Y:S04]  /*5c1a0*/  STS.U8 [R2+UR10+0x17000], R90 ;  /* 0x0170005a02007988 */ /* 0x000fe8000800000a */
[----:B------:R0:W-:Y:S04]  /*5c1b0*/  STS.U8 [R2+UR10+0x1fc00], R10 ;  /* 0x01fc000a02007988 */ /* 0x0001e8000800000a */
[----:B------:R1:W-:Y:S04]  /*5c1c0*/  STS.U8 [R3+UR10+0x10080], R48 ;  /* 0x0100803003007988 */ /* 0x0003e8000800000a */
[----:B0-----:R-:W3:Y:S04]  /*5c1d0*/  LDL.LU R10, [R1+0x14] ;  /* 0x00001400010a7983 */ /* 0x001ee80000300800 */
[----:B-1----:R-:W4:Y:S04]  /*5c1e0*/  LDL.LU R48, [R1+0x1c48] ;  /* 0x001c480001307983 */ /* 0x002f280000300800 */
        /* <DEDUP_REMOVED lines=32> */
[----:B0-----:R-:W4:Y:S04]  /*5c3f0*/  LDL.LU R8, [R1+0x1c08] ;  /* 0x001c080001087983 */ /* 0x001f280000300800 */
[----:B-1----:R-:W4:Y:S04]  /*5c400*/  LDL.LU R9, [R1+0x1c04] ;  /* 0x001c040001097983 */ /* 0x002f280000300800 */
[----:B--2---:R-:W-:Y:S04]  /*5c410*/  STS.U8 [R3+UR10+0x15080], R11 ;  /* 0x0150800b03007988 */ /* 0x004fe8000800000a */
[----:B---3--:R-:W-:Y:S04]  /*5c420*/  STS.U8 [R3+UR10+0x14c80], R10 ;  /* 0x014c800a03007988 */ /* 0x008fe8000800000a */
[----:B----4-:R-:W-:Y:S04]  /*5c430*/  STS.U8 [R3+UR10+0x16080], R6 ;  /* 0x0160800603007988 */ /* 0x010fe8000800000a */
[----:B------:R-:W-:Y:S04]  /*5c440*/  STS.U8 [R3+UR10+0x15c80], R7 ;  /* 0x015c800703007988 */ /* 0x000fe8000800000a */
[----:B------:R-:W-:Y:S04]  /*5c450*/  STS.U8 [R3+UR10+0x15880], R8 ;  /* 0x0158800803007988 */ /* 0x000fe8000800000a */
[----:B------:R0:W-:Y:S04]  /*5c460*/  STS.U8 [R3+UR10+0x15480], R9 ;  /* 0x0154800903007988 */ /* 0x0001e8000800000a */
[----:B0-----:R-:W2:Y:S04]  /*5c470*/  LDL.LU R9, [R1+0x1c00] ;  /* 0x001c000001097983 */ /* 0x001ea80000300800 */
[----:B------:R-:W3:Y:S04]  /*5c480*/  LDL.LU R8, [R1+0x1bfc] ;  /* 0x001bfc0001087983 */ /* 0x000ee80000300800 */
[----:B------:R-:W4:Y:S04]  /*5c490*/  LDL.LU R7, [R1+0x1bf8] ;  /* 0x001bf80001077983 */ /* 0x000f280000300800 */
[----:B------:R-:W2:Y:S04]  /*5c4a0*/  LDL.LU R6, [R1+0x1bf4] ;  /* 0x001bf40001067983 */ /* 0x000ea80000300800 */
[----:B------:R-:W3:Y:S04]  /*5c4b0*/  LDL R11, [R1+0x5d4] ;  /* 0x0005d400010b7983 */ /* 0x000ee80000100800 */
[----:B------:R-:W3:Y:S04]  /*5c4c0*/  LDL R10, [R1+0x5d8] ;  /* 0x0005d800010a7983 */ /* 0x000ee80000100800 */
        /* <DEDUP_REMOVED lines=50> */
[----:B--2---:R-:W-:-:S06]  /*5c7f0*/  PRMT R6, RZ, 0x7610, R6 ;  /* 0x00007610ff067816 */ /* 0x004fcc0000000006 */
[----:B---3--:R-:W2:Y:S04]  /*5c800*/  @!P3 LDG.E.U8 R6, desc[UR20][R10.64] ;  /* 0x000000140a06b981 */ /* 0x008ea8000c1e1100 */
[----:B--2---:R0:W-:Y:S04]  /*5c810*/  STL [R1+0x494], R6 ;  /* 0x0004940601007387 */ /* 0x0041e80000100800 */
[----:B0-----:R-:W2:Y:S04]  /*5c820*/  LDL.LU R6, [R1+0x1bf0] ;  /* 0x001bf00001067983 */ /* 0x001ea80000300800 */
[----:B------:R-:W3:Y:S04]  /*5c830*/  LDL R10, [R1+0x5dc] ;  /* 0x0005dc00010a7983 */ /* 0x000ee80000100800 */
[----:B------:R-:W3:Y:S01]  /*5c840*/  LDL R11, [R1+0x5e0] ;  /* 0x0005e000010b7983 */ /* 0x000ee20000100800 */
[----:B----4-:R-:W-:-:S02]  /*5c850*/  PRMT R7, RZ, 0x7610, R7 ;  /* 0x00007610ff077816 */ /* 0x010fc40000000007 */
[----:B---3--:R-:W-:-:S04]  /*5c860*/  @!P3 LOP3.LUT R11, R11, R10, RZ, 0x3c, !PT ;  /* 0x0000000a0b0bb212 */ /* 0x008fc800078e3cff */
[----:B------:R-:W-:-:S04]  /*5c870*/  @!P3 LOP3.LUT R10, R11, R10, RZ, 0x3c, !PT ;  /* 0x0000000a0b0ab212 */ /* 0x000fc800078e3cff */
[----:B------:R-:W-:-:S05]  /*5c880*/  @!P3 LOP3.LUT R11, R11, R10, RZ, 0x3c, !PT ;  /* 0x0000000a0b0bb212 */ /* 0x000fca00078e3cff */
[----:B------:R-:W3:Y:S04]  /*5c890*/  @!P3 LDG.E.U8 R7, desc[UR20][R10.64] ;  /* 0x000000140a07b981 */ /* 0x000ee8000c1e1100 */
[----:B---3--:R0:W-:Y:S04]  /*5c8a0*/  STL [R1+0x490], R7 ;  /* 0x0004900701007387 */ /* 0x0081e80000100800 */
[----:B0-----:R-:W3:Y:S04]  /*5c8b0*/  LDL.LU R7, [R1+0x1bec] ;  /* 0x001bec0001077983 */ /* 0x001ee80000300800 */
[----:B------:R-:W4:Y:S04]  /*5c8c0*/  LDL R10, [R1+0x5e4] ;  /* 0x0005e400010a7983 */ /* 0x000f280000100800 */
[----:B------:R-:W4:Y:S01]  /*5c8d0*/  LDL R11, [R1+0x5e8] ;  /* 0x0005e800010b7983 */ /* 0x000f220000100800 */
[----:B--2---:R-:W-:-:S02]  /*5c8e0*/  PRMT R6, RZ, 0x7610, R6 ;  /* 0x00007610ff067816 */ /* 0x004fc40000000006 */
[----:B----4-:R-:W-:-:S04]  /*5c8f0*/  @!P3 LOP3.LUT R11, R11, R10, RZ, 0x3c, !PT ;  /* 0x0000000a0b0bb212 */ /* 0x010fc800078e3cff */
[----:B------:R-:W-:-:S04]  /*5c900*/  @!P3 LOP3.LUT R10, R11, R10, RZ, 0x3c, !PT ;  /* 0x0000000a0b0ab212 */ /* 0x000fc800078e3cff */
[----:B------:R-:W-:-:S05]  /*5c910*/  @!P3 LOP3.LUT R11, R11, R10, RZ, 0x3c, !PT ;  /* 0x0000000a0b0bb212 */ /* 0x000fca00078e3cff */
[----:B------:R-:W2:Y:S04]  /*5c920*/  @!P3 LDG.E.U8 R6, desc[UR20][R10.64] ;  /* 0x000000140a06b981 */ /* 0x000ea8000c1e1100 */
[----:B--2---:R0:W-:Y:S04]  /*5c930*/  STL [R1+0x48c], R6 ;  /* 0x00048c0601007387 */ /* 0x0041e80000100800 */
[----:B0-----:R-:W2:Y:S04]  /*5c940*/  LDL.LU R6, [R1+0x1be8] ;  /* 0x001be80001067983 */ /* 0x001ea80000300800 */
[----:B------:R-:W4:Y:S04]  /*5c950*/  LDL R10, [R1+0x60c] ;  /* 0x00060c00010a7983 */ /* 0x000f280000100800 */
[----:B------:R-:W4:Y:S01]  /*5c960*/  LDL R11, [R1+0x610] ;  /* 0x00061000010b7983 */ /* 0x000f220000100800 */
[----:B---3--:R-:W-:-:S02]  /*5c970*/  PRMT R7, RZ, 0x7610, R7 ;  /* 0x00007610ff077816 */ /* 0x008fc40000000007 */
[----:B----4-:R-:W-:-:S04]  /*5c980*/  @!P3 LOP3.LUT R11, R11, R10, RZ, 0x3c, !PT ;  /* 0x0000000a0b0bb212 */ /* 0x010fc800078e3cff */
        /* <DEDUP_REMOVED lines=2111> */
[----:B--2---:R-:W-:Y:S02]  /*64d80*/  PRMT R6, RZ, 0x7610, R6 ;  /* 0x00007610ff067816 */ /* 0x004fe40000000006 */
[----:B0-----:R-:W-:-:S04]  /*64d90*/  @!P3 LOP3.LUT R11, R11, R10, RZ, 0x3c, !PT ;  /* 0x0000000a0b0bb212 */ /* 0x001fc800078e3cff */
[----:B------:R-:W-:-:S04]  /*64da0*/  @!P3 LOP3.LUT R10, R11, R10, RZ, 0x3c, !PT ;  /* 0x0000000a0b0ab212 */ /* 0x000fc800078e3cff */
[----:B------:R-:W-:-:S05]  /*64db0*/  @!P3 LOP3.LUT R11, R11, R10, RZ, 0x3c, !PT ;  /* 0x0000000a0b0bb212 */ /* 0x000fca00078e3cff */
[----:B------:R-:W2:Y:S04]  /*64dc0*/  @!P3 LDG.E.U8 R6, desc[UR20][R10.64] ;  /* 0x000000140a06b981 */ /* 0x000ea8000c1e1100 */
[----:B----4-:R0:W-:Y:S04]  /*64dd0*/  STL [R1+0xe0], R45 ;  /* 0x0000e02d01007387 */ /* 0x0101e80000100800 */
[----:B0-----:R-:W4:Y:S04]  /*64de0*/  LDL R45, [R1+0xdb0] ;  /* 0x000db000012d7983 */ /* 0x001f280000100800 */
[----:B--2---:R0:W-:Y:S04]  /*64df0*/  STL [R1+0xdc], R6 ;  /* 0x0000dc0601007387 */ /* 0x0041e80000100800 */
[----:B0-----:R-:W2:Y:S04]  /*64e00*/  LDL.LU R6, [R1+0x183c] ;  /* 0x00183c0001067983 */ /* 0x001ea80000300800 */
[----:B------:R-:W2:Y:S04]  /*64e10*/  LDL R10, [R1+0xd8c] ;  /* 0x000d8c00010a7983 */ /* 0x000ea80000100800 */
[----:B------:R-:W2:Y:S01]  /*64e20*/  LDL R11, [R1+0xd90] ;  /* 0x000d9000010b7983 */ /* 0x000ea20000100800 */
[----:B---3--:R-:W-:-:S02]  /*64e30*/  PRMT R7, RZ, 0x7610, R7 ;  /* 0x00007610ff077816 */ /* 0x008fc40000000007 */
[----:B--2---:R-:W-:-:S04]  /*64e40*/  @!P3 LOP3.LUT R11, R11, R10, RZ, 0x3c, !PT ;  /* 0x0000000a0b0bb212 */ /* 0x004fc800078e3cff */
[----:B------:R-:W-:-:S04]  /*64e50*/  @!P3 LOP3.LUT R10, R11, R10, RZ, 0x3c, !PT ;  /* 0x0000000a0b0ab212 */ /* 0x000fc800078e3cff */
[----:B------:R-:W-:-:S05]  /*64e60*/  @!P3 LOP3.LUT R11, R11, R10, RZ, 0x3c, !PT ;  /* 0x0000000a0b0bb212 */ /* 0x000fca00078e3cff */
[----:B------:R-:W2:Y:S04]  /*64e70*/  @!P3 LDG.E.U8 R7, desc[UR20][R10.64] ;  /* 0x000000140a07b981 */ /* 0x000ea8000c1e1100 */
[----:B--2---:R0:W-:Y:S04]  /*64e80*/  STL [R1+0xd8], R7 ;  /* 0x0000d80701007387 */ /* 0x0041e80000100800 */
[----:B0-----:R-:W2:Y:S04]  /*64e90*/  LDL.LU R7, [R1+0x1838] ;  /* 0x0018380001077983 */ /* 0x001ea80000300800 */
[----:B------:R-:W3:Y:S04]  /*64ea0*/  LDL R10, [R1+0xd94] ;  /* 0x000d9400010a7983 */ /* 0x000ee80000100800 */
[----:B------:R-:W3:Y:S01]  /*64eb0*/  LDL R11, [R1+0xd98] ;  /* 0x000d9800010b7983 */ /* 0x000ee20000100800 */
[----:B------:R-:W-:-:S02]  /*64ec0*/  PRMT R6, RZ, 0x7610, R6 ;  /* 0x00007610ff067816 */ /* 0x000fc40000000006 */
[----:B---3--:R-:W-:-:S04]  /*64ed0*/  @!P3 LOP3.LUT R11, R11, R10, RZ, 0x3c, !PT ;  /* 0x0000000a0b0bb212 */ /* 0x008fc800078e3cff */
[----:B------:R-:W-:-:S04]  /*64ee0*/  @!P3 LOP3.LUT R10, R11, R10, RZ, 0x3c, !PT ;  /* 0x0000000a0b0ab212 */ /* 0x000fc800078e3cff */
[----:B------:R-:W-:-:S05]  /*64ef0*/  @!P3 LOP3.LUT R11, R11, R10, RZ, 0x3c, !PT ;  /* 0x0000000a0b0bb212 */ /* 0x000fca00078e3cff */
[----:B------:R-:W3:Y:S04]  /*64f00*/  @!P3 LDG.E.U8 R6, desc[UR20][R10.64] ;  /* 0x000000140a06b981 */ /* 0x000ee8000c1e1100 */
[----:B---3--:R0:W-:Y:S04]  /*64f10*/  STL [R1+0xd4], R6 ;  /* 0x0000d40601007387 */ /* 0x0081e80000100800 */
[----:B0-----:R-:W3:Y:S04]  /*64f20*/  LDL.LU R6, [R1+0x1834] ;  /* 0x0018340001067983 */ /* 0x001ee80000300800 */
[----:B------:R-:W3:Y:S04]  /*64f30*/  LDL R10, [R1+0xd9c] ;  /* 0x000d9c00010a7983 */ /* 0x000ee80000100800 */
[----:B------:R-:W3:Y:S01]  /*64f40*/  LDL R11, [R1+0xda0] ;  /* 0x000da000010b7983 */ /* 0x000ee20000100800 */
[----:B--2---:R-:W-:-:S02]  /*64f50*/  PRMT R7, RZ, 0x7610, R7 ;  /* 0x00007610ff077816 */ /* 0x004fc40000000007 */
[----:B---3--:R-:W-:-:S04]  /*64f60*/  @!P3 LOP3.LUT R11, R11, R10, RZ, 0x3c, !PT ;  /* 0x0000000a0b0bb212 */ /* 0x008fc800078e3cff */
        /* <DEDUP_REMOVED lines=11> */
[----:B------:R-:W3:Y:S01]  /*65020*/  @!P3 LDG.E.U8 R6, desc[UR20][R10.64] ;  /* 0x000000140a06b981 */ /* 0x000ee2000c1e1100 */
[----:B--2---:R-:W-:-:S03]  /*65030*/  PRMT R7, RZ, 0x7610, R7 ;  /* 0x00007610ff077816 */ /* 0x004fc60000000007 */
[----:B---3--:R0:W-:Y:S04]  /*65040*/  STL [R1+0xcc], R6 ;  /* 0x0000cc0601007387 */ /* 0x0081e80000100800 */
[----:B0-----:R-:W2:Y:S04]  /*65050*/  LDL.LU R6, [R1+0x182c] ;  /* 0x00182c0001067983 */ /* 0x001ea80000300800 */
[----:B------:R-:W3:Y:S01]  /*65060*/  LDL R11, [R1+0xdac] ;  /* 0x000dac00010b7983 */ /* 0x000ee20000100800 */
[----:B----4-:R-:W-:-:S03]  /*65070*/  @!P3 IMAD.MOV.U32 R10, RZ, RZ, R45 ;  /* 0x000000ffff0ab224 */ /* 0x010fc600078e002d */
[----:B------:R-:W4:Y:S04]  /*65080*/  LDL R45, [R1+0xdd8] ;  /* 0x000dd800012d7983 */ /* 0x000f280000100800 */
[----:B---3--:R-:W3:Y:S04]  /*65090*/  @!P3 LDG.E.U8 R7, desc[UR20][R10.64] ;  /* 0x000000140a07b981 */ /* 0x008ee8000c1e1100 */
        /* <DEDUP_REMOVED lines=23> */
[----:B------:R-:W-:Y:S01]  /*65210*/  @!P3 LOP3.LUT R11, R11, R10, RZ, 0x3c, !PT ;  /* 0x0000000a0b0bb212 */ /* 0x000fe200078e3cff */
[----:B--2---:R0:W-:Y:S04]  /*65220*/  STL [R1+0xc0], R47 ;  /* 0x0000c02f01007387 */ /* 0x0041e80000100800 */
[----:B------:R1:W2:Y:S01]  /*65230*/  @!P3 LDG.E.U8 R46, desc[UR20][R10.64] ;  /* 0x000000140a2eb981 */ /* 0x0002a2000c1e1100 */
[----:B------:R-:W-:-:S03]  /*65240*/  PRMT R9, RZ, 0x7610, R9 ;  /* 0x00007610ff097816 */ /* 0x000fc60000000009 */
        /* <DEDUP_REMOVED lines=11> */
[----:B------:R-:W2:Y:S01]  /*65300*/  LDL R11, [R1+0xdd4] ;  /* 0x000dd400010b7983 */ /* 0x000ea20000100800 */
[----:B------:R-:W-:Y:S01]  /*65310*/  PRMT R4, RZ, 0x7610, R4 ;  /* 0x00007610ff047816 */ /* 0x000fe20000000004 */
[----:B----4-:R-:W-:-:S02]  /*65320*/  @!P3 IMAD.MOV.U32 R10, RZ, RZ, R45 ;  /* 0x000000ffff0ab224 */ /* 0x010fc400078e002d */
[----:B------:R-:W4:Y:S04]  /*65330*/  LDL R45, [R1+0xdf8] ;  /* 0x000df800012d7983 */ /* 0x000f280000100800 */
[----:B--2---:R-:W2:Y:S04]  /*65340*/  @!P3 LDG.E.U8 R4, desc[UR20][R10.64] ;  /* 0x000000140a04b981 */ /* 0x004ea8000c1e1100 */
[----:B--2---:R-:W-:Y:S04]  /*65350*/  STL [R1+0xb4], R4 ;  /* 0x0000b40401007387 */ /* 0x004fe80000100800 */
        /* <DEDUP_REMOVED lines=9> */
[----:B0-----:R-:W-:Y:S02]  /*653f0*/  @!P3 IMAD.MOV.U32 R10, RZ, RZ, R47 ;  /* 0x000000ffff0ab224 */ /* 0x001fe400078e002f */
[----:B--2---:R0:W-:Y:S01]  /*65400*/  STL [R1+0xb0], R44 ;  /* 0x0000b02c01007387 */ /* 0x0041e20000100800 */
[----:B------:R-:W-:-:S03]  /*65410*/  PRMT R42, RZ, 0x7610, R42 ;  /* 0x00007610ff2a7816 */ /* 0x000fc6000000002a */
[----:B------:R-:W2:Y:S04]  /*65420*/  LDL R47, [R1+0xe04] ;  /* 0x000e0400012f7983 */ /* 0x000ea80000100800 */
[----:B---3--:R1:W3:Y:S04]  /*65430*/  @!P3 LDG.E.U8 R43, desc[UR20][R10.64] ;  /* 0x000000140a2bb981 */ /* 0x0082e8000c1e1100 */
[----:B0-----:R-:W2:Y:S04]  /*65440*/  LDL R44, [R1+0xe00] ;  /* 0x000e0000012c7983 */ /* 0x001ea80000100800 */
[----:B------:R-:W2:Y:S01]  /*65450*/  LDL R11, [R1+0xdec] ;  /* 0x000dec00010b7983 */ /* 0x000ea20000100800 */
[----:B-1----:R-:W-:-:S03]  /*65460*/  @!P3 IMAD.MOV.U32 R10, RZ, RZ, R46 ;  /* 0x000000ffff0ab224 */ /* 0x002fc600078e002e */
[----:B---3--:R0:W-:Y:S01]  /*65470*/  STL [R1+0xac], R43 ;  /* 0x0000ac2b01007387 */ /* 0x0081e20000100800 */
[----:B------:R-:W-:-:S03]  /*65480*/  PRMT R19, RZ, 0x7610, R19 ;  /* 0x00007610ff137816 */ /* 0x000fc60000000013 */
[----:B------:R-:W3:Y:S04]  /*65490*/  LDL R46, [R1+0xe0c] ;  /* 0x000e0c00012e7983 */ /* 0x000ee80000100800 */
[----:B--2---:R4:W2:Y:S04]  /*654a0*/  @!P3 LDG.E.U8 R42, desc[UR20][R10.64] ;  /* 0x000000140a2ab981 */ /* 0x0048a8000c1e1100 */
[----:B0-----:R-:W3:Y:S04]  /*654b0*/  LDL R43, [R1+0xe08] ;  /* 0x000e0800012b7983 */ /* 0x001ee80000100800 */
[----:B------:R-:W3:Y:S01]  /*654c0*/  LDL R11, [R1+0xdf4] ;  /* 0x000df400010b7983 */ /* 0x000ee20000100800 */
[----:B----4-:R-:W-:-:S03]  /*654d0*/  @!P3 IMAD.MOV.U32 R10, RZ, RZ, R45 ;  /* 0x000000ffff0ab224 */ /* 0x010fc600078e002d */
[----:B--2---:R0:W-:Y:S01]  /*654e0*/  STL [R1+0xa8], R42 ;  /* 0x0000a82a01007387 */ /* 0x0041e20000100800 */
[----:B------:R-:W-:Y:S02]  /*654f0*/  PRMT R15, RZ, 0x7610, R15 ;  /* 0x00007610ff0f7816 */ /* 0x000fe4000000000f */
[----:B------:R-:W-:Y:S02]  /*65500*/  PRMT R18, RZ, 0x7610, R18 ;  /* 0x00007610ff127816 */ /* 0x000fe40000000012 */
[----:B------:R-:W-:Y:S01]  /*65510*/  PRMT R12, RZ, 0x7610, R12 ;  /* 0x00007610ff0c7816 */ /* 0x000fe2000000000c */
[----:B------:R-:W2:Y:S04]  /*65520*/  LDL R45, [R1+0xe14] ;  /* 0x000e1400012d7983 */ /* 0x000ea80000100800 */
[----:B---3--:R1:W3:Y:S04]  /*65530*/  @!P3 LDG.E.U8 R19, desc[UR20][R10.64] ;  /* 0x000000140a13b981 */ /* 0x0082e8000c1e1100 */
[----:B0-----:R-:W4:Y:S04]  /*65540*/  LDL R42, [R1+0xe10] ;  /* 0x000e1000012a7983 */ /* 0x001f280000100800 */
[----:B------:R-:W2:Y:S01]  /*65550*/  LDL R11, [R1+0xdfc] ;  /* 0x000dfc00010b7983 */ /* 0x000ea20000100800 */
[----:B-1----:R-:W-:-:S05]  /*65560*/  @!P3 IMAD.MOV.U32 R10, RZ, RZ, R44 ;  /* 0x000000ffff0ab224 */ /* 0x002fca00078e002c */
[----:B--2---:R0:W2:Y:S02]  /*65570*/  @!P3 LDG.E.U8 R15, desc[UR20][R10.64] ;  /* 0x000000140a0fb981 */ /* 0x0040a4000c1e1100 */
[----:B0-----:R-:W-:Y:S02]  /*65580*/  @!P3 IMAD.MOV.U32 R10, RZ, RZ, R43 ;  /* 0x000000ffff0ab224 */ /* 0x001fe400078e002b */
[----:B------:R-:W-:-:S05]  /*65590*/  @!P3 IMAD.MOV.U32 R11, RZ, RZ, R47 ;  /* 0x000000ffff0bb224 */ /* 0x000fca00078e002f */
[----:B------:R4:W2:Y:S02]  /*655a0*/  @!P3 LDG.E.U8 R18, desc[UR20][R10.64] ;  /* 0x000000140a12b981 */ /* 0x0008a4000c1e1100 */
[----:B----4-:R-:W-:Y:S02]  /*655b0*/  @!P3 IMAD.MOV.U32 R10, RZ, RZ, R42 ;  /* 0x000000ffff0ab224 */ /* 0x010fe400078e002a */
[----:B------:R-:W-:-:S05]  /*655c0*/  @!P3 IMAD.MOV.U32 R11, RZ, RZ, R46 ;  /* 0x000000ffff0bb224 */ /* 0x000fca00078e002e */
[----:B------:R-:W4:Y:S04]  /*655d0*/  @!P3 LDG.E.U8 R12, desc[UR20][R10.64] ;  /* 0x000000140a0cb981 */ /* 0x000f28000c1e1100 */
[----:B---3--:R0:W-:Y:S04]  /*655e0*/  STL [R1+0xa4], R19 ;  /* 0x0000a41301007387 */ /* 0x0081e80000100800 */
[----:B------:R-:W3:Y:S04]  /*655f0*/  LDL R44, [R1+0xe1c] ;  /* 0x000e1c00012c7983 */ /* 0x000ee80000100800 */
[----:B0-----:R-:W3:Y:S04]  /*65600*/  LDL R19, [R1+0xe18] ;  /* 0x000e180001137983 */ /* 0x001ee80000100800 */
[----:B--2---:R0:W-:Y:S04]  /*65610*/  STL [R1+0xa0], R15 ;  /* 0x0000a00f01007387 */ /* 0x0041e80000100800 */
[----:B------:R-:W2:Y:S04]  /*65620*/  LDL R43, [R1+0xe24] ;  /* 0x000e2400012b7983 */ /* 0x000ea80000100800 */
[----:B0-----:R-:W2:Y:S04]  /*65630*/  LDL R15, [R1+0xe20] ;  /* 0x000e2000010f7983 */ /* 0x001ea80000100800 */
[----:B------:R0:W-:Y:S04]  /*65640*/  STL [R1+0x9c], R18 ;  /* 0x00009c1201007387 */ /* 0x0001e80000100800 */
[----:B------:R-:W2:Y:S04]  /*65650*/  LDL R42, [R1+0xe2c] ;  /* 0x000e2c00012a7983 */ /* 0x000ea80000100800 */
[----:B0-----:R-:W2:Y:S01]  /*65660*/  LDL R18, [R1+0xe28] ;  /* 0x000e280001127983 */ /* 0x001ea20000100800 */
[----:B------:R-:W-:-:S03]  /*65670*/  PRMT R16, RZ, 0x7610, R16 ;  /* 0x00007610ff107816 */ /* 0x000fc60000000010 */
[----:B----4-:R0:W-:Y:S01]  /*65680*/  STL [R1+0x98], R12 ;  /* 0x0000980c01007387 */ /* 0x0101e20000100800 */
[----:B------:R-:W-:-:S03]  /*65690*/  @!P3 IMAD.MOV.U32 R11, RZ, RZ, R45 ;  /* 0x000000ffff0bb224 */ /* 0x000fc600078e002d */
[----:B0-----:R-:W4:Y:S01]  /*656a0*/  LDL R12, [R1+0xe30] ;  /* 0x000e3000010c7983 */ /* 0x001f220000100800 */
[----:B---3--:R-:W-:Y:S01]  /*656b0*/  @!P3 IMAD.MOV.U32 R10, RZ, RZ, R19 ;  /* 0x000000ffff0ab224 */ /* 0x008fe200078e0013 */
[----:B------:R-:W-:Y:S02]  /*656c0*/  PRMT R14, RZ, 0x7610, R14 ;  /* 0x00007610ff0e7816 */ /* 0x000fe4000000000e */
[----:B------:R-:W-:Y:S02]  /*656d0*/  PRMT R13, RZ, 0x7610, R13 ;  /* 0x00007610ff0d7816 */ /* 0x000fe4000000000d */
[----:B------:R-:W-:Y:S01]  /*656e0*/  PRMT R20, RZ, 0x7610, R20 ;  /* 0x00007610ff147816 */ /* 0x000fe20000000014 */
[----:B------:R-:W3:Y:S04]  /*656f0*/  LDL R19, [R1+0xe34] ;  /* 0x000e340001137983 */ /* 0x000ee80000100800 */
[----:B------:R0:W3:Y:S02]  /*65700*/  @!P3 LDG.E.U8 R16, desc[UR20][R10.64] ;  /* 0x000000140a10b981 */ /* 0x0000e4000c1e1100 */
[----:B0-----:R-:W-:-:S02]  /*65710*/  @!P3 IMAD.MOV.U32 R11, RZ, RZ, R44 ;  /* 0x000000ffff0bb224 */ /* 0x001fc400078e002c */
[----:B--2---:R-:W-:-:S05]  /*65720*/  @!P3 IMAD.MOV.U32 R10, RZ, RZ, R15 ;  /* 0x000000ffff0ab224 */ /* 0x004fca00078e000f */
[----:B------:R0:W2:Y:S02]  /*65730*/  @!P3 LDG.E.U8 R14, desc[UR20][R10.64] ;  /* 0x000000140a0eb981 */ /* 0x0000a4000c1e1100 */
[----:B0-----:R-:W-:Y:S02]  /*65740*/  @!P3 IMAD.MOV.U32 R11, RZ, RZ, R43 ;  /* 0x000000ffff0bb224 */ /* 0x001fe400078e002b */
[----:B------:R-:W-:-:S05]  /*65750*/  @!P3 IMAD.MOV.U32 R10, RZ, RZ, R18 ;  /* 0x000000ffff0ab224 */ /* 0x000fca00078e0012 */
[----:B------:R0:W2:Y:S02]  /*65760*/  @!P3 LDG.E.U8 R13, desc[UR20][R10.64] ;  /* 0x000000140a0db981 */ /* 0x0000a4000c1e1100 */
[----:B0-----:R-:W-:Y:S02]  /*65770*/  @!P3 IMAD.MOV.U32 R11, RZ, RZ, R42 ;  /* 0x000000ffff0bb224 */ /* 0x001fe400078e002a */
[----:B----4-:R-:W-:-:S05]  /*65780*/  @!P3 IMAD.MOV.U32 R10, RZ, RZ, R12 ;  /* 0x000000ffff0ab224 */ /* 0x010fca00078e000c */
        /* <DEDUP_REMOVED lines=13> */
[----:B------:R-:W4:Y:S04]  /*65860*/  LDL R19, [R1+0xe54] ;  /* 0x000e540001137983 */ /* 0x000f280000100800 */
[----:B0-----:R-:W4:Y:S01]  /*65870*/  LDL R20, [R1+0xe4c] ;  /* 0x000e4c0001147983 */ /* 0x001f220000100800 */
[----:B---3--:R-:W-:-:S03]  /*65880*/  @!P3 IMAD.MOV.U32 R10, RZ, RZ, R16 ;  /* 0x000000ffff0ab224 */ /* 0x008fc600078e0010 */
[----:B------:R-:W3:Y:S01]  /*65890*/  LDL R16, [R1+0xe58] ;  /* 0x000e580001107983 */ /* 0x000ee20000100800 */
[----:B------:R-:W-:-:S03]  /*658a0*/  PRMT R40, RZ, 0x7610, R40 ;  /* 0x00007610ff287816 */ /* 0x000fc60000000028 */
[----:B------:R0:W3:Y:S02]  /*658b0*/  @!P3 LDG.E.U8 R41, desc[UR20][R10.64] ;  /* 0x000000140a29b981 */ /* 0x0000e4000c1e1100 */
[----:B0-----:R-:W-:Y:S02]  /*658c0*/  @!P3 IMAD.MOV.U32 R11, RZ, RZ, R15 ;  /* 0x000000ffff0bb224 */ /* 0x001fe400078e000f */
[----:B------:R-:W3:Y:S01]  /*658d0*/  LDL R15, [R1+0xe5c] ;  /* 0x000e5c00010f7983 */ /* 0x000ee20000100800 */
[----:B--2---:R-:W-:-:S03]  /*658e0*/  @!P3 IMAD.MOV.U32 R10, RZ, RZ, R14 ;  /* 0x000000ffff0ab224 */ /* 0x004fc600078e000e */
[----:B------:R-:W2:Y:S04]  /*658f0*/  LDL R14, [R1+0xe60] ;  /* 0x000e6000010e7983 */ /* 0x000ea80000100800 */
[----:B------:R0:W2:Y:S02]  /*65900*/  @!P3 LDG.E.U8 R40, desc[UR20][R10.64] ;  /* 0x000000140a28b981 */ /* 0x0000a4000c1e1100 */
[----:B0-----:R-:W-:Y:S02]  /*65910*/  @!P3 IMAD.MOV.U32 R11, RZ, RZ, R18 ;  /* 0x000000ffff0bb224 */ /* 0x001fe400078e0012 */
[----:B------:R-:W2:Y:S01]  /*65920*/  LDL R18, [R1+0xe64] ;  /* 0x000e640001127983 */ /* 0x000ea20000100800 */
[----:B------:R-:W-:-:S03]  /*65930*/  @!P3 IMAD.MOV.U32 R10, RZ, RZ, R13 ;  /* 0x000000ffff0ab224 */ /* 0x000fc600078e000d */
[----:B------:R-:W2:Y:S01]  /*65940*/  LDL R13, [R1+0xe68] ;  /* 0x000e6800010d7983 */ /* 0x000ea20000100800 */
[----:B------:R-:W-:Y:S02]  /*65950*/  PRMT R39, RZ, 0x7610, R39 ;  /* 0x00007610ff277816 */ /* 0x000fe40000000027 */
[----:B------:R-:W-:-:S04]  /*65960*/  PRMT R38, RZ, 0x7610, R38 ;  /* 0x00007610ff267816 */ /* 0x000fc80000000026 */
[----:B------:R0:W2:Y:S01]  /*65970*/  @!P3 LDG.E.U8 R39, desc[UR20][R10.64] ;  /* 0x000000140a27b981 */ /* 0x0000a2000c1e1100 */
[----:B------:R-:W-:Y:S01]  /*65980*/  PRMT R37, RZ, 0x7610, R37 ;  /* 0x00007610ff257816 */ /* 0x000fe20000000025 */
[----:B0-----:R-:W-:Y:S02]  /*65990*/  @!P3 IMAD.MOV.U32 R10, RZ, RZ, R12 ;  /* 0x000000ffff0ab224 */ /* 0x001fe400078e000c */
[----:B----4-:R-:W-:Y:S01]  /*659a0*/  @!P3 IMAD.MOV.U32 R11, RZ, RZ, R20 ;  /* 0x000000ffff0bb224 */ /* 0x010fe200078e0014 */
[----:B------:R-:W4:Y:S04]  /*659b0*/  LDL R12, [R1+0xe70] ;  /* 0x000e7000010c7983 */ /* 0x000f280000100800 */
[----:B------:R-:W4:Y:S04]  /*659c0*/  LDL R20, [R1+0xe6c] ;  /* 0x000e6c0001147983 */ /* 0x000f280000100800 */
[----:B------:R3:W4:Y:S01]  /*659d0*/  @!P3 LDG.E.U8 R38, desc[UR20][R10.64] ;  /* 0x000000140a26b981 */ /* 0x000722000c1e1100 */
[----:B------:R-:W-:Y:S01]  /*659e0*/  PRMT R36, RZ, 0x7610, R36 ;  /* 0x00007610ff247816 */ /* 0x000fe20000000024 */
[----:B---3--:R-:W-:-:S02]  /*659f0*/  @!P3 IMAD.MOV.U32 R10, RZ, RZ, R16 ;  /* 0x000000ffff0ab224 */ /* 0x008fc400078e0010 */
[----:B------:R-:W-:Y:S01]  /*65a00*/  @!P3 IMAD.MOV.U32 R11, RZ, RZ, R19 ;  /* 0x000000ffff0bb224 */ /* 0x000fe200078e0013 */
[----:B------:R-:W3:Y:S04]  /*65a10*/  LDL R16, [R1+0xe78] ;  /* 0x000e780001107983 */ /* 0x000ee80000100800 */
[----:B------:R-:W3:Y:S04]  /*65a20*/  LDL R19, [R1+0xe74] ;  /* 0x000e740001137983 */ /* 0x000ee80000100800 */
[----:B------:R0:W3:Y:S02]  /*65a30*/  @!P3 LDG.E.U8 R37, desc[UR20][R10.64] ;  /* 0x000000140a25b981 */ /* 0x0000e4000c1e1100 */
[----:B0-----:R-:W-:-:S02]  /*65a40*/  @!P3 IMAD.MOV.U32 R11, RZ, RZ, R15 ;  /* 0x000000ffff0bb224 */ /* 0x001fc400078e000f */
[----:B------:R-:W3:Y:S01]  /*65a50*/  LDL R15, [R1+0xe7c] ;  /* 0x000e7c00010f7983 */ /* 0x000ee20000100800 */
[----:B--2---:R-:W-:-:S03]  /*65a60*/  @!P3 IMAD.MOV.U32 R10, RZ, RZ, R14 ;  /* 0x000000ffff0ab224 */ /* 0x004fc600078e000e */
[----:B------:R-:W2:Y:S04]  /*65a70*/  LDL R14, [R1+0xe80] ;  /* 0x000e8000010e7983 */ /* 0x000ea80000100800 */
[----:B------:R0:W2:Y:S02]  /*65a80*/  @!P3 LDG.E.U8 R36, desc[UR20][R10.64] ;  /* 0x000000140a24b981 */ /* 0x0000a4000c1e1100 */
[----:B0-----:R-:W-:Y:S02]  /*65a90*/  @!P3 IMAD.MOV.U32 R11, RZ, RZ, R18 ;  /* 0x000000ffff0bb224 */ /* 0x001fe400078e0012 */
[----:B------:R-:W-:Y:S01]  /*65aa0*/  @!P3 IMAD.MOV.U32 R10, RZ, RZ, R13 ;  /* 0x000000ffff0ab224 */ /* 0x000fe200078e000d */
[----:B------:R-:W2:Y:S04]  /*65ab0*/  LDL R18, [R1+0xe84] ;  /* 0x000e840001127983 */ /* 0x000ea80000100800 */
[----:B------:R-:W2:Y:S01]  /*65ac0*/  LDL R13, [R1+0xe88] ;  /* 0x000e8800010d7983 */ /* 0x000ea20000100800 */
[----:B------:R-:W-:-:S02]  /*65ad0*/  PRMT R35, RZ, 0x7610, R35 ;  /* 0x00007610ff237816 */ /* 0x000fc40000000023 */
[----:B------:R-:W-:Y:S01]  /*65ae0*/  PRMT R34, RZ, 0x7610, R34 ;  /* 0x00007610ff227816 */ /* 0x000fe20000000022 */
[----:B------:R-:W-:Y:S04]  /*65af0*/  STL [R1+0x84], R41 ;  /* 0x0000842901007387 */ /* 0x000fe80000100800 */
[----:B------:R4:W2:Y:S01]  /*65b00*/  @!P3 LDG.E.U8 R35, desc[UR20][R10.64] ;  /* 0x000000140a23b981 */ /* 0x0008a2000c1e1100 */
[----:B------:R-:W-:Y:S01]  /*65b10*/  PRMT R33, RZ, 0x7610, R33 ;  /* 0x00007610ff217816 */ /* 0x000fe20000000021 */
[----:B----4-:R-:W-:Y:S02]  /*65b20*/  @!P3 IMAD.MOV.U32 R10, RZ, RZ, R12 ;  /* 0x000000ffff0ab224 */ /* 0x010fe400078e000c */
[----:B------:R-:W-:Y:S01]  /*65b30*/  @!P3 IMAD.MOV.U32 R11, RZ, RZ, R20 ;  /* 0x000000ffff0bb224 */ /* 0x000fe200078e0014 */
[----:B------:R-:W4:Y:S04]  /*65b40*/  LDL R12, [R1+0xe90] ;  /* 0x000e9000010c7983 */ /* 0x000f280000100800 */
[----:B------:R-:W4:Y:S04]  /*65b50*/  LDL R20, [R1+0xe8c] ;  /* 0x000e8c0001147983 */ /* 0x000f280000100800 */
[----:B------:R3:W4:Y:S04]  /*65b60*/  @!P3 LDG.E.U8 R34, desc[UR20][R10.64] ;  /* 0x000000140a22b981 */ /* 0x000728000c1e1100 */
[----:B------:R-:W-:Y:S01]  /*65b70*/  STL [R1+0x80], R40 ;  /* 0x0000802801007387 */ /* 0x000fe20000100800 */
[----:B------:R-:W-:Y:S01]  /*65b80*/  PRMT R32, RZ, 0x7610, R32 ;  /* 0x00007610ff207816 */ /* 0x000fe20000000020 */
[----:B---3--:R-:W-:-:S02]  /*65b90*/  @!P3 IMAD.MOV.U32 R10, RZ, RZ, R16 ;  /* 0x000000ffff0ab224 */ /* 0x008fc400078e0010 */
[----:B------:R-:W-:Y:S01]  /*65ba0*/  @!P3 IMAD.MOV.U32 R11, RZ, RZ, R19 ;  /* 0x000000ffff0bb224 */ /* 0x000fe200078e0013 */
[----:B------:R-:W3:Y:S04]  /*65bb0*/  LDL R16, [R1+0xe98] ;  /* 0x000e980001107983 */ /* 0x000ee80000100800 */
[----:B------:R-:W3:Y:S04]  /*65bc0*/  LDL R19, [R1+0xe94] ;  /* 0x000e940001137983 */ /* 0x000ee80000100800 */
[----:B------:R0:W3:Y:S04]  /*65bd0*/  @!P3 LDG.E.U8 R33, desc[UR20][R10.64] ;  /* 0x000000140a21b981 */ /* 0x0000e8000c1e1100 */
[----:B------:R-:W-:Y:S01]  /*65be0*/  STL [R1+0x7c], R39 ;  /* 0x00007c2701007387 */ /* 0x000fe20000100800 */
[----:B0-----:R-:W-:-:S03]  /*65bf0*/  @!P3 IMAD.MOV.U32 R11, RZ, RZ, R15 ;  /* 0x000000ffff0bb224 */ /* 0x001fc600078e000f */
[----:B------:R-:W3:Y:S01]  /*65c00*/  LDL R15, [R1+0xe9c] ;  /* 0x000e9c00010f7983 */ /* 0x000ee20000100800 */
[----:B--2---:R-:W-:-:S03]  /*65c10*/  @!P3 IMAD.MOV.U32 R10, RZ, RZ, R14 ;  /* 0x000000ffff0ab224 */ /* 0x004fc600078e000e */
[----:B------:R-:W2:Y:S04]  /*65c20*/  LDL R14, [R1+0xea0] ;  /* 0x000ea000010e7983 */ /* 0x000ea80000100800 */
[----:B------:R0:W2:Y:S04]  /*65c30*/  @!P3 LDG.E.U8 R32, desc[UR20][R10.64] ;  /* 0x000000140a20b981 */ /* 0x0000a8000c1e1100 */
[----:B------:R-:W-:Y:S01]  /*65c40*/  STL [R1+0x78], R38 ;  /* 0x0000782601007387 */ /* 0x000fe20000100800 */
[----:B0-----:R-:W-:Y:S02]  /*65c50*/  @!P3 IMAD.MOV.U32 R11, RZ, RZ, R18 ;  /* 0x000000ffff0bb224 */ /* 0x001fe400078e0012 */
[----:B------:R-:W-:Y:S01]  /*65c60*/  @!P3 IMAD.MOV.U32 R10, RZ, RZ, R13 ;  /* 0x000000ffff0ab224 */ /* 0x000fe200078e000d */
[----:B------:R-:W2:Y:S04]  /*65c70*/  LDL R18, [R1+0xea4] ;  /* 0x000ea40001127983 */ /* 0x000ea80000100800 */
[----:B------:R-:W2:Y:S01]  /*65c80*/  LDL R13, [R1+0xea8] ;  /* 0x000ea800010d7983 */ /* 0x000ea20000100800 */
[----:B------:R-:W-:-:S02]  /*65c90*/  PRMT R31, RZ, 0x7610, R31 ;  /* 0x00007610ff1f7816 */ /* 0x000fc4000000001f */
[----:B------:R-:W-:-:S04]  /*65ca0*/  PRMT R30, RZ, 0x7610, R30 ;  /* 0x00007610ff1e7816 */ /* 0x000fc8000000001e */
[----:B------:R4:W2:Y:S01]  /*65cb0*/  @!P3 LDG.E.U8 R31, desc[UR20][R10.64] ;  /* 0x000000140a1fb981 */ /* 0x0008a2000c1e1100 */
[----:B------:R-:W-:Y:S01]  /*65cc0*/  PRMT R29, RZ, 0x7610, R29 ;  /* 0x00007610ff1d7816 */ /* 0x000fe2000000001d */
[----:B----4-:R-:W-:Y:S02]  /*65cd0*/  @!P3 IMAD.MOV.U32 R10, RZ, RZ, R12 ;  /* 0x000000ffff0ab224 */ /* 0x010fe400078e000c */
[----:B------:R-:W-:-:S05]  /*65ce0*/  @!P3 IMAD.MOV.U32 R11, RZ, RZ, R20 ;  /* 0x000000ffff0bb224 */ /* 0x000fca00078e0014 */
[----:B------:R3:W4:Y:S01]  /*65cf0*/  @!P3 LDG.E.U8 R30, desc[UR20][R10.64] ;  /* 0x000000140a1eb981 */ /* 0x000722000c1e1100 */
[----:B------:R-:W-:Y:S01]  /*65d00*/  PRMT R24, RZ, 0x7610, R24 ;  /* 0x00007610ff187816 */ /* 0x000fe20000000018 */
[----:B---3--:R-:W-:Y:S02]  /*65d10*/  @!P3 IMAD.MOV.U32 R10, RZ, RZ, R16 ;  /* 0x000000ffff0ab224 */ /* 0x008fe400078e0010 */
[----:B------:R-:W-:-:S05]  /*65d20*/  @!P3 IMAD.MOV.U32 R11, RZ, RZ, R19 ;  /* 0x000000ffff0bb224 */ /* 0x000fca00078e0013 */
[----:B------:R0:W3:Y:S01]  /*65d30*/  @!P3 LDG.E.U8 R29, desc[UR20][R10.64] ;  /* 0x000000140a1db981 */ /* 0x0000e2000c1e1100 */
[----:B------:R-:W-:Y:S01]  /*65d40*/  PRMT R22, RZ, 0x7610, R22 ;  /* 0x00007610ff167816 */ /* 0x000fe20000000016 */
[----:B0-----:R-:W-:Y:S02]  /*65d50*/  @!P3 IMAD.MOV.U32 R11, RZ, RZ, R15 ;  /* 0x000000ffff0bb224 */ /* 0x001fe400078e000f */
[----:B------:R-:W-:Y:S04]  /*65d60*/  STL [R1+0x74], R37 ;  /* 0x0000742501007387 */ /* 0x000fe80000100800 */
[----:B------:R-:W3:Y:S04]  /*65d70*/  LDL R20, [R1+0xeac] ;  /* 0x000eac0001147983 */ /* 0x000ee80000100800 */
[----:B------:R-:W4:Y:S01]  /*65d80*/  LDL R12, [R1+0xeb0] ;  /* 0x000eb000010c7983 */ /* 0x000f220000100800 */
[----:B--2---:R-:W-:-:S05]  /*65d90*/  @!P3 IMAD.MOV.U32 R10, RZ, RZ, R14 ;  /* 0x000000ffff0ab224 */ /* 0x004fca00078e000e */
[----:B------:R0:W2:Y:S02]  /*65da0*/  @!P3 LDG.E.U8 R24, desc[UR20][R10.64] ;  /* 0x000000140a18b981 */ /* 0x0000a4000c1e1100 */
[----:B0-----:R-:W-:Y:S02]  /*65db0*/  @!P3 IMAD.MOV.U32 R10, RZ, RZ, R13 ;  /* 0x000000ffff0ab224 */ /* 0x001fe400078e000d */
[----:B------:R-:W-:-:S05]  /*65dc0*/  @!P3 IMAD.MOV.U32 R11, RZ, RZ, R18 ;  /* 0x000000ffff0bb224 */ /* 0x000fca00078e0012 */
[----:B------:R3:W2:Y:S04]  /*65dd0*/  @!P3 LDG.E.U8 R22, desc[UR20][R10.64] ;  /* 0x000000140a16b981 */ /* 0x0006a8000c1e1100 */
[----:B------:R-:W-:Y:S04]  /*65de0*/  STL [R1+0x70], R36 ;  /* 0x0000702401007387 */ /* 0x000fe80000100800 */
[----:B------:R-:W2:Y:S04]  /*65df0*/  LDL R19, [R1+0xeb4] ;  /* 0x000eb40001137983 */ /* 0x000ea80000100800 */
[----:B------:R-:W2:Y:S04]  /*65e00*/  LDL R16, [R1+0xeb8] ;  /* 0x000eb80001107983 */ /* 0x000ea80000100800 */
[----:B------:R-:W-:Y:S04]  /*65e10*/  STL [R1+0x6c], R35 ;  /* 0x00006c2301007387 */ /* 0x000fe80000100800 */
[----:B------:R-:W2:Y:S04]  /*65e20*/  LDL R15, [R1+0xebc] ;  /* 0x000ebc00010f7983 */ /* 0x000ea80000100800 */
[----:B------:R-:W2:Y:S04]  /*65e30*/  LDL R14, [R1+0xec0] ;  /* 0x000ec000010e7983 */ /* 0x000ea80000100800 */
[----:B------:R-:W-:Y:S01]  /*65e40*/  STL [R1+0x68], R34 ;  /* 0x0000682201007387 */ /* 0x000fe20000100800 */
[----:B---3--:R-:W-:-:S02]  /*65e50*/  @!P3 IMAD.MOV.U32 R11, RZ, RZ, R20 ;  /* 0x000000ffff0bb224 */ /* 0x008fc400078e0014 */
[----:B----4-:R-:W-:Y:S01]  /*65e60*/  @!P3 IMAD.MOV.U32 R10, RZ, RZ, R12 ;  /* 0x000000ffff0ab224 */ /* 0x010fe200078e000c */
[----:B--2---:R0:W-:Y:S04]  /*65e70*/  STL [R1+0x50], R24 ;  /* 0x0000501801007387 */ /* 0x0041e80000100800 */
[----:B------:R-:W2:Y:S04]  /*65e80*/  LDL R18, [R1+0xec8] ;  /* 0x000ec80001127983 */ /* 0x000ea80000100800 */
[----:B------:R-:W3:Y:S04]  /*65e90*/  LDL R13, [R1+0xed0] ;  /* 0x000ed000010d7983 */ /* 0x000ee80000100800 */
[----:B0-----:R-:W4:Y:S04]  /*65ea0*/  LDL R24, [R1+0xec4] ;  /* 0x000ec40001187983 */ /* 0x001f280000100800 */
[----:B------:R-:W-:Y:S04]  /*65eb0*/  STL [R1+0x64], R33 ;  /* 0x0000642101007387 */ /* 0x000fe80000100800 */
[----:B------:R0:W-:Y:S04]  /*65ec0*/  STL [R1+0x4c], R22 ;  /* 0x00004c1601007387 */ /* 0x0001e80000100800 */
[----:B0-----:R-:W3:Y:S04]  /*65ed0*/  LDL R22, [R1+0xecc] ;  /* 0x000ecc0001167983 */ /* 0x001ee80000100800 */
[----:B------:R-:W-:Y:S04]  /*65ee0*/  STL [R1+0x60], R32 ;  /* 0x0000602001007387 */ /* 0x000fe80000100800 */
[----:B------:R-:W3:Y:S04]  /*65ef0*/  LDL R20, [R1+0xed4] ;  /* 0x000ed40001147983 */ /* 0x000ee80000100800 */
[----:B------:R-:W3:Y:S01]  /*65f00*/  LDL R12, [R1+0xed8] ;  /* 0x000ed800010c7983 */ /* 0x000ee20000100800 */
[----:B------:R-:W-:-:S02]  /*65f10*/  PRMT R28, RZ, 0x7610, R28 ;  /* 0x00007610ff1c7816 */ /* 0x000fc4000000001c */
[----:B------:R-:W-:-:S04]  /*65f20*/  PRMT R27, RZ, 0x7610, R27 ;  /* 0x00007610ff1b7816 */ /* 0x000fc8000000001b */
[----:B------:R0:W3:Y:S01]  /*65f30*/  @!P3 LDG.E.U8 R28, desc[UR20][R10.64] ;  /* 0x000000140a1cb981 */ /* 0x0000e2000c1e1100 */
[----:B------:R-:W-:Y:S01]  /*65f40*/  PRMT R26, RZ, 0x7610, R26 ;  /* 0x00007610ff1a7816 */ /* 0x000fe2000000001a */
[----:B0-----:R-:W-:Y:S02]  /*65f50*/  @!P3 IMAD.MOV.U32 R10, RZ, RZ, R16 ;  /* 0x000000ffff0ab224 */ /* 0x001fe400078e0010 */
[----:B------:R-:W-:-:S05]  /*65f60*/  @!P3 IMAD.MOV.U32 R11, RZ, RZ, R19 ;  /* 0x000000ffff0bb224 */ /* 0x000fca00078e0013 */
[----:B------:R0:W3:Y:S01]  /*65f70*/  @!P3 LDG.E.U8 R27, desc[UR20][R10.64] ;  /* 0x000000140a1bb981 */ /* 0x0000e2000c1e1100 */
[----:B------:R-:W-:-:S03]  /*65f80*/  PRMT R23, RZ, 0x7610, R23 ;  /* 0x00007610ff177816 */ /* 0x000fc60000000017 */
[----:B------:R-:W-:Y:S04]  /*65f90*/  STL [R1+0x5c], R31 ;  /* 0x00005c1f01007387 */ /* 0x000fe80000100800 */
[----:B------:R-:W3:Y:S04]  /*65fa0*/  LDL R19, [R1+0xedc] ;  /* 0x000edc0001137983 */ /* 0x000ee80000100800 */
[----:B------:R-:W3:Y:S01]  /*65fb0*/  LDL R16, [R1+0xee0] ;  /* 0x000ee00001107983 */ /* 0x000ee20000100800 */
[----:B0-----:R-:W-:Y:S02]  /*65fc0*/  @!P3 IMAD.MOV.U32 R10, RZ, RZ, R14 ;  /* 0x000000ffff0ab224 */ /* 0x001fe400078e000e */
[----:B------:R-:W-:-:S05]  /*65fd0*/  @!P3 IMAD.MOV.U32 R11, RZ, RZ, R15 ;  /* 0x000000ffff0bb224 */ /* 0x000fca00078e000f */
[----:B------:R2:W3:Y:S01]  /*65fe0*/  @!P3 LDG.E.U8 R26, desc[UR20][R10.64] ;  /* 0x000000140a1ab981 */ /* 0x0004e2000c1e1100 */
[----:B------:R-:W-:Y:S02]  /*65ff0*/  PRMT R21, RZ, 0x7610, R21 ;  /* 0x00007610ff157816 */ /* 0x000fe40000000015 */
[----:B------:R-:W-:Y:S01]  /*66000*/  PRMT R0, RZ, 0x7610, R0 ;  /* 0x00007610ff007816 */ /* 0x000fe20000000000 */
[----:B------:R-:W-:Y:S04]  /*66010*/  STL [R1+0x58], R30 ;  /* 0x0000581e01007387 */ /* 0x000fe80000100800 */
[----:B------:R-:W3:Y:S04]  /*66020*/  LDL R15, [R1+0xee4] ;  /* 0x000ee400010f7983 */ /* 0x000ee80000100800 */
[----:B------:R-:W3:Y:S04]  /*66030*/  LDL R14, [R1+0xee8] ;  /* 0x000ee800010e7983 */ /* 0x000ee80000100800 */
[----:B------:R-:W-:Y:S01]  /*66040*/  STL [R1+0x54], R29 ;  /* 0x0000541d01007387 */ /* 0x000fe20000100800 */
[----:B--2---:R-:W-:-:S03]  /*66050*/  @!P3 IMAD.MOV.U32 R10, RZ, RZ, R18 ;  /* 0x000000ffff0ab224 */ /* 0x004fc600078e0012 */
[----:B------:R-:W2:Y:S01]  /*66060*/  LDL R18, [R1+0xef0] ;  /* 0x000ef00001127983 */ /* 0x000ea20000100800 */
[----:B----4-:R-:W-:-:S03]  /*66070*/  @!P3 IMAD.MOV.U32 R11, RZ, RZ, R24 ;  /* 0x000000ffff0bb224 */ /* 0x010fc600078e0018 */
[----:B------:R-:W4:Y:S04]  /*66080*/  LDL R24, [R1+0xeec] ;  /* 0x000eec0001187983 */ /* 0x000f280000100800 */
[----:B------:R3:W4:Y:S02]  /*66090*/  @!P3 LDG.E.U8 R23, desc[UR20][R10.64] ;  /* 0x000000140a17b981 */ /* 0x000724000c1e1100 */
[----:B---3--:R-:W-:Y:S01]  /*660a0*/  @!P3 IMAD.MOV.U32 R10, RZ, RZ, R13 ;  /* 0x000000ffff0ab224 */ /* 0x008fe200078e000d */
[----:B------:R-:W-:Y:S01]  /*660b0*/  PRMT R5, RZ, 0x7610, R5 ;  /* 0x00007610ff057816 */ /* 0x000fe20000000005 */
[----:B------:R-:W3:Y:S01]  /*660c0*/  LDL R13, [R1+0xef8] ;  /* 0x000ef800010d7983 */ /* 0x000ee20000100800 */
[----:B------:R-:W-:-:S03]  /*660d0*/  @!P3 IMAD.MOV.U32 R11, RZ, RZ, R22 ;  /* 0x000000ffff0bb224 */ /* 0x000fc600078e0016 */
[----:B------:R-:W3:Y:S04]  /*660e0*/  LDL R22, [R1+0xef4] ;  /* 0x000ef40001167983 */ /* 0x000ee80000100800 */
[----:B------:R0:W3:Y:S02]  /*660f0*/  @!P3 LDG.E.U8 R21, desc[UR20][R10.64] ;  /* 0x000000140a15b981 */ /* 0x0000e4000c1e1100 */
[----:B0-----:R-:W-:Y:S02]  /*66100*/  @!P3 IMAD.MOV.U32 R10, RZ, RZ, R12 ;  /* 0x000000ffff0ab224 */ /* 0x001fe400078e000c */
[----:B------:R-:W-:-:S05]  /*66110*/  @!P3 IMAD.MOV.U32 R11, RZ, RZ, R20 ;  /* 0x000000ffff0bb224 */ /* 0x000fca00078e0014 */
[----:B------:R0:W4:Y:S02]  /*66120*/  @!P3 LDG.E.U8 R0, desc[UR20][R10.64] ;  /* 0x000000140a00b981 */ /* 0x000124000c1e1100 */
[----:B0-----:R-:W-:Y:S02]  /*66130*/  @!P3 IMAD.MOV.U32 R10, RZ, RZ, R16 ;  /* 0x000000ffff0ab224 */ /* 0x001fe400078e0010 */
[----:B------:R-:W-:-:S05]  /*66140*/  @!P3 IMAD.MOV.U32 R11, RZ, RZ, R19 ;  /* 0x000000ffff0bb224 */ /* 0x000fca00078e0013 */
[----:B------:R0:W4:Y:S01]  /*66150*/  @!P3 LDG.E.U8 R5, desc[UR20][R10.64] ;  /* 0x000000140a05b981 */ /* 0x000122000c1e1100 */
[----:B------:R-:W-:Y:S02]  /*66160*/  PRMT R25, RZ, 0x7610, R25 ;  /* 0x00007610ff197816 */ /* 0x000fe40000000019 */
[----:B------:R-:W-:Y:S01]  /*66170*/  PRMT R17, RZ, 0x7610, R17 ;  /* 0x00007610ff117816 */ /* 0x000fe20000000011 */
[----:B0-----:R-:W-:Y:S02]  /*66180*/  @!P3 IMAD.MOV.U32 R10, RZ, RZ, R14 ;  /* 0x000000ffff0ab224 */ /* 0x001fe400078e000e */
[----:B------:R-:W-:-:S05]  /*66190*/  @!P3 IMAD.MOV.U32 R11, RZ, RZ, R15 ;  /* 0x000000ffff0bb224 */ /* 0x000fca00078e000f */
[----:B------:R2:W4:Y:S02]  /*661a0*/  @!P3 LDG.E.U8 R25, desc[UR20][R10.64] ;  /* 0x000000140a19b981 */ /* 0x000524000c1e1100 */
[----:B--2---:R-:W-:Y:S02]  /*661b0*/  @!P3 IMAD.MOV.U32 R10, RZ, RZ, R18 ;  /* 0x000000ffff0ab224 */ /* 0x004fe400078e0012 */
[----:B---3--:R0:W-:Y:S04]  /*661c0*/  STL [R1+0x38], R21 ;  /* 0x0000381501007387 */ /* 0x0081e80000100800 */
[----:B------:R-:W2:Y:S04]  /*661d0*/  LDL R12, [R1+0xf00] ;  /* 0x000f0000010c7983 */ /* 0x000ea80000100800 */
[----:B0-----:R-:W3:Y:S04]  /*661e0*/  LDL R21, [R1+0xefc] ;  /* 0x000efc0001157983 */ /* 0x001ee80000100800 */
[----:B----4-:R-:W-:Y:S04]  /*661f0*/  STL [R1+0x17a0], R0 ;  /* 0x0017a00001007387 */ /* 0x010fe80000100800 */
[----:B------:R0:W-:Y:S04]  /*66200*/  STL [R1+0x3c], R23 ;  /* 0x00003c1701007387 */ /* 0x0001e80000100800 */
[----:B0-----:R-:W4:Y:S04]  /*66210*/  LDL R23, [R1+0xf04] ;  /* 0x000f040001177983 */ /* 0x001f280000100800 */
[----:B------:R-:W-:Y:S04]  /*66220*/  STL [R1+0x48], R28 ;  /* 0x0000481c01007387 */ /* 0x000fe80000100800 */
[----:B------:R-:W4:Y:S01]  /*66230*/  LDL R20, [R1+0xf08] ;  /* 0x000f080001147983 */ /* 0x000f220000100800 */
[----:B------:R-:W-:-:S03]  /*66240*/  @!P3 IMAD.MOV.U32 R11, RZ, RZ, R24 ;  /* 0x000000ffff0bb224 */ /* 0x000fc600078e0018 */
[----:B------:R-:W4:Y:S04]  /*66250*/  LDL R16, [R1+0xf10] ;  /* 0x000f100001107983 */ /* 0x000f280000100800 */
[----:B------:R0:W4:Y:S04]  /*66260*/  @!P3 LDG.E.U8 R17, desc[UR20][R10.64] ;  /* 0x000000140a11b981 */ /* 0x000128000c1e1100 */
[----:B------:R1:W-:Y:S01]  /*66270*/  STL [R1+0x17e0], R5 ;  /* 0x0017e00501007387 */ /* 0x0003e20000100800 */
[----:B------:R-:W-:Y:S01]  /*66280*/  PRMT R0, RZ, 0x7610, R0 ;  /* 0x00007610ff007816 */ /* 0x000fe20000000000 */
[----:B0-----:R-:W-:Y:S01]  /*66290*/  @!P3 IMAD.MOV.U32 R10, RZ, RZ, R13 ;  /* 0x000000ffff0ab224 */ /* 0x001fe200078e000d */
[----:B-1----:R-:W-:Y:S01]  /*662a0*/  PRMT R5, RZ, 0x7610, R5 ;  /* 0x00007610ff057816 */ /* 0x002fe20000000005 */
[----:B------:R-:W-:-:S05]  /*662b0*/  @!P3 IMAD.MOV.U32 R11, RZ, RZ, R22 ;  /* 0x000000ffff0bb224 */ /* 0x000fca00078e0016 */
[----:B------:R2:W4:Y:S01]  /*662c0*/  @!P3 LDG.E.U8 R5, desc[UR20][R10.64] ;  /* 0x000000140a05b981 */ /* 0x000522000c1e1100 */
[----:B------:R-:W-:-:S03]  /*662d0*/  PRMT R3, RZ, 0x7610, R3 ;  /* 0x00007610ff037816 */ /* 0x000fc60000000003 */
[----:B------:R-:W-:Y:S04]  /*662e0*/  STL [R1+0x44], R27 ;  /* 0x0000441b01007387 */ /* 0x000fe80000100800 */
[----:B------:R-:W4:Y:S04]  /*662f0*/  LDL R19, [R1+0xf0c] ;  /* 0x000f0c0001137983 */ /* 0x000f280000100800 */
[----:B------:R-:W4:Y:S04]  /*66300*/  LDL R15, [R1+0xf14] ;  /* 0x000f1400010f7983 */ /* 0x000f280000100800 */
[----:B------:R-:W4:Y:S04]  /*66310*/  LDL R14, [R1+0xf18] ;  /* 0x000f1800010e7983 */ /* 0x000f280000100800 */
[----:B------:R-:W-:Y:S04]  /*66320*/  STL [R1+0x40], R26 ;  /* 0x0000401a01007387 */ /* 0x000fe80000100800 */
[----:B------:R-:W4:Y:S01]  /*66330*/  LDL R18, [R1+0xf1c] ;  /* 0x000f1c0001127983 */ /* 0x000f220000100800 */
[----:B--2---:R-:W-:-:S02]  /*66340*/  @!P3 IMAD.MOV.U32 R10, RZ, RZ, R12 ;  /* 0x000000ffff0ab224 */ /* 0x004fc400078e000c */
[----:B---3--:R-:W-:-:S05]  /*66350*/  @!P3 IMAD.MOV.U32 R11, RZ, RZ, R21 ;  /* 0x000000ffff0bb224 */ /* 0x008fca00078e0015 */
[----:B------:R4:W2:Y:S02]  /*66360*/  @!P3 LDG.E.U8 R0, desc[UR20][R10.64] ;  /* 0x000000140a00b981 */ /* 0x0008a4000c1e1100 */
[----:B----4-:R-:W-:Y:S02]  /*66370*/  @!P3 IMAD.MOV.U32 R11, RZ, RZ, R23 ;  /* 0x000000ffff0bb224 */ /* 0x010fe400078e0017 */
[----:B------:R-:W-:-:S05]  /*66380*/  @!P3 IMAD.MOV.U32 R10, RZ, RZ, R20 ;  /* 0x000000ffff0ab224 */ /* 0x000fca00078e0014 */
[----:B------:R0:W3:Y:S04]  /*66390*/  @!P3 LDG.E.U8 R3, desc[UR20][R10.64] ;  /* 0x000000140a03b981 */ /* 0x0000e8000c1e1100 */
[----:B------:R1:W-:Y:S04]  /*663a0*/  STL [R1+0x28], R17 ;  /* 0x0000281101007387 */ /* 0x0003e80000100800 */
[----:B------:R-:W4:Y:S04]  /*663b0*/  LDL R22, [R1+0xf24] ;  /* 0x000f240001167983 */ /* 0x000f280000100800 */
[----:B------:R-:W4:Y:S04]  /*663c0*/  LDL R13, [R1+0xf28] ;  /* 0x000f2800010d7983 */ /* 0x000f280000100800 */
[----:B------:R-:W4:Y:S04]  /*663d0*/  LDL R21, [R1+0xf2c] ;  /* 0x000f2c0001157983 */ /* 0x000f280000100800 */
[----:B------:R-:W4:Y:S04]  /*663e0*/  LDL R12, [R1+0xf30] ;  /* 0x000f3000010c7983 */ /* 0x000f280000100800 */
[----:B-1----:R-:W4:Y:S01]  /*663f0*/  LDL R17, [R1+0xf20] ;  /* 0x000f200001117983 */ /* 0x002f220000100800 */
[----:B0-----:R-:W-:Y:S01]  /*66400*/  @!P3 IMAD.MOV.U32 R10, RZ, RZ, R16 ;  /* 0x000000ffff0ab224 */ /* 0x001fe200078e0010 */
[----:B------:R-:W-:Y:S01]  /*66410*/  PRMT R6, RZ, 0x7610, R6 ;  /* 0x00007610ff067816 */ /* 0x000fe20000000006 */
[----:B------:R-:W-:Y:S01]  /*66420*/  @!P3 IMAD.MOV.U32 R11, RZ, RZ, R19 ;  /* 0x000000ffff0bb224 */ /* 0x000fe200078e0013 */
[----:B------:R-:W-:Y:S01]  /*66430*/  PRMT R7, RZ, 0x7610, R7 ;  /* 0x00007610ff077816 */ /* 0x000fe20000000007 */
[----:B--2---:R-:W-:Y:S04]  /*66440*/  STL [R1+0x17a4], R0 ;  /* 0x0017a40001007387 */ /* 0x004fe80000100800 */
[----:B------:R-:W2:Y:S04]  /*66450*/  LDL R20, [R1+0xf34] ;  /* 0x000f340001147983 */ /* 0x000ea80000100800 */
[----:B------:R0:W-:Y:S04]  /*66460*/  STL [R1+0x24], R5 ;  /* 0x0000240501007387 */ /* 0x0001e80000100800 */
[----:B0-----:R-:W2:Y:S04]  /*66470*/  LDL R5, [R1+0xf38] ;  /* 0x000f380001057983 */ /* 0x001ea80000100800 */
[----:B---3--:R0:W-:Y:S04]  /*66480*/  STL [R1+0x17a8], R3 ;  /* 0x0017a80301007387 */ /* 0x0081e80000100800 */
[----:B------:R-:W3:Y:S04]  /*66490*/  LDL R19, [R1+0xf3c] ;  /* 0x000f3c0001137983 */ /* 0x000ee80000100800 */
[----:B------:R-:W3:Y:S01]  /*664a0*/  LDL R16, [R1+0xf40] ;  /* 0x000f400001107983 */ /* 0x000ee20000100800 */
[----:B0-----:R-:W-:-:S06]  /*664b0*/  PRMT R3, RZ, 0x7610, R3 ;  /* 0x00007610ff037816 */ /* 0x001fcc0000000003 */
[----:B------:R0:W3:Y:S02]  /*664c0*/  @!P3 LDG.E.U8 R3, desc[UR20][R10.64] ;  /* 0x000000140a03b981 */ /* 0x0000e4000c1e1100 */
[----:B0-----:R-:W-:Y:S02]  /*664d0*/  @!P3 IMAD.MOV.U32 R10, RZ, RZ, R14 ;  /* 0x000000ffff0ab224 */ /* 0x001fe400078e000e */
[----:B------:R-:W-:-:S05]  /*664e0*/  @!P3 IMAD.MOV.U32 R11, RZ, RZ, R15 ;  /* 0x000000ffff0bb224 */ /* 0x000fca00078e000f */
[----:B------:R4:W3:Y:S02]  /*664f0*/  @!P3 LDG.E.U8 R6, desc[UR20][R10.64] ;  /* 0x000000140a06b981 */ /* 0x0008e4000c1e1100 */
[----:B----4-:R-:W-:Y:S02]  /*66500*/  @!P3 IMAD.MOV.U32 R10, RZ, RZ, R17 ;  /* 0x000000ffff0ab224 */ /* 0x010fe400078e0011 */
[----:B------:R-:W-:-:S05]  /*66510*/  @!P3 IMAD.MOV.U32 R11, RZ, RZ, R18 ;  /* 0x000000ffff0bb224 */ /* 0x000fca00078e0012 */
[----:B------:R0:W4:Y:S01]  /*66520*/  @!P3 LDG.E.U8 R7, desc[UR20][R10.64] ;  /* 0x000000140a07b981 */ /* 0x000122000c1e1100 */
[----:B------:R-:W-:Y:S02]  /*66530*/  PRMT R8, RZ, 0x7610, R8 ;  /* 0x00007610ff087816 */ /* 0x000fe40000000008 */
[----:B------:R-:W-:Y:S01]  /*66540*/  PRMT R9, RZ, 0x7610, R9 ;  /* 0x00007610ff097816 */ /* 0x000fe20000000009 */
[----:B0-----:R-:W-:Y:S02]  /*66550*/  @!P3 IMAD.MOV.U32 R10, RZ, RZ, R13 ;  /* 0x000000ffff0ab224 */ /* 0x001fe400078e000d */
[----:B------:R-:W-:-:S05]  /*66560*/  @!P3 IMAD.MOV.U32 R11, RZ, RZ, R22 ;  /* 0x000000ffff0bb224 */ /* 0x000fca00078e0016 */
[----:B------:R0:W4:Y:S01]  /*66570*/  @!P3 LDG.E.U8 R8, desc[UR20][R10.64] ;  /* 0x000000140a08b981 */ /* 0x000122000c1e1100 */
[----:B------:R-:W-:Y:S01]  /*66580*/  PRMT R2, RZ, 0x7610, R2 ;  /* 0x00007610ff027816 */ /* 0x000fe20000000002 */
[----:B0-----:R-:W-:Y:S02]  /*66590*/  @!P3 IMAD.MOV.U32 R10, RZ, RZ, R12 ;  /* 0x000000ffff0ab224 */ /* 0x001fe400078e000c */
[----:B------:R-:W-:-:S05]  /*665a0*/  @!P3 IMAD.MOV.U32 R11, RZ, RZ, R21 ;  /* 0x000000ffff0bb224 */ /* 0x000fca00078e0015 */
[----:B------:R2:W4:Y:S01]  /*665b0*/  @!P3 LDG.E.U8 R9, desc[UR20][R10.64] ;  /* 0x000000140a09b981 */ /* 0x000522000c1e1100 */
[----:B------:R-:W-:Y:S01]  /*665c0*/  PRMT R0, RZ, 0x7610, R0 ;  /* 0x00007610ff007816 */ /* 0x000fe20000000000 */
[----:B--2---:R-:W-:Y:S02]  /*665d0*/  @!P3 IMAD.MOV.U32 R11, RZ, RZ, R20 ;  /* 0x000000ffff0bb224 */ /* 0x004fe400078e0014 */
[----:B------:R-:W-:-:S05]  /*665e0*/  @!P3 IMAD.MOV.U32 R10, RZ, RZ, R5 ;  /* 0x000000ffff0ab224 */ /* 0x000fca00078e0005 */
[----:B------:R3:W2:Y:S02]  /*665f0*/  @!P3 LDG.E.U8 R2, desc[UR20][R10.64] ;  /* 0x000000140a02b981 */ /* 0x0006a4000c1e1100 */
[----:B---3--:R-:W-:Y:S02]  /*66600*/  @!P3 IMAD.MOV.U32 R10, RZ, RZ, R16 ;  /* 0x000000ffff0ab224 */ /* 0x008fe400078e0010 */
[----:B------:R-:W-:-:S05]  /*66610*/  @!P3 IMAD.MOV.U32 R11, RZ, RZ, R19 ;  /* 0x000000ffff0bb224 */ /* 0x000fca00078e0013 */
[----:B------:R0:W3:Y:S04]  /*66620*/  @!P3 LDG.E.U8 R0, desc[UR20][R10.64] ;  /* 0x000000140a00b981 */ /* 0x0000e8000c1e1100 */
[----:B------:R-:W-:Y:S04]  /*66630*/  STL [R1+0x17e4], R3 ;  /* 0x0017e40301007387 */ /* 0x000fe80000100800 */
[----:B------:R-:W-:Y:S04]  /*66640*/  STL [R1+0x2c], R25 ;  /* 0x00002c1901007387 */ /* 0x000fe80000100800 */
[----:B------:R-:W0:Y:S04]  /*66650*/  LDL R15, [R1+0xf44] ;  /* 0x000f4400010f7983 */ /* 0x000e280000100800 */
[----:B------:R-:W3:Y:S04]  /*66660*/  LDL R14, [R1+0xf48] ;  /* 0x000f4800010e7983 */ /* 0x000ee80000100800 */
[----:B------:R1:W-:Y:S04]  /*66670*/  STL [R1+0x17ac], R6 ;  /* 0x0017ac0601007387 */ /* 0x0003e80000100800 */
[----:B------:R-:W3:Y:S04]  /*66680*/  LDL R18, [R1+0xf4c] ;  /* 0x000f4c0001127983 */ /* 0x000ee80000100800 */
[----:B------:R-:W3:Y:S04]  /*66690*/  LDL R17, [R1+0xf50] ;  /* 0x000f500001117983 */ /* 0x000ee80000100800 */
[----:B----4-:R4:W-:Y:S04]  /*666a0*/  STL [R1+0x17b0], R7 ;  /* 0x0017b00701007387 */ /* 0x0109e80000100800 */
[----:B------:R-:W3:Y:S04]  /*666b0*/  LDL R13, [R1+0xf54] ;  /* 0x000f5400010d7983 */ /* 0x000ee80000100800 */
[----:B-1----:R-:W3:Y:S04]  /*666c0*/  LDL R6, [R1+0xf58] ;  /* 0x000f580001067983 */ /* 0x002ee80000100800 */
[----:B------:R-:W-:Y:S04]  /*666d0*/  STL [R1+0x17b4], R8 ;  /* 0x0017b40801007387 */ /* 0x000fe80000100800 */
[----:B------:R-:W3:Y:S04]  /*666e0*/  LDL R12, [R1+0xf5c] ;  /* 0x000f5c00010c7983 */ /* 0x000ee80000100800 */
[----:B----4-:R-:W4:Y:S01]  /*666f0*/  LDL R7, [R1+0xf60] ;  /* 0x000f600001077983 */ /* 0x010f220000100800 */
[----:B------:R-:W-:-:S03]  /*66700*/  PRMT R92, RZ, 0x7610, R92 ;  /* 0x00007610ff5c7816 */ /* 0x000fc6000000005c */
[----:B------:R-:W-:Y:S04]  /*66710*/  STL [R1+0x17b8], R9 ;  /* 0x0017b80901007387 */ /* 0x000fe80000100800 */
[----:B------:R-:W4:Y:S04]  /*66720*/  LDL R5, [R1+0xf64] ;  /* 0x000f640001057983 */ /* 0x000f280000100800 */
[----:B------:R-:W4:Y:S01]  /*66730*/  LDL R3, [R1+0xf68] ;  /* 0x000f680001037983 */ /* 0x000f220000100800 */
[----:B------:R-:W-:Y:S02]  /*66740*/  PRMT R90, RZ, 0x7610, R90 ;  /* 0x00007610ff5a7816 */ /* 0x000fe4000000005a */
[----:B------:R-:W-:Y:S01]  /*66750*/  PRMT R88, RZ, 0x7610, R88 ;  /* 0x00007610ff587816 */ /* 0x000fe20000000058 */
[----:B--2---:R1:W-:Y:S04]  /*66760*/  STL [R1+0x17bc], R2 ;  /* 0x0017bc0201007387 */ /* 0x0043e80000100800 */
[----:B------:R-:W2:Y:S04]  /*66770*/  LDL R16, [R1+0xf6c] ;  /* 0x000f6c0001107983 */ /* 0x000ea80000100800 */
[----:B-1----:R-:W2:Y:S01]  /*66780*/  LDL R2, [R1+0xf70] ;  /* 0x000f700001027983 */ /* 0x002ea20000100800 */
[----:B0-----:R-:W-:-:S02]  /*66790*/  @!P3 IMAD.MOV.U32 R11, RZ, RZ, R15 ;  /* 0x000000ffff0bb224 */ /* 0x001fc400078e000f */
[----:B---3--:R-:W-:Y:S01]  /*667a0*/  @!P3 IMAD.MOV.U32 R10, RZ, RZ, R14 ;  /* 0x000000ffff0ab224 */ /* 0x008fe200078e000e */
[----:B------:R0:W-:Y:S04]  /*667b0*/  STL [R1+0x17e8], R0 ;  /* 0x0017e80001007387 */ /* 0x0001e80000100800 */
[----:B------:R-:W3:Y:S04]  /*667c0*/  LDL R15, [R1+0xf74] ;  /* 0x000f7400010f7983 */ /* 0x000ee80000100800 */
[----:B------:R-:W3:Y:S04]  /*667d0*/  LDL R14, [R1+0xf78] ;  /* 0x000f7800010e7983 */ /* 0x000ee80000100800 */
[----:B------:R1:W3:Y:S02]  /*667e0*/  @!P3 LDG.E.U8 R92, desc[UR20][R10.64] ;  /* 0x000000140a5cb981 */ /* 0x0002e4000c1e1100 */
[----:B-1----:R-:W-:-:S02]  /*667f0*/  @!P3 IMAD.MOV.U32 R11, RZ, RZ, R18 ;  /* 0x000000ffff0bb224 */ /* 0x002fc400078e0012 */
[----:B------:R-:W-:-:S05]  /*66800*/  @!P3 IMAD.MOV.U32 R10, RZ, RZ, R17 ;  /* 0x000000ffff0ab224 */ /* 0x000fca00078e0011 */
[----:B------:R1:W3:Y:S02]  /*66810*/  @!P3 LDG.E.U8 R90, desc[UR20][R10.64] ;  /* 0x000000140a5ab981 */ /* 0x0002e4000c1e1100 */
[----:B-1----:R-:W-:Y:S02]  /*66820*/  @!P3 IMAD.MOV.U32 R11, RZ, RZ, R13 ;  /* 0x000000ffff0bb224 */ /* 0x002fe400078e000d */
[----:B------:R-:W-:-:S05]  /*66830*/  @!P3 IMAD.MOV.U32 R10, RZ, RZ, R6 ;  /* 0x000000ffff0ab224 */ /* 0x000fca00078e0006 */
[----:B------:R1:W3:Y:S01]  /*66840*/  @!P3 LDG.E.U8 R88, desc[UR20][R10.64] ;  /* 0x000000140a58b981 */ /* 0x0002e2000c1e1100 */
[----:B------:R-:W-:Y:S02]  /*66850*/  PRMT R86, RZ, 0x7610, R86 ;  /* 0x00007610ff567816 */ /* 0x000fe40000000056 */
[----:B------:R-:W-:Y:S01]  /*66860*/  PRMT R84, RZ, 0x7610, R84 ;  /* 0x00007610ff547816 */ /* 0x000fe20000000054 */
[----:B-1----:R-:W-:Y:S02]  /*66870*/  @!P3 IMAD.MOV.U32 R11, RZ, RZ, R12 ;  /* 0x000000ffff0bb224 */ /* 0x002fe400078e000c */
[----:B----4-:R-:W-:-:S05]  /*66880*/  @!P3 IMAD.MOV.U32 R10, RZ, RZ, R7 ;  /* 0x000000ffff0ab224 */ /* 0x010fca00078e0007 */
[----:B------:R1:W4:Y:S01]  /*66890*/  @!P3 LDG.E.U8 R86, desc[UR20][R10.64] ;  /* 0x000000140a56b981 */ /* 0x000322000c1e1100 */
[----:B------:R-:W-:Y:S01]  /*668a0*/  PRMT R82, RZ, 0x7610, R82 ;  /* 0x00007610ff527816 */ /* 0x000fe20000000052 */
[----:B-1----:R-:W-:Y:S02]  /*668b0*/  @!P3 IMAD.MOV.U32 R11, RZ, RZ, R5 ;  /* 0x000000ffff0bb224 */ /* 0x002fe400078e0005 */
[----:B------:R-:W-:-:S05]  /*668c0*/  @!P3 IMAD.MOV.U32 R10, RZ, RZ, R3 ;  /* 0x000000ffff0ab224 */ /* 0x000fca00078e0003 */
[----:B------:R2:W4:Y:S01]  /*668d0*/  @!P3 LDG.E.U8 R84, desc[UR20][R10.64] ;  /* 0x000000140a54b981 */ /* 0x000522000c1e1100 */
[----:B------:R-:W-:Y:S01]  /*668e0*/  PRMT R80, RZ, 0x7610, R80 ;  /* 0x00007610ff507816 */ /* 0x000fe20000000050 */
[----:B--2---:R-:W-:Y:S02]  /*668f0*/  @!P3 IMAD.MOV.U32 R11, RZ, RZ, R16 ;  /* 0x000000ffff0bb224 */ /* 0x004fe400078e0010 */
[----:B------:R-:W-:-:S05]  /*66900*/  @!P3 IMAD.MOV.U32 R10, RZ, RZ, R2 ;  /* 0x000000ffff0ab224 */ /* 0x000fca00078e0002 */
[----:B------:R1:W2:Y:S04]  /*66910*/  @!P3 LDG.E.U8 R82, desc[UR20][R10.64] ;  /* 0x000000140a52b981 */ /* 0x0002a8000c1e1100 */
[----:B---3--:R-:W-:Y:S04]  /*66920*/  STL [R1+0x17c0], R92 ;  /* 0x0017c05c01007387 */ /* 0x008fe80000100800 */
[----:B------:R-:W3:Y:S04]  /*66930*/  LDL R9, [R1+0xf7c] ;  /* 0x000f7c0001097983 */ /* 0x000ee80000100800 */
[----:B------:R-:W3:Y:S01]  /*66940*/  LDL R8, [R1+0xf80] ;  /* 0x000f800001087983 */ /* 0x000ee20000100800 */
[----:B-1----:R-:W-:-:S02]  /*66950*/  @!P3 IMAD.MOV.U32 R10, RZ, RZ, R14 ;  /* 0x000000ffff0ab224 */ /* 0x002fc400078e000e */
[----:B------:R-:W-:-:S05]  /*66960*/  @!P3 IMAD.MOV.U32 R11, RZ, RZ, R15 ;  /* 0x000000ffff0bb224 */ /* 0x000fca00078e000f */
[----:B------:R3:W3:Y:S04]  /*66970*/  @!P3 LDG.E.U8 R80, desc[UR20][R10.64] ;  /* 0x000000140a50b981 */ /* 0x0006e8000c1e1100 */
[----:B------:R-:W-:Y:S04]  /*66980*/  STL [R1+0x17c4], R90 ;  /* 0x0017c45a01007387 */ /* 0x000fe80000100800 */
[----:B------:R-:W3:Y:S04]  /*66990*/  LDL R13, [R1+0xf84] ;  /* 0x000f8400010d7983 */ /* 0x000ee80000100800 */
[----:B------:R-:W3:Y:S04]  /*669a0*/  LDL R6, [R1+0xf88] ;  /* 0x000f880001067983 */ /* 0x000ee80000100800 */
[----:B------:R-:W-:Y:S04]  /*669b0*/  STL [R1+0x17c8], R88 ;  /* 0x0017c85801007387 */ /* 0x000fe80000100800 */
[----:B------:R-:W3:Y:S04]  /*669c0*/  LDL R12, [R1+0xf8c] ;  /* 0x000f8c00010c7983 */ /* 0x000ee80000100800 */
[----:B------:R-:W3:Y:S04]  /*669d0*/  LDL R7, [R1+0xf90] ;  /* 0x000f900001077983 */ /* 0x000ee80000100800 */
[----:B----4-:R-:W-:Y:S04]  /*669e0*/  STL [R1+0x17cc], R86 ;  /* 0x0017cc5601007387 */ /* 0x010fe80000100800 */
[----:B------:R-:W4:Y:S04]  /*669f0*/  LDL R5, [R1+0xf94] ;  /* 0x000f940001057983 */ /* 0x000f280000100800 */
[----:B------:R-:W4:Y:S01]  /*66a00*/  LDL R3, [R1+0xf98] ;  /* 0x000f980001037983 */ /* 0x000f220000100800 */
[----:B------:R-:W-:-:S03]  /*66a10*/  PRMT R78, RZ, 0x7610, R78 ;  /* 0x00007610ff4e7816 */ /* 0x000fc6000000004e */
[----:B------:R-:W-:Y:S04]  /*66a20*/  STL [R1+0x17d0], R84 ;  /* 0x0017d05401007387 */ /* 0x000fe80000100800 */
[----:B------:R-:W4:Y:S04]  /*66a30*/  LDL R2, [R1+0xf9c] ;  /* 0x000f9c0001027983 */ /* 0x000f280000100800 */
[----:B0-----:R-:W4:Y:S01]  /*66a40*/  LDL R0, [R1+0xfa0] ;  /* 0x000fa00001007983 */ /* 0x001f220000100800 */
[----:B------:R-:W-:Y:S02]  /*66a50*/  PRMT R76, RZ, 0x7610, R76 ;  /* 0x00007610ff4c7816 */ /* 0x000fe4000000004c */
[----:B------:R-:W-:Y:S01]  /*66a60*/  PRMT R74, RZ, 0x7610, R74 ;  /* 0x00007610ff4a7816 */ /* 0x000fe2000000004a */
[----:B--2---:R-:W-:Y:S04]  /*66a70*/  STL [R1+0x17ec], R82 ;  /* 0x0017ec5201007387 */ /* 0x004fe80000100800 */
[----:B------:R-:W2:Y:S04]  /*66a80*/  LDL R15, [R1+0xfa4] ;  /* 0x000fa400010f7983 */ /* 0x000ea80000100800 */
[----:B------:R-:W2:Y:S01]  /*66a90*/  LDL R14, [R1+0xfa8] ;  /* 0x000fa800010e7983 */ /* 0x000ea20000100800 */
[----:B---3--:R-:W-:-:S02]  /*66aa0*/  @!P3 IMAD.MOV.U32 R11, RZ, RZ, R9 ;  /* 0x000000ffff0bb224 */ /* 0x008fc400078e0009 */
[----:B------:R-:W-:-:S05]  /*66ab0*/  @!P3 IMAD.MOV.U32 R10, RZ, RZ, R8 ;  /* 0x000000ffff0ab224 */ /* 0x000fca00078e0008 */
[----:B------:R0:W3:Y:S04]  /*66ac0*/  @!P3 LDG.E.U8 R78, desc[UR20][R10.64] ;  /* 0x000000140a4eb981 */ /* 0x0000e8000c1e1100 */
[----:B------:R-:W-:Y:S04]  /*66ad0*/  STL [R1+0x17d4], R80 ;  /* 0x0017d45001007387 */ /* 0x000fe80000100800 */
[----:B------:R-:W3:Y:S04]  /*66ae0*/  LDL R9, [R1+0xfac] ;  /* 0x000fac0001097983 */ /* 0x000ee80000100800 */
[----:B------:R-:W3:Y:S01]  /*66af0*/  LDL R8, [R1+0xfb0] ;  /* 0x000fb00001087983 */ /* 0x000ee20000100800 */
[----:B0-----:R-:W-:-:S02]  /*66b00*/  @!P3 IMAD.MOV.U32 R11, RZ, RZ, R13 ;  /* 0x000000ffff0bb224 */ /* 0x001fc400078e000d */
[----:B------:R-:W-:-:S05]  /*66b10*/  @!P3 IMAD.MOV.U32 R10, RZ, RZ, R6 ;  /* 0x000000ffff0ab224 */ /* 0x000fca00078e0006 */
[----:B------:R0:W3:Y:S02]  /*66b20*/  @!P3 LDG.E.U8 R76, desc[UR20][R10.64] ;  /* 0x000000140a4cb981 */ /* 0x0000e4000c1e1100 */
[----:B0-----:R-:W-:Y:S02]  /*66b30*/  @!P3 IMAD.MOV.U32 R11, RZ, RZ, R12 ;  /* 0x000000ffff0bb224 */ /* 0x001fe400078e000c */
[----:B------:R-:W-:-:S05]  /*66b40*/  @!P3 IMAD.MOV.U32 R10, RZ, RZ, R7 ;  /* 0x000000ffff0ab224 */ /* 0x000fca00078e0007 */
[----:B------:R4:W3:Y:S01]  /*66b50*/  @!P3 LDG.E.U8 R74, desc[UR20][R10.64] ;  /* 0x000000140a4ab981 */ /* 0x0008e2000c1e1100 */
[----:B------:R-:W-:Y:S02]  /*66b60*/  PRMT R72, RZ, 0x7610, R72 ;  /* 0x00007610ff487816 */ /* 0x000fe40000000048 */
[----:B------:R-:W-:Y:S01]  /*66b70*/  PRMT R70, RZ, 0x7610, R70 ;  /* 0x00007610ff467816 */ /* 0x000fe20000000046 */
[----:B----4-:R-:W-:Y:S02]  /*66b80*/  @!P3 IMAD.MOV.U32 R11, RZ, RZ, R5 ;  /* 0x000000ffff0bb224 */ /* 0x010fe400078e0005 */
        /* <DEDUP_REMOVED lines=13> */
[----:B0-----:R-:W-:-:S02]  /*66c60*/  @!P3 IMAD.MOV.U32 R10, RZ, RZ, R8 ;  /* 0x000000ffff0ab224 */ /* 0x001fc400078e0008 */
        /* <DEDUP_REMOVED lines=14> */
[----:B------:R-:W4:Y:S01]  /*66d50*/  LDL R14, [R1+0xfd8] ;  /* 0x000fd800010e7983 */ /* 0x000f220000100800 */
        /* <DEDUP_REMOVED lines=31> */
[----:B------:R-:W-:Y:S01]  /*66f50*/  @!P3 IMAD.MOV.U32 R10, RZ, RZ, R6 ;  /* 0x000000ffff0ab224 */ /* 0x000fe200078e0006 */
[----:B------:R-:W-:Y:S04]  /*66f60*/  STL [R1+0x1804], R64 ;  /* 0x0018044001007387 */ /* 0x000fe80000100800 */
[----:B------:R-:W3:Y:S04]  /*66f70*/  @!P3 LDG.E.U8 R52, desc[UR20][R10.64] ;  /* 0x000000140a34b981 */ /* 0x000ee8000c1e1100 */
[----:B------:R-:W-:Y:S04]  /*66f80*/  STL [R1+0x1808], R62 ;  /* 0x0018083e01007387 */ /* 0x000fe80000100800 */
[----:B------:R-:W3:Y:S04]  /*66f90*/  LDL R7, [R1+0xfec] ;  /* 0x000fec0001077983 */ /* 0x000ee80000100800 */
[----:B------:R-:W3:Y:S04]  /*66fa0*/  LDL R3, [R1+0xff0] ;  /* 0x000ff00001037983 */ /* 0x000ee80000100800 */
[----:B------:R-:W-:Y:S04]  /*66fb0*/  STL [R1+0x180c], R60 ;  /* 0x00180c3c01007387 */ /* 0x000fe80000100800 */
[----:B------:R-:W3:Y:S04]  /*66fc0*/  LDL R5, [R1+0xff4] ;  /* 0x000ff40001057983 */ /* 0x000ee80000100800 */
[----:B------:R-:W3:Y:S04]  /*66fd0*/  LDL R0, [R1+0xff8] ;  /* 0x000ff80001007983 */ /* 0x000ee80000100800 */
[----:B------:R-:W3:Y:S04]  /*66fe0*/  LDL R12, [R1+0xffc] ;  /* 0x000ffc00010c7983 */ /* 0x000ee80000100800 */
[----:B------:R-:W3:Y:S04]  /*66ff0*/  LDL R2, [R1+0x1000] ;  /* 0x0010000001027983 */ /* 0x000ee80000100800 */
[----:B----4-:R0:W-:Y:S04]  /*67000*/  STL [R1+0x1810], R58 ;  /* 0x0018103a01007387 */ /* 0x0101e80000100800 */
[----:B------:R-:W4:Y:S04]  /*67010*/  LDL R15, [R1+0x1004] ;  /* 0x00100400010f7983 */ /* 0x000f280000100800 */
[----:B------:R-:W4:Y:S04]  /*67020*/  LDL R14, [R1+0x1008] ;  /* 0x00100800010e7983 */ /* 0x000f280000100800 */
[----:B------:R1:W-:Y:S04]  /*67030*/  STL [R1+0x1814], R56 ;  /* 0x0018143801007387 */ /* 0x0003e80000100800 */
[----:B------:R-:W4:Y:S04]  /*67040*/  LDL R9, [R1+0x100c] ;  /* 0x00100c0001097983 */ /* 0x000f280000100800 */
[----:B------:R-:W4:Y:S01]  /*67050*/  LDL R8, [R1+0x1010] ;  /* 0x0010100001087983 */ /* 0x000f220000100800 */
[----:B------:R-:W-:-:S03]  /*67060*/  PRMT R50, RZ, 0x7610, R50 ;  /* 0x00007610ff327816 */ /* 0x000fc60000000032 */
[----:B--2---:R-:W-:Y:S04]  /*67070*/  STL [R1+0x1818], R54 ;  /* 0x0018183601007387 */ /* 0x004fe80000100800 */
[----:B------:R-:W2:Y:S04]  /*67080*/  LDL R18, [R1+0x1014] ;  /* 0x0010140001127983 */ /* 0x000ea80000100800 */
[----:B------:R-:W2:Y:S04]  /*67090*/  LDL R6, [R1+0x1018] ;  /* 0x0010180001067983 */ /* 0x000ea80000100800 */
[----:B------:R-:W2:Y:S04]  /*670a0*/  LDL R17, [R1+0x101c] ;  /* 0x00101c0001117983 */ /* 0x000ea80000100800 */
[----:B------:R-:W2:Y:S04]  /*670b0*/  LDL R16, [R1+0x1020] ;  /* 0x0010200001107983 */ /* 0x000ea80000100800 */
[----:B---3--:R3:W-:Y:S01]  /*670c0*/  STL [R1+0x181c], R52 ;  /* 0x00181c3401007387 */ /* 0x0087e20000100800 */
[----:B------:R-:W-:-:S03]  /*670d0*/  PRMT R48, RZ, 0x7610, R48 ;  /* 0x00007610ff307816 */ /* 0x000fc60000000030 */
[----:B------:R-:W2:Y:S04]  /*670e0*/  LDL R23, [R1+0x1034] ;  /* 0x0010340001177983 */ /* 0x000ea80000100800 */
[----:B------:R-:W2:Y:S04]  /*670f0*/  LDL R21, [R1+0x103c] ;  /* 0x00103c0001157983 */ /* 0x000ea80000100800 */
[----:B------:R-:W2:Y:S04]  /*67100*/  LDL R20, [R1+0x1040] ;  /* 0x0010400001147983 */ /* 0x000ea80000100800 */
[----:B------:R-:W2:Y:S04]  /*67110*/  LDL R22, [R1+0x105c] ;  /* 0x00105c0001167983 */ /* 0x000ea80000100800 */
[----:B------:R-:W2:Y:S04]  /*67120*/  LDL R25, [R1+0x108c] ;  /* 0x00108c0001197983 */ /* 0x000ea80000100800 */
[----:B------:R-:W2:Y:S04]  /*67130*/  LDL R24, [R1+0x1090] ;  /* 0x0010900001187983 */ /* 0x000ea80000100800 */
[----:B------:R-:W2:Y:S01]  /*67140*/  LDL R26, [R1+0x111c] ;  /* 0x00111c00011a7983 */ /* 0x000ea20000100800 */
[----:B------:R-:W-:-:S02]  /*67150*/  @!P3 IMAD.MOV.U32 R11, RZ, RZ, R7 ;  /* 0x000000ffff0bb224 */ /* 0x000fc400078e0007 */
[----:B------:R-:W-:Y:S01]  /*67160*/  @!P3 IMAD.MOV.U32 R10, RZ, RZ, R3 ;  /* 0x000000ffff0ab224 */ /* 0x000fe200078e0003 */
[----:B------:R-:W2:Y:S04]  /*67170*/  LDL R7, [R1+0x1024] ;  /* 0x0010240001077983 */ /* 0x000ea80000100800 */
[----:B------:R-:W2:Y:S04]  /*67180*/  LDL R3, [R1+0x1028] ;  /* 0x0010280001037983 */ /* 0x000ea80000100800 */
[----:B------:R0:W2:Y:S04]  /*67190*/  @!P3 LDG.E.U8 R50, desc[UR20][R10.64] ;  /* 0x000000140a32b981 */ /* 0x0000a8000c1e1100 */
[----:B------:R-:W2:Y:S04]  /*671a0*/  LDL R29, [R1+0x114c] ;  /* 0x00114c00011d7983 */ /* 0x000ea80000100800 */
        /* <DEDUP_REMOVED lines=9> */
[----:B------:R-:W2:Y:S01]  /*67240*/  LDL R38, [R1+0x1128] ;  /* 0x0011280001267983 */ /* 0x000ea20000100800 */
[----:B0-----:R-:W-:-:S02]  /*67250*/  @!P3 IMAD.MOV.U32 R11, RZ, RZ, R5 ;  /* 0x000000ffff0bb224 */ /* 0x001fc400078e0005 */
[----:B------:R-:W-:Y:S01]  /*67260*/  @!P3 IMAD.MOV.U32 R10, RZ, RZ, R0 ;  /* 0x000000ffff0ab224 */ /* 0x000fe200078e0000 */
[----:B------:R-:W2:Y:S04]  /*67270*/  LDL R5, [R1+0x102c] ;  /* 0x00102c0001057983 */ /* 0x000ea80000100800 */
[----:B------:R-:W2:Y:S01]  /*67280*/  LDL R0, [R1+0x1030] ;  /* 0x0010300001007983 */ /* 0x000ea20000100800 */
[----:B------:R-:W-:Y:S02]  /*67290*/  @!P3 IMAD.MOV.U32 R13, RZ, RZ, R12 ;  /* 0x000000ffff0db224 */ /* 0x000fe400078e000c */
[----:B------:R-:W-:Y:S01]  /*672a0*/  @!P3 IMAD.MOV.U32 R12, RZ, RZ, R2 ;  /* 0x000000ffff0cb224 */ /* 0x000fe200078e0002 */
        /* <DEDUP_REMOVED lines=8> */
[----:B-1----:R-:W2:Y:S04]  /*67330*/  LDL R56, [R1+0x1160] ;  /* 0x0011600001387983 */ /* 0x002ea80000100800 */
[----:B---3--:R-:W3:Y:S01]  /*67340*/  LDL R52, [R1+0x10b0] ;  /* 0x0010b00001347983 */ /* 0x008ee20000100800 */
[----:B0-----:R-:W-:-:S02]  /*67350*/  PRMT R10, RZ, 0x7610, R10 ;  /* 0x00007610ff0a7816 */ /* 0x001fc4000000000a */
[----:B------:R-:W-:Y:S01]  /*67360*/  PRMT R11, RZ, 0x7610, R11 ;  /* 0x00007610ff0b7816 */ /* 0x000fe2000000000b */
[----:B------:R-:W3:Y:S01]  /*67370*/  LDL R54, [R1+0x10ac] ;  /* 0x0010ac0001367983 */ /* 0x000ee20000100800 */
[----:B------:R-:W-:Y:S02]  /*67380*/  PRMT R49, RZ, 0x7610, R49 ;  /* 0x00007610ff317816 */ /* 0x000fe40000000031 */
[----:B------:R-:W-:Y:S02]  /*67390*/  PRMT R51, RZ, 0x7610, R51 ;  /* 0x00007610ff337816 */ /* 0x000fe40000000033 */
[----:B------:R-:W-:Y:S01]  /*673a0*/  PRMT R53, RZ, 0x7610, R53 ;  /* 0x00007610ff357816 */ /* 0x000fe20000000035 */
[----:B------:R4:W3:Y:S04]  /*673b0*/  @!P3 LDG.E.U8 R10, desc[UR20][R12.64] ;  /* 0x000000140c0ab981 */ /* 0x0008e8000c1e1100 */
[----:B------:R-:W3:Y:S04]  /*673c0*/  LDL R60, [R1+0x1108] ;  /* 0x00110800013c7983 */ /* 0x000ee80000100800 */
[----:B------:R-:W3:Y:S01]  /*673d0*/  LDL R62, [R1+0x1104] ;  /* 0x00110400013e7983 */ /* 0x000ee20000100800 */
[----:B------:R-:W-:-:S02]  /*673e0*/  PRMT R55, RZ, 0x7610, R55 ;  /* 0x00007610ff377816 */ /* 0x000fc40000000037 */
[----:B------:R-:W-:Y:S02]  /*673f0*/  PRMT R57, RZ, 0x7610, R57 ;  /* 0x00007610ff397816 */ /* 0x000fe40000000039 */
[----:B------:R-:W-:Y:S02]  /*67400*/  PRMT R59, RZ, 0x7610, R59 ;  /* 0x00007610ff3b7816 */ /* 0x000fe4000000003b */
[----:B------:R-:W-:Y:S02]  /*67410*/  PRMT R61, RZ, 0x7610, R61 ;  /* 0x00007610ff3d7816 */ /* 0x000fe4000000003d */
[----:B------:R-:W-:Y:S02]  /*67420*/  PRMT R63, RZ, 0x7610, R63 ;  /* 0x00007610ff3f7816 */ /* 0x000fe4000000003f */
[----:B------:R-:W-:Y:S02]  /*67430*/  PRMT R65, RZ, 0x7610, R65 ;  /* 0x00007610ff417816 */ /* 0x000fe40000000041 */
[----:B------:R-:W-:Y:S01]  /*67440*/  PRMT R67, RZ, 0x7610, R67 ;  /* 0x00007610ff437816 */ /* 0x000fe20000000043 */
[----:B----4-:R-:W-:-:S02]  /*67450*/  @!P3 IMAD.MOV.U32 R12, RZ, RZ, R14 ;  /* 0x000000ffff0cb224 */ /* 0x010fc400078e000e */
[----:B------:R-:W-:Y:S02]  /*67460*/  @!P3 IMAD.MOV.U32 R13, RZ, RZ, R15 ;  /* 0x000000ffff0db224 */ /* 0x000fe400078e000f */
[----:B------:R-:W-:Y:S02]  /*67470*/  @!P3 IMAD.MOV.U32 R14, RZ, RZ, R8 ;  /* 0x000000ffff0eb224 */ /* 0x000fe400078e0008 */
[----:B------:R-:W-:Y:S01]  /*67480*/  @!P3 IMAD.MOV.U32 R15, RZ, RZ, R9 ;  /* 0x000000ffff0fb224 */ /* 0x000fe200078e0009 */
[----:B------:R-:W4:Y:S04]  /*67490*/  LDL R8, [R1+0x1048] ;  /* 0x0010480001087983 */ /* 0x000f280000100800 */
[----:B------:R0:W3:Y:S04]  /*674a0*/  @!P3 LDG.E.U8 R11, desc[UR20][R12.64] ;  /* 0x000000140c0bb981 */ /* 0x0000e8000c1e1100 */
[----:B------:R-:W3:Y:S01]  /*674b0*/  LDL R9, [R1+0x1044] ;  /* 0x0010440001097983 */ /* 0x000ee20000100800 */
[----:B------:R-:W-:-:S02]  /*674c0*/  PRMT R69, RZ, 0x7610, R69 ;  /* 0x00007610ff457816 */ /* 0x000fc40000000045 */
[----:B------:R-:W-:Y:S02]  /*674d0*/  PRMT R71, RZ, 0x7610, R71 ;  /* 0x00007610ff477816 */ /* 0x000fe40000000047 */
[----:B------:R-:W-:Y:S01]  /*674e0*/  PRMT R73, RZ, 0x7610, R73 ;  /* 0x00007610ff497816 */ /* 0x000fe20000000049 */
[----:B------:R-:W3:Y:S04]  /*674f0*/  LDL R72, [R1+0x1148] ;  /* 0x0011480001487983 */ /* 0x000ee80000100800 */
[----:B------:R-:W3:Y:S01]  /*67500*/  LDL R74, [R1+0x1144] ;  /* 0x00114400014a7983 */ /* 0x000ee20000100800 */
[----:B------:R-:W-:-:S03]  /*67510*/  PRMT R75, RZ, 0x7610, R75 ;  /* 0x00007610ff4b7816 */ /* 0x000fc6000000004b */
[----:B------:R-:W3:Y:S04]  /*67520*/  LDL R70, [R1+0x116c] ;  /* 0x00116c0001467983 */ /* 0x000ee80000100800 */
[----:B------:R-:W3:Y:S01]  /*67530*/  LDL R68, [R1+0x1170] ;  /* 0x0011700001447983 */ /* 0x000ee20000100800 */
[----:B0-----:R-:W-:Y:S02]  /*67540*/  PRMT R12, RZ, 0x7610, R12 ;  /* 0x00007610ff0c7816 */ /* 0x001fe4000000000c */
[----:B------:R-:W-:Y:S02]  /*67550*/  PRMT R13, RZ, 0x7610, R13 ;  /* 0x00007610ff0d7816 */ /* 0x000fe4000000000d */
[----:B------:R-:W-:Y:S01]  /*67560*/  PRMT R77, RZ, 0x7610, R77 ;  /* 0x00007610ff4d7816 */ /* 0x000fe2000000004d */
[----:B------:R-:W3:Y:S04]  /*67570*/  LDL R66, [R1+0x1174] ;  /* 0x0011740001427983 */ /* 0x000ee80000100800 */
[----:B------:R2:W3:Y:S04]  /*67580*/  @!P3 LDG.E.U8 R12, desc[UR20][R14.64] ;  /* 0x000000140e0cb981 */ /* 0x0004e8000c1e1100 */
[----:B------:R-:W3:Y:S01]  /*67590*/  LDL R64, [R1+0x1178] ;  /* 0x0011780001407983 */ /* 0x000ee20000100800 */
[----:B--2---:R-:W-:-:S02]  /*675a0*/  @!P3 IMAD.MOV.U32 R15, RZ, RZ, R18 ;  /* 0x000000ffff0fb224 */ /* 0x004fc400078e0012 */
[----:B------:R-:W-:Y:S02]  /*675b0*/  @!P3 IMAD.MOV.U32 R14, RZ, RZ, R6 ;  /* 0x000000ffff0eb224 */ /* 0x000fe400078e0006 */
[----:B------:R-:W2:Y:S04]  /*675c0*/  LDL R6, [R1+0x1060] ;  /* 0x0010600001067983 */ /* 0x000ea80000100800 */
[----:B------:R0:W2:Y:S02]  /*675d0*/  @!P3 LDG.E.U8 R13, desc[UR20][R14.64] ;  /* 0x000000140e0db981 */ /* 0x0000a4000c1e1100 */
[----:B0-----:R-:W-:Y:S02]  /*675e0*/  PRMT R14, RZ, 0x7610, R14 ;  /* 0x00007610ff0e7816 */ /* 0x001fe4000000000e */
[----:B------:R-:W-:-:S04]  /*675f0*/  PRMT R15, RZ, 0x7610, R15 ;  /* 0x00007610ff0f7816 */ /* 0x000fc8000000000f */
[----:B------:R0:W2:Y:S02]  /*67600*/  @!P3 LDG.E.U8 R14, desc[UR20][R16.64] ;  /* 0x00000014100eb981 */ /* 0x0000a4000c1e1100 */
[----:B0-----:R-:W-:Y:S02]  /*67610*/  @!P3 IMAD.MOV.U32 R16, RZ, RZ, R3 ;  /* 0x000000ffff10b224 */ /* 0x001fe400078e0003 */
[----:B------:R-:W-:Y:S01]  /*67620*/  @!P3 IMAD.MOV.U32 R17, RZ, RZ, R7 ;  /* 0x000000ffff11b224 */ /* 0x000fe200078e0007 */
[----:B------:R-:W2:Y:S04]  /*67630*/  LDL R3, [R1+0x10c0] ;  /* 0x0010c00001037983 */ /* 0x000ea80000100800 */
[----:B------:R-:W2:Y:S04]  /*67640*/  LDL R7, [R1+0x10bc] ;  /* 0x0010bc0001077983 */ /* 0x000ea80000100800 */
[----:B------:R0:W2:Y:S02]  /*67650*/  @!P3 LDG.E.U8 R15, desc[UR20][R16.64] ;  /* 0x00000014100fb981 */ /* 0x0000a4000c1e1100 */
[----:B0-----:R-:W-:Y:S01]  /*67660*/  PRMT R16, RZ, 0x7610, R16 ;  /* 0x00007610ff107816 */ /* 0x001fe20000000010 */
[----:B------:R-:W-:-:S02]  /*67670*/  @!P3 IMAD.MOV.U32 R18, RZ, RZ, R0 ;  /* 0x000000ffff12b224 */ /* 0x000fc400078e0000 */
[----:B------:R-:W-:Y:S01]  /*67680*/  @!P3 IMAD.MOV.U32 R19, RZ, RZ, R5 ;  /* 0x000000ffff13b224 */ /* 0x000fe200078e0005 */
[----:B------:R-:W2:Y:S04]  /*67690*/  LDL R0, [R1+0x10f0] ;  /* 0x0010f00001007983 */ /* 0x000ea80000100800 */
[----:B------:R-:W2:Y:S04]  /*676a0*/  LDL R5, [R1+0x10ec] ;  /* 0x0010ec0001057983 */ /* 0x000ea80000100800 */
[----:B------:R0:W2:Y:S02]  /*676b0*/  @!P3 LDG.E.U8 R16, desc[UR20][R18.64] ;  /* 0x000000141210b981 */ /* 0x0000a4000c1e1100 */
[----:B0-----:R-:W-:-:S02]  /*676c0*/  @!P3 IMAD.MOV.U32 R18, RZ, RZ, R2 ;  /* 0x000000ffff12b224 */ /* 0x001fc400078e0002 */
[----:B------:R-:W2:Y:S01]  /*676d0*/  LDL R2, [R1+0x1120] ;  /* 0x0011200001027983 */ /* 0x000ea20000100800 */
[----:B------:R-:W-:Y:S01]  /*676e0*/  PRMT R17, RZ, 0x7610, R17 ;  /* 0x00007610ff117816 */ /* 0x000fe20000000011 */
[----:B------:R-:W-:-:S05]  /*676f0*/  @!P3 IMAD.MOV.U32 R19, RZ, RZ, R23 ;  /* 0x000000ffff13b224 */ /* 0x000fca00078e0017 */
[----:B------:R0:W2:Y:S02]  /*67700*/  @!P3 LDG.E.U8 R17, desc[UR20][R18.64] ;  /* 0x000000141211b981 */ /* 0x0000a4000c1e1100 */
[----:B0-----:R-:W-:Y:S02]  /*67710*/  PRMT R18, RZ, 0x7610, R18 ;  /* 0x00007610ff127816 */ /* 0x001fe40000000012 */
[----:B------:R-:W-:-:S04]  /*67720*/  PRMT R19, RZ, 0x7610, R19 ;  /* 0x00007610ff137816 */ /* 0x000fc80000000013 */
[----:B------:R4:W2:Y:S01]  /*67730*/  @!P3 LDG.E.U8 R18, desc[UR20][R20.64] ;  /* 0x000000141412b981 */ /* 0x0008a2000c1e1100 */
[----:B------:R-:W-:Y:S02]  /*67740*/  @!P3 IMAD.MOV.U32 R23, RZ, RZ, R22 ;  /* 0x000000ffff17b224 */ /* 0x000fe400078e0016 */
[----:B----4-:R-:W-:Y:S02]  /*67750*/  @!P3 IMAD.MOV.U32 R20, RZ, RZ, R8 ;  /* 0x000000ffff14b224 */ /* 0x010fe400078e0008 */
[----:B---3--:R-:W-:Y:S01]  /*67760*/  @!P3 IMAD.MOV.U32 R21, RZ, RZ, R9 ;  /* 0x000000ffff15b224 */ /* 0x008fe200078e0009 */
[----:B------:R-:W3:Y:S04]  /*67770*/  LDL R8, [R1+0x1180] ;  /* 0x0011800001087983 */ /* 0x000ee80000100800 */
[----:B------:R-:W4:Y:S04]  /*67780*/  LDL R9, [R1+0x117c] ;  /* 0x00117c0001097983 */ /* 0x000f280000100800 */
[----:B------:R0:W4:Y:S02]  /*67790*/  @!P3 LDG.E.U8 R19, desc[UR20][R20.64] ;  /* 0x000000141413b981 */ /* 0x000124000c1e1100 */
[----:B0-----:R-:W-:-:S02]  /*677a0*/  PRMT R20, RZ, 0x7610, R20 ;  /* 0x00007610ff147816 */ /* 0x001fc40000000014 */
[----:B------:R-:W-:Y:S01]  /*677b0*/  PRMT R21, RZ, 0x7610, R21 ;  /* 0x00007610ff157816 */ /* 0x000fe20000000015 */
[----:B------:R-:W-:Y:S02]  /*677c0*/  @!P3 IMAD.MOV.U32 R27, RZ, RZ, R26 ;  /* 0x000000ffff1bb224 */ /* 0x000fe400078e001a */
[----:B--2---:R-:W-:Y:S02]  /*677d0*/  @!P3 IMAD.MOV.U32 R22, RZ, RZ, R6 ;  /* 0x000000ffff16b224 */ /* 0x004fe400078e0006 */
[----:B------:R-:W2:Y:S04]  /*677e0*/  LDL R6, [R1+0x11a0] ;  /* 0x0011a00001067983 */ /* 0x000ea80000100800 */
[----:B------:R0:W2:Y:S02]  /*677f0*/  @!P3 LDG.E.U8 R20, desc[UR20][R22.64] ;  /* 0x000000141614b981 */ /* 0x0000a4000c1e1100 */
[----:B0-----:R-:W-:-:S02]  /*67800*/  @!P3 IMAD.MOV.U32 R22, RZ, RZ, R24 ;  /* 0x000000ffff16b224 */ /* 0x001fc400078e0018 */
[----:B------:R-:W-:-:S05]  /*67810*/  @!P3 IMAD.MOV.U32 R23, RZ, RZ, R25 ;  /* 0x000000ffff17b224 */ /* 0x000fca00078e0019 */
[----:B------:R0:W2:Y:S02]  /*67820*/  @!P3 LDG.E.U8 R21, desc[UR20][R22.64] ;  /* 0x000000141615b981 */ /* 0x0000a4000c1e1100 */
[----:B0-----:R-:W-:Y:S01]  /*67830*/  PRMT R22, RZ, 0x7610, R22 ;  /* 0x00007610ff167816 */ /* 0x001fe20000000016 */
[----:B------:R-:W-:Y:S02]  /*67840*/  @!P3 IMAD.MOV.U32 R24, RZ, RZ, R3 ;  /* 0x000000ffff18b224 */ /* 0x000fe400078e0003 */
[----:B------:R-:W-:Y:S01]  /*67850*/  @!P3 IMAD.MOV.U32 R25, RZ, RZ, R7 ;  /* 0x000000ffff19b224 */ /* 0x000fe200078e0007 */
[----:B------:R-:W2:Y:S04]  /*67860*/  LDL R3, [R1+0x1058] ;  /* 0x0010580001037983 */ /* 0x000ea80000100800 */
[----:B------:R-:W2:Y:S04]  /*67870*/  LDL R7, [R1+0x1054] ;  /* 0x0010540001077983 */ /* 0x000ea80000100800 */
[----:B------:R0:W2:Y:S02]  /*67880*/  @!P3 LDG.E.U8 R22, desc[UR20][R24.64] ;  /* 0x000000141816b981 */ /* 0x0000a4000c1e1100 */
[----:B0-----:R-:W-:-:S02]  /*67890*/  @!P3 IMAD.MOV.U32 R24, RZ, RZ, R0 ;  /* 0x000000ffff18b224 */ /* 0x001fc400078e0000 */
[----:B------:R-:W-:Y:S01]  /*678a0*/  @!P3 IMAD.MOV.U32 R25, RZ, RZ, R5 ;  /* 0x000000ffff19b224 */ /* 0x000fe200078e0005 */
[----:B------:R-:W2:Y:S04]  /*678b0*/  LDL R0, [R1+0x1068] ;  /* 0x0010680001007983 */ /* 0x000ea80000100800 */
[----:B------:R-:W2:Y:S01]  /*678c0*/  LDL R5, [R1+0x1064] ;  /* 0x0010640001057983 */ /* 0x000ea20000100800 */
[----:B------:R-:W-:-:S03]  /*678d0*/  @!P3 IMAD.MOV.U32 R26, RZ, RZ, R2 ;  /* 0x000000ffff1ab224 */ /* 0x000fc600078e0002 */
[----:B------:R-:W2:Y:S01]  /*678e0*/  LDL R2, [R1+0x1070] ;  /* 0x0010700001027983 */ /* 0x000ea20000100800 */
[----:B------:R-:W-:-:S06]  /*678f0*/  PRMT R23, RZ, 0x7610, R23 ;  /* 0x00007610ff177816 */ /* 0x000fcc0000000017 */
[----:B------:R0:W2:Y:S02]  /*67900*/  @!P3 LDG.E.U8 R23, desc[UR20][R24.64] ;  /* 0x000000141817b981 */ /* 0x0000a4000c1e1100 */
[----:B0-----:R-:W-:Y:S02]  /*67910*/  PRMT R24, RZ, 0x7610, R24 ;  /* 0x00007610ff187816 */ /* 0x001fe40000000018 */
[----:B------:R-:W-:-:S04]  /*67920*/  PRMT R25, RZ, 0x7610, R25 ;  /* 0x00007610ff197816 */ /* 0x000fc80000000019 */
[----:B------:R0:W2:Y:S02]  /*67930*/  @!P3 LDG.E.U8 R24, desc[UR20][R26.64] ;  /* 0x000000141a18b981 */ /* 0x0000a4000c1e1100 */
[----:B0-----:R-:W-:Y:S02]  /*67940*/  @!P3 IMAD.MOV.U32 R26, RZ, RZ, R28 ;  /* 0x000000ffff1ab224 */ /* 0x001fe400078e001c */
[----:B------:R-:W-:Y:S02]  /*67950*/  @!P3 IMAD.MOV.U32 R27, RZ, RZ, R29 ;  /* 0x000000ffff1bb224 */ /* 0x000fe400078e001d */
[----:B---3--:R-:W-:Y:S02]  /*67960*/  @!P3 IMAD.MOV.U32 R28, RZ, RZ, R8 ;  /* 0x000000ffff1cb224 */ /* 0x008fe400078e0008 */
[----:B----4-:R-:W-:Y:S01]  /*67970*/  @!P3 IMAD.MOV.U32 R29, RZ, RZ, R9 ;  /* 0x000000ffff1db224 */ /* 0x010fe200078e0009 */
[----:B------:R-:W3:Y:S04]  /*67980*/  LDL R8, [R1+0x10c8] ;  /* 0x0010c80001087983 */ /* 0x000ee80000100800 */
[----:B------:R0:W4:Y:S04]  /*67990*/  @!P3 LDG.E.U8 R25, desc[UR20][R26.64] ;  /* 0x000000141a19b981 */ /* 0x000128000c1e1100 */
[----:B------:R-:W4:Y:S01]  /*679a0*/  LDL R9, [R1+0x10c4] ;  /* 0x0010c40001097983 */ /* 0x000f220000100800 */
[----:B0-----:R-:W-:-:S02]  /*679b0*/  PRMT R26, RZ, 0x7610, R26 ;  /* 0x00007610ff1a7816 */ /* 0x001fc4000000001a */
[----:B------:R-:W-:-:S04]  /*679c0*/  PRMT R27, RZ, 0x7610, R27 ;  /* 0x00007610ff1b7816 */ /* 0x000fc8000000001b */
[----:B------:R0:W4:Y:S02]  /*679d0*/  @!P3 LDG.E.U8 R26, desc[UR20][R28.64] ;  /* 0x000000141c1ab981 */ /* 0x000124000c1e1100 */
[----:B0-----:R-:W-:Y:S02]  /*679e0*/  @!P3 IMAD.MOV.U32 R29, RZ, RZ, R32 ;  /* 0x000000ffff1db224 */ /* 0x001fe400078e0020 */
[----:B--2---:R-:W-:Y:S02]  /*679f0*/  @!P3 IMAD.MOV.U32 R28, RZ, RZ, R6 ;  /* 0x000000ffff1cb224 */ /* 0x004fe400078e0006 */
[----:B------:R-:W2:Y:S04]  /*67a00*/  LDL R6, [R1+0x10f8] ;  /* 0x0010f80001067983 */ /* 0x000ea80000100800 */
[----:B------:R0:W2:Y:S02]  /*67a10*/  @!P3 LDG.E.U8 R27, desc[UR20][R28.64] ;  /* 0x000000141c1bb981 */ /* 0x0000a4000c1e1100 */
[----:B0-----:R-:W-:-:S02]  /*67a20*/  PRMT R28, RZ, 0x7610, R28 ;  /* 0x00007610ff1c7816 */ /* 0x001fc4000000001c */
        /* <DEDUP_REMOVED lines=22> */
[----:B---3--:R-:W-:Y:S02]  /*67b90*/  @!P3 IMAD.MOV.U32 R34, RZ, RZ, R8 ;  /* 0x000000ffff22b224 */ /* 0x008fe400078e0008 */
[----:B----4-:R-:W-:Y:S01]  /*67ba0*/  @!P3 IMAD.MOV.U32 R35, RZ, RZ, R9 ;  /* 0x000000ffff23b224 */ /* 0x010fe200078e0009 */
        /* <DEDUP_REMOVED lines=19> */
[----:B------:R-:W2:Y:S01]  /*67ce0*/  LDL R5, [R1+0x10cc] ;  /* 0x0010cc0001057983 */ /* 0x000ea20000100800 */
[----:B------:R-:W-:-:S03]  /*67cf0*/  @!P3 IMAD.MOV.U32 R38, RZ, RZ, R0 ;  /* 0x000000ffff26b224 */ /* 0x000fc600078e0000 */
        /* <DEDUP_REMOVED lines=19> */
[----:B------:R-:W-:Y:S02]  /*67e30*/  @!P3 IMAD.MOV.U32 R47, RZ, RZ, R46 ;  /* 0x000000ffff2fb224 */ /* 0x000fe400078e002e */
[----:B--2---:R-:W-:Y:S02]  /*67e40*/  @!P3 IMAD.MOV.U32 R42, RZ, RZ, R6 ;  /* 0x000000ffff2ab224 */ /* 0x004fe400078e0006 */
        /* <DEDUP_REMOVED lines=19> */
[----:B---3--:R-:W-:Y:S02]  /*67f80*/  @!P3 IMAD.MOV.U32 R46, RZ, RZ, R8 ;  /* 0x000000ffff2eb224 */ /* 0x008fe400078e0008 */
[----:B----4-:R-:W-:Y:S01]  /*67f90*/  @!P3 IMAD.MOV.U32 R47, RZ, RZ, R9 ;  /* 0x000000ffff2fb224 */ /* 0x010fe200078e0009 */
[----:B------:R-:W3:Y:S04]  /*67fa0*/  LDL R8, [R1+0x10b8] ;  /* 0x0010b80001087983 */ /* 0x000ee80000100800 */
[----:B------:R-:W4:Y:S04]  /*67fb0*/  LDL R9, [R1+0x10b4] ;  /* 0x0010b40001097983 */ /* 0x000f280000100800 */
[----:B------:R0:W4:Y:S02]  /*67fc0*/  @!P3 LDG.E.U8 R45, desc[UR20][R46.64] ;  /* 0x000000142e2db981 */ /* 0x000124000c1e1100 */
[----:B0-----:R-:W-:-:S02]  /*67fd0*/  @!P3 IMAD.MOV.U32 R46, RZ, RZ, R56 ;  /* 0x000000ffff2eb224 */ /* 0x001fc400078e0038 */
[----:B------:R-:W-:Y:S01]  /*67fe0*/  @!P3 IMAD.MOV.U32 R47, RZ, RZ, R58 ;  /* 0x000000ffff2fb224 */ /* 0x000fe200078e003a */
[----:B------:R-:W4:Y:S04]  /*67ff0*/  LDL R56, [R1+0x1138] ;  /* 0x0011380001387983 */ /* 0x000f280000100800 */
[----:B------:R-:W4:Y:S04]  /*68000*/  LDL R58, [R1+0x1134] ;  /* 0x00113400013a7983 */ /* 0x000f280000100800 */
[----:B------:R2:W4:Y:S02]  /*68010*/  @!P3 LDG.E.U8 R49, desc[UR20][R46.64] ;  /* 0x000000142e31b981 */ /* 0x000524000c1e1100 */
[----:B--2---:R-:W-:-:S02]  /*68020*/  @!P3 IMAD.MOV.U32 R46, RZ, RZ, R6 ;  /* 0x000000ffff2eb224 */ /* 0x004fc400078e0006 */
[----:B------:R-:W2:Y:S01]  /*68030*/  LDL R6, [R1+0x10d8] ;  /* 0x0010d80001067983 */ /* 0x000ea20000100800 */
[----:B------:R-:W-:-:S03]  /*68040*/  @!P3 IMAD.MOV.U32 R47, RZ, RZ, R7 ;  /* 0x000000ffff2fb224 */ /* 0x000fc600078e0007 */
[----:B------:R-:W2:Y:S04]  /*68050*/  LDL R7, [R1+0x10d4] ;  /* 0x0010d40001077983 */ /* 0x000ea80000100800 */
[----:B------:R0:W2:Y:S02]  /*68060*/  @!P3 LDG.E.U8 R51, desc[UR20][R46.64] ;  /* 0x000000142e33b981 */ /* 0x0000a4000c1e1100 */
[----:B0-----:R-:W-:Y:S02]  /*68070*/  @!P3 IMAD.MOV.U32 R46, RZ, RZ, R3 ;  /* 0x000000ffff2eb224 */ /* 0x001fe400078e0003 */
[----:B------:R-:W-:Y:S01]  /*68080*/  @!P3 IMAD.MOV.U32 R47, RZ, RZ, R5 ;  /* 0x000000ffff2fb224 */ /* 0x000fe200078e0005 */
[----:B------:R-:W2:Y:S04]  /*68090*/  LDL R3, [R1+0x10e0] ;  /* 0x0010e00001037983 */ /* 0x000ea80000100800 */
[----:B------:R-:W2:Y:S04]  /*680a0*/  LDL R5, [R1+0x10dc] ;  /* 0x0010dc0001057983 */ /* 0x000ea80000100800 */
[----:B------:R0:W2:Y:S02]  /*680b0*/  @!P3 LDG.E.U8 R53, desc[UR20][R46.64] ;  /* 0x000000142e35b981 */ /* 0x0000a4000c1e1100 */
[----:B0-----:R-:W-:-:S02]  /*680c0*/  @!P3 IMAD.MOV.U32 R46, RZ, RZ, R0 ;  /* 0x000000ffff2eb224 */ /* 0x001fc400078e0000 */
        /* <DEDUP_REMOVED lines=9> */
[----:B---3--:R-:W-:-:S02]  /*68160*/  @!P3 IMAD.MOV.U32 R46, RZ, RZ, R8 ;  /* 0x000000ffff2eb224 */ /* 0x008fc400078e0008 */
[----:B----4-:R-:W-:Y:S01]  /*68170*/  @!P3 IMAD.MOV.U32 R47, RZ, RZ, R9 ;  /* 0x000000ffff2fb224 */ /* 0x010fe200078e0009 */
[----:B------:R-:W3:Y:S04]  /*68180*/  LDL R8, [R1+0x1198] ;  /* 0x0011980001087983 */ /* 0x000ee80000100800 */
        /* <DEDUP_REMOVED lines=23> */
[----:B------:R-:W-:-:S05]  /*68300*/  @!P3 IMAD.MOV.U32 R47, RZ, RZ, R58 ;  /* 0x000000ffff2fb224 */ /* 0x000fca00078e003a */
[----:B------:R0:W2:Y:S02]  /*68310*/  @!P3 LDG.E.U8 R69, desc[UR20][R46.64] ;  /* 0x000000142e45b981 */ /* 0x0000a4000c1e1100 */
[----:B0-----:R-:W-:Y:S02]  /*68320*/  @!P3 IMAD.MOV.U32 R46, RZ, RZ, R52 ;  /* 0x000000ffff2eb224 */ /* 0x001fe400078e0034 */
[----:B------:R-:W-:Y:S01]  /*68330*/  @!P3 IMAD.MOV.U32 R47, RZ, RZ, R54 ;  /* 0x000000ffff2fb224 */ /* 0x000fe200078e0036 */
[----:B------:R-:W2:Y:S04]  /*68340*/  LDL R52, [R1+0x1140] ;  /* 0x0011400001347983 */ /* 0x000ea80000100800 */
[----:B------:R-:W2:Y:S04]  /*68350*/  LDL R54, [R1+0x113c] ;  /* 0x00113c0001367983 */ /* 0x000ea80000100800 */
[----:B------:R3:W2:Y:S04]  /*68360*/  @!P3 LDG.E.U8 R71, desc[UR20][R46.64] ;  /* 0x000000142e47b981 */ /* 0x0006a8000c1e1100 */
[----:B------:R-:W2:Y:S04]  /*68370*/  LDL.LU R90, [R1+0x408] ;  /* 0x00040800015a7983 */ /* 0x000ea80000300800 */
[----:B------:R-:W2:Y:S01]  /*68380*/  LDL.LU R92, [R1+0x3f0] ;  /* 0x0003f000015c7983 */ /* 0x000ea20000300800 */
[----:B---3--:R-:W-:-:S02]  /*68390*/  @!P3 IMAD.MOV.U32 R46, RZ, RZ, R8 ;  /* 0x000000ffff2eb224 */ /* 0x008fc400078e0008 */
[----:B----4-:R-:W-:-:S05]  /*683a0*/  @!P3 IMAD.MOV.U32 R47, RZ, RZ, R9 ;  /* 0x000000ffff2fb224 */ /* 0x010fca00078e0009 */
[----:B------:R2:W3:Y:S01]  /*683b0*/  @!P3 LDG.E.U8 R73, desc[UR20][R46.64] ;  /* 0x000000142e49b981 */ /* 0x0004e2000c1e1100 */
[----:B------:R-:W-:Y:S01]  /*683c0*/  PRMT R79, RZ, 0x7610, R79 ;  /* 0x00007610ff4f7816 */ /* 0x000fe2000000004f */
[----:B--2---:R-:W-:Y:S02]  /*683d0*/  @!P3 IMAD.MOV.U32 R46, RZ, RZ, R6 ;  /* 0x000000ffff2eb224 */ /* 0x004fe400078e0006 */
[----:B------:R-:W-:-:S05]  /*683e0*/  @!P3 IMAD.MOV.U32 R47, RZ, RZ, R7 ;  /* 0x000000ffff2fb224 */ /* 0x000fca00078e0007 */
[----:B------:R0:W2:Y:S02]  /*683f0*/  @!P3 LDG.E.U8 R75, desc[UR20][R46.64] ;  /* 0x000000142e4bb981 */ /* 0x0000a4000c1e1100 */
[----:B0-----:R-:W-:Y:S02]  /*68400*/  @!P3 IMAD.MOV.U32 R46, RZ, RZ, R3 ;  /* 0x000000ffff2eb224 */ /* 0x001fe400078e0003 */
[----:B------:R-:W-:-:S05]  /*68410*/  @!P3 IMAD.MOV.U32 R47, RZ, RZ, R5 ;  /* 0x000000ffff2fb224 */ /* 0x000fca00078e0005 */
[----:B------:R0:W4:Y:S02]  /*68420*/  @!P3 LDG.E.U8 R77, desc[UR20][R46.64] ;  /* 0x000000142e4db981 */ /* 0x000124000c1e1100 */
[----:B0-----:R-:W-:Y:S02]  /*68430*/  @!P3 IMAD.MOV.U32 R46, RZ, RZ, R0 ;  /* 0x000000ffff2eb224 */ /* 0x001fe400078e0000 */
[----:B------:R-:W-:Y:S01]  /*68440*/  @!P3 IMAD.MOV.U32 R47, RZ, RZ, R2 ;  /* 0x000000ffff2fb224 */ /* 0x000fe200078e0002 */
        /* <DEDUP_REMOVED lines=8> */
[----:B------:R-:W2:Y:S04]  /*684d0*/  LDL R58, [R1+0x5fc] ;  /* 0x0005fc00013a7983 */ /* 0x000ea80000100800 */
[----:B------:R-:W3:Y:S04]  /*684e0*/  LDL R56, [R1+0x600] ;  /* 0x0006000001387983 */ /* 0x000ee80000100800 */
[----:B------:R0:W4:Y:S02]  /*684f0*/  @!P3 LDG.E.U8 R79, desc[UR20][R46.64] ;  /* 0x000000142e4fb981 */ /* 0x000124000c1e1100 */
[----:B0-----:R-:W-:-:S02]  /*68500*/  @!P3 IMAD.MOV.U32 R46, RZ, RZ, R52 ;  /* 0x000000ffff2eb224 */ /* 0x001fc400078e0034 */
[----:B------:R-:W-:Y:S01]  /*68510*/  @!P3 IMAD.MOV.U32 R47, RZ, RZ, R54 ;  /* 0x000000ffff2fb224 */ /* 0x000fe200078e0036 */
[----:B------:R-:W4:Y:S04]  /*68520*/  LDL R52, [R1+0x5f8] ;  /* 0x0005f80001347983 */ /* 0x000f280000100800 */
[----:B------:R-:W4:Y:S01]  /*68530*/  LDL R54, [R1+0x5f4] ;  /* 0x0005f40001367983 */ /* 0x000f220000100800 */
[----:B------:R-:W-:Y:S02]  /*68540*/  PRMT R81, RZ, 0x7610, R81 ;  /* 0x00007610ff517816 */ /* 0x000fe40000000051 */
[----:B------:R-:W-:Y:S01]  /*68550*/  PRMT R83, RZ, 0x7610, R83 ;  /* 0x00007610ff537816 */ /* 0x000fe20000000053 */
[----:B------:R-:W0:Y:S03]  /*68560*/  S2R R4, SR_TID.X ;  /* 0x0000000000047919 */ /* 0x000e260000002100 */
[----:B------:R1:W4:Y:S01]  /*68570*/  @!P3 LDG.E.U8 R81, desc[UR20][R46.64] ;  /* 0x000000142e51b981 */ /* 0x000322000c1e1100 */
[----:B------:R-:W-:Y:S01]  /*68580*/  PRMT R85, RZ, 0x7610, R85 ;  /* 0x00007610ff557816 */ /* 0x000fe20000000055 */
[----:B-1----:R-:W-:-:S02]  /*68590*/  @!P3 IMAD.MOV.U32 R46, RZ, RZ, R72 ;  /* 0x000000ffff2eb224 */ /* 0x002fc400078e0048 */
[----:B------:R-:W-:-:S05]  /*685a0*/  @!P3 IMAD.MOV.U32 R47, RZ, RZ, R74 ;  /* 0x000000ffff2fb224 */ /* 0x000fca00078e004a */
[----:B------:R1:W4:Y:S01]  /*685b0*/  @!P3 LDG.E.U8 R83, desc[UR20][R46.64] ;  /* 0x000000142e53b981 */ /* 0x000322000c1e1100 */
[----:B------:R-:W-:Y:S01]  /*685c0*/  PRMT R87, RZ, 0x7610, R87 ;  /* 0x00007610ff577816 */ /* 0x000fe20000000057 */
[----:B-1----:R-:W-:Y:S02]  /*685d0*/  @!P3 IMAD.MOV.U32 R46, RZ, RZ, R68 ;  /* 0x000000ffff2eb224 */ /* 0x002fe400078e0044 */
        /* <DEDUP_REMOVED lines=10> */
[----:B0-----:R-:W-:Y:S02]  /*68680*/  LOP3.LUT R4, R4, 0x7f, RZ, 0xc0, !PT ;  /* 0x0000007f04047812 */ /* 0x001fe400078ec0ff */
[----:B------:R-:W-:Y:S02]  /*68690*/  PRMT R93, RZ, 0x7610, R93 ;  /* 0x00007610ff5d7816 */ /* 0x000fe4000000005d */
[----:B------:R-:W-:Y:S01]  /*686a0*/  LOP3.LUT R4, R4, 0x20, RZ, 0x3c, !PT ;  /* 0x0000002004047812 */ /* 0x000fe200078e3cff */
[----:B--2---:R-:W-:Y:S02]  /*686b0*/  @!P3 IMAD.MOV.U32 R47, RZ, RZ, R58 ;  /* 0x000000ffff2fb224 */ /* 0x004fe400078e003a */
[----:B---3--:R-:W-:-:S05]  /*686c0*/  @!P3 IMAD.MOV.U32 R46, RZ, RZ, R56 ;  /* 0x000000ffff2eb224 */ /* 0x008fca00078e0038 */
[----:B------:R4:W2:Y:S02]  /*686d0*/  @!P3 LDG.E.U8 R91, desc[UR20][R46.64] ;  /* 0x000000142e5bb981 */ /* 0x0008a4000c1e1100 */
[----:B----4-:R-:W-:Y:S02]  /*686e0*/  @!P3 IMAD.MOV.U32 R46, RZ, RZ, R52 ;  /* 0x000000ffff2eb224 */ /* 0x010fe400078e0034 */
[----:B------:R-:W-:Y:S01]  /*686f0*/  @!P3 IMAD.MOV.U32 R47, RZ, RZ, R54 ;  /* 0x000000ffff2fb224 */ /* 0x000fe200078e0036 */
[----:B------:R-:W3:Y:S04]  /*68700*/  LDL.LU R52, [R1+0x318] ;  /* 0x0003180001347983 */ /* 0x000ee80000300800 */
[----:B------:R-:W4:Y:S04]  /*68710*/  LDL.LU R54, [R1+0x300] ;  /* 0x0003000001367983 */ /* 0x000f280000300800 */
        /* <DEDUP_REMOVED lines=8> */
[----:B------:R-:W2:Y:S04]  /*687a0*/  @!P3 LDG.E.U8 R93, desc[UR20][R46.64] ;  /* 0x000000142e5db981 */ /* 0x000ea8000c1e1100 */
[----:B------:R-:W2:Y:S04]  /*687b0*/  LDL.LU R72, [R1+0x228] ;  /* 0x0002280001487983 */ /* 0x000ea80000300800 */
[----:B------:R-:W-:Y:S04]  /*687c0*/  STS.U8 [R4+UR10+0x11d00], R90 ;  /* 0x011d005a04007988 */ /* 0x000fe8000800000a */
[----:B------:R-:W2:Y:S04]  /*687d0*/  LDL.LU R74, [R1+0x210] ;  /* 0x00021000014a7983 */ /* 0x000ea80000300800 */
[----:B------:R0:W-:Y:S04]  /*687e0*/  STS.U8 [R4+UR10+0x12500], R0 ;  /* 0x0125000004007988 */ /* 0x0001e8000800000a */
[----:B------:R-:W2:Y:S04]  /*687f0*/  LDL.LU R82, [R1+0x1f8] ;  /* 0x0001f80001527983 */ /* 0x000ea80000300800 */
        /* <DEDUP_REMOVED lines=13> */
[----:B------:R0:W-:Y:S04]  /*688d0*/  STS.U8 [R4+UR10+0x12100], R92 ;  /* 0x0121005c04007988 */ /* 0x0001e8000800000a */
[----:B------:R-:W2:Y:S04]  /*688e0*/  LDL.LU R90, [R1+0xd8] ;  /* 0x0000d800015a7983 */ /* 0x000ea80000300800 */
[----:B0-----:R-:W2:Y:S04]  /*688f0*/  LDL.LU R92, [R1+0xc0] ;  /* 0x0000c000015c7983 */ /* 0x001ea80000300800 */
        /* <DEDUP_REMOVED lines=10> */
[----:B---3--:R0:W-:Y:S04]  /*689a0*/  STS.U8 [R4+UR10+0x14500], R52 ;  /* 0x0145003404007988 */ /* 0x0081e8000800000a */
[----:B----4-:R1:W-:Y:S04]  /*689b0*/  STS.U8 [R4+UR10+0x14900], R54 ;  /* 0x0149003604007988 */ /* 0x0103e8000800000a */
[----:B--2---:R2:W-:Y:S04]  /*689c0*/  STS.U8 [R4+UR10+0x14d00], R56 ;  /* 0x014d003804007988 */ /* 0x0045e8000800000a */
[----:B------:R3:W-:Y:S04]  /*689d0*/  STS.U8 [R4+UR10+0x15100], R58 ;  /* 0x0151003a04007988 */ /* 0x0007e8000800000a */
[----:B------:R4:W-:Y:S04]  /*689e0*/  STS.U8 [R4+UR10+0x15500], R60 ;  /* 0x0155003c04007988 */ /* 0x0009e8000800000a */
[----:B------:R2:W-:Y:S04]  /*689f0*/  STS.U8 [R4+UR10+0x15900], R62 ;  /* 0x0159003e04007988 */ /* 0x0005e8000800000a */
[----:B0-----:R-:W2:Y:S04]  /*68a00*/  LDL.LU R52, [R1+0x181c] ;  /* 0x00181c0001347983 */ /* 0x001ea80000300800 */
[----:B-1----:R-:W2:Y:S04]  /*68a10*/  LDL.LU R54, [R1+0x1818] ;  /* 0x0018180001367983 */ /* 0x002ea80000300800 */
[----:B--2---:R-:W2:Y:S04]  /*68a20*/  LDL.LU R56, [R1+0x1814] ;  /* 0x0018140001387983 */ /* 0x004ea80000300800 */
[----:B---3--:R-:W3:Y:S04]  /*68a30*/  LDL.LU R58, [R1+0x1810] ;  /* 0x00181000013a7983 */ /* 0x008ee80000300800 */
[----:B----4-:R-:W4:Y:S04]  /*68a40*/  LDL.LU R60, [R1+0x180c] ;  /* 0x00180c00013c7983 */ /* 0x010f280000300800 */
        /* <DEDUP_REMOVED lines=61> */
[----:B--2---:R0:W-:Y:S02]  /*68e20*/  STS.U8 [R4+UR10+0x1c100], R5 ;  /* 0x01c1000504007988 */ /* 0x0041e4000800000a */
[----:B0-----:R-:W0:Y:S02]  /*68e30*/  S2R R5, SR_TID.X ;  /* 0x0000000000057919 */ /* 0x001e240000002100 */
[----:B------:R1:W-:Y:S04]  /*68e40*/  STS.U8 [R4+UR10+0x1c500], R3 ;  /* 0x01c5000304007988 */ /* 0x0003e8000800000a */
[----:B------:R2:W-:Y:S04]  /*68e50*/  STS.U8 [R4+UR10+0x1c900], R0 ;  /* 0x01c9000004007988 */ /* 0x0005e8000800000a */
[----:B-1----:R-:W4:Y:S04]  /*68e60*/  LDL.LU R3, [R1+0x32c] ;  /* 0x00032c0001037983 */ /* 0x002f280000300800 */
[----:B--2---:R-:W2:Y:S04]  /*68e70*/  LDL.LU R0, [R1+0x314] ;  /* 0x0003140001007983 */ /* 0x004ea80000300800 */
[----:B------:R1:W-:Y:S04]  /*68e80*/  STS.U8 [R4+UR10+0x1cd00], R82 ;  /* 0x01cd005204007988 */ /* 0x0003e8000800000a */
[----:B------:R-:W-:Y:S04]  /*68e90*/  STS.U8 [R4+UR10+0x1d100], R70 ;  /* 0x01d1004604007988 */ /* 0x000fe8000800000a */
[----:B---3--:R-:W-:Y:S04]  /*68ea0*/  STS.U8 [R4+UR10+0x1d500], R58 ;  /* 0x01d5003a04007988 */ /* 0x008fe8000800000a */
[----:B-1----:R-:W3:Y:S01]  /*68eb0*/  LDL.LU R82, [R1+0x494] ;  /* 0x0004940001527983 */ /* 0x002ee20000300800 */
[----:B0-----:R-:W-:-:S04]  /*68ec0*/  LOP3.LUT R5, R5, 0x7f, RZ, 0xc0, !PT ;  /* 0x0000007f05057812 */ /* 0x001fc800078ec0ff */
[----:B------:R-:W-:-:S05]  /*68ed0*/  LOP3.LUT R5, R5, 0x30, RZ, 0x3c, !PT ;  /* 0x0000003005057812 */ /* 0x000fca00078e3cff */
[----:B------:R0:W-:Y:S04]  /*68ee0*/  STS.U8 [R5+UR10+0x10d80], R76 ;  /* 0x010d804c05007988 */ /* 0x0001e8000800000a */
[----:B----4-:R1:W-:Y:S04]  /*68ef0*/  STS.U8 [R5+UR10+0x11180], R78 ;  /* 0x0111804e05007988 */ /* 0x0103e8000800000a */
[----:B------:R4:W-:Y:S04]  /*68f00*/  STS.U8 [R5+UR10+0x11580], R80 ;  /* 0x0115805005007988 */ /* 0x0009e8000800000a */
[----:B------:R0:W-:Y:S04]  /*68f10*/  STS.U8 [R5+UR10+0x11980], R84 ;  /* 0x0119805405007988 */ /* 0x0001e8000800000a */
[----:B------:R1:W-:Y:S04]  /*68f20*/  STS.U8 [R5+UR10+0x11d80], R86 ;  /* 0x011d805605007988 */ /* 0x0003e8000800000a */
[----:B------:R4:W-:Y:S04]  /*68f30*/  STS.U8 [R5+UR10+0x12180], R88 ;  /* 0x0121805805007988 */ /* 0x0009e8000800000a */
[----:B0-----:R-:W3:Y:S04]  /*68f40*/  LDL.LU R76, [R1+0x2fc] ;  /* 0x0002fc00014c7983 */ /* 0x001ee80000300800 */
[----:B-1----:R-:W3:Y:S04]  /*68f50*/  LDL.LU R78, [R1+0x2e4] ;  /* 0x0002e400014e7983 */ /* 0x002ee80000300800 */
[----:B----4-:R-:W4:Y:S04]  /*68f60*/  LDL.LU R80, [R1+0x2cc] ;  /* 0x0002cc0001507983 */ /* 0x010f280000300800 */
[----:B------:R-:W3:Y:S04]  /*68f70*/  LDL.LU R84, [R1+0x2b4] ;  /* 0x0002b40001547983 */ /* 0x000ee80000300800 */
[----:B------:R-:W4:Y:S04]  /*68f80*/  LDL.LU R86, [R1+0x29c] ;  /* 0x00029c0001567983 */ /* 0x000f280000300800 */
[----:B------:R0:W-:Y:S04]  /*68f90*/  STS.U8 [R5+UR10+0x12580], R90 ;  /* 0x0125805a05007988 */ /* 0x0001e8000800000a */
[----:B------:R-:W4:Y:S04]  /*68fa0*/  LDL.LU R88, [R1+0x284] ;  /* 0x0002840001587983 */ /* 0x000f280000300800 */
[----:B------:R1:W-:Y:S04]  /*68fb0*/  STS.U8 [R5+UR10+0x12980], R92 ;  /* 0x0129805c05007988 */ /* 0x0003e8000800000a */
[----:B0-----:R-:W4:Y:S04]  /*68fc0*/  LDL.LU R90, [R1+0x26c] ;  /* 0x00026c00015a7983 */ /* 0x001f280000300800 */
[----:B-1----:R-:W4:Y:S04]  /*68fd0*/  LDL.LU R92, [R1+0x254] ;  /* 0x00025400015c7983 */ /* 0x002f280000300800 */
        /* <DEDUP_REMOVED lines=12> */
[----:B------:R0:W-:Y:S04]  /*690a0*/  STS.U8 [R5+UR10+0x14180], R3 ;  /* 0x0141800305007988 */ /* 0x0001e8000800000a */
[----:B--2---:R1:W-:Y:S04]  /*690b0*/  STS.U8 [R5+UR10+0x14580], R0 ;  /* 0x0145800005007988 */ /* 0x0043e8000800000a */
        /* <DEDUP_REMOVED lines=17> */
[----:B------:R-:W3:Y:S04]  /*691d0*/  LDL.LU R46, [R1+0x44] ;  /* 0x00004400012e7983 */ /* 0x000ee80000300800 */
[----:B------:R-:W3:Y:S04]  /*691e0*/  LDL.LU R47, [R1+0x2c] ;  /* 0x00002c00012f7983 */ /* 0x000ee80000300800 */
[----:B------:R0:W-:Y:S04]  /*691f0*/  STS.U8 [R5+UR10+0x14980], R76 ;  /* 0x0149804c05007988 */ /* 0x0001e8000800000a */
[----:B------:R1:W-:Y:S04]  /*69200*/  STS.U8 [R5+UR10+0x14d80], R78 ;  /* 0x014d804e05007988 */ /* 0x0003e8000800000a */
[----:B----4-:R4:W-:Y:S04]  /*69210*/  STS.U8 [R5+UR10+0x15180], R80 ;  /* 0x0151805005007988 */ /* 0x0109e8000800000a */
[----:B------:R0:W-:Y:S04]  /*69220*/  STS.U8 [R5+UR10+0x15580], R84 ;  /* 0x0155805405007988 */ /* 0x0001e8000800000a */
[----:B------:R1:W-:Y:S04]  /*69230*/  STS.U8 [R5+UR10+0x15980], R86 ;  /* 0x0159805605007988 */ /* 0x0003e8000800000a */
[----:B------:R4:W-:Y:S04]  /*69240*/  STS.U8 [R5+UR10+0x15d80], R88 ;  /* 0x015d805805007988 */ /* 0x0009e8000800000a */
[----:B0-----:R-:W3:Y:S04]  /*69250*/  LDL.LU R76, [R1+0x17dc] ;  /* 0x0017dc00014c7983 */ /* 0x001ee80000300800 */
[----:B-1----:R-:W3:Y:S04]  /*69260*/  LDL.LU R78, [R1+0x17d8] ;  /* 0x0017d800014e7983 */ /* 0x002ee80000300800 */
[----:B----4-:R-:W4:Y:S04]  /*69270*/  LDL.LU R80, [R1+0x17d4] ;  /* 0x0017d40001507983 */ /* 0x010f280000300800 */
[----:B------:R-:W4:Y:S04]  /*69280*/  LDL.LU R84, [R1+0x17d0] ;  /* 0x0017d00001547983 */ /* 0x000f280000300800 */
[----:B------:R-:W4:Y:S04]  /*69290*/  LDL.LU R86, [R1+0x17cc] ;  /* 0x0017cc0001567983 */ /* 0x000f280000300800 */
[----:B------:R-:W4:Y:S04]  /*692a0*/  LDL.LU R88, [R1+0x17c8] ;  /* 0x0017c80001587983 */ /* 0x000f280000300800 */
[----:B------:R0:W-:Y:S04]  /*692b0*/  STS.U8 [R5+UR10+0x16180], R90 ;  /* 0x0161805a05007988 */ /* 0x0001e8000800000a */
        /* <DEDUP_REMOVED lines=13> */
[----:B--2---:R0:W-:Y:S04]  /*69390*/  STS.U8 [R5+UR10+0x17d80], R3 ;  /* 0x017d800305007988 */ /* 0x0041e8000800000a */
[----:B------:R1:W-:Y:S04]  /*693a0*/  STS.U8 [R5+UR10+0x18180], R0 ;  /* 0x0181800005007988 */ /* 0x0003e8000800000a */
[----:B------:R2:W-:Y:S04]  /*693b0*/  STS.U8 [R5+UR10+0x18580], R27 ;  /* 0x0185801b05007988 */ /* 0x0005e8000800000a */
[----:B------:R0:W-:Y:S04]  /*693c0*/  STS.U8 [R5+UR10+0x18980], R4 ;  /* 0x0189800405007988 */ /* 0x0001e8000800000a */
[----:B------:R1:W-:Y:S04]  /*693d0*/  STS.U8 [R5+UR10+0x18d80], R26 ;  /* 0x018d801a05007988 */ /* 0x0003e8000800000a */
[----:B------:R2:W-:Y:S04]  /*693e0*/  STS.U8 [R5+UR10+0x19180], R25 ;  /* 0x0191801905007988 */ /* 0x0005e8000800000a */
[----:B0-----:R-:W4:Y:S04]  /*693f0*/  LDL.LU R3, [R1+0x17a8] ;  /* 0x0017a80001037983 */ /* 0x001f280000300800 */
[----:B-1----:R-:W4:Y:S04]  /*69400*/  LDL.LU R0, [R1+0x17a4] ;  /* 0x0017a40001007983 */ /* 0x002f280000300800 */
        /* <DEDUP_REMOVED lines=18> */
[----:B---3--:R3:W-:Y:S04]  /*69530*/  STS.U8 [R5+UR10+0x1b580], R70 ;  /* 0x01b5804605007988 */ /* 0x0087e8000800000a */
[----:B------:R0:W-:Y:S04]  /*69540*/  STS.U8 [R5+UR10+0x1b980], R82 ;  /* 0x01b9805205007988 */ /* 0x0001e8000800000a */
[----:B------:R1:W-:Y:S04]  /*69550*/  STS.U8 [R5+UR10+0x1bd80], R46 ;  /* 0x01bd802e05007988 */ /* 0x0003e8000800000a */
[----:B------:R3:W-:Y:S04]  /*69560*/  STS.U8 [R5+UR10+0x1c180], R47 ;  /* 0x01c1802f05007988 */ /* 0x0007e8000800000a */
[----:B0-----:R-:W2:Y:S04]  /*69570*/  LDL.LU R10, [R1+0x388] ;  /* 0x00038800010a7983 */ /* 0x001ea80000300800 */
[----:B-1----:R-:W2:Y:S04]  /*69580*/  LDL.LU R58, [R1+0x370] ;  /* 0x00037000013a7983 */ /* 0x002ea80000300800 */
[----:B---3--:R-:W3:Y:S04]  /*69590*/  LDL.LU R70, [R1+0x358] ;  /* 0x0003580001467983 */ /* 0x008ee80000300800 */
[----:B------:R-:W3:Y:S04]  /*695a0*/  LDL.LU R82, [R1+0x340] ;  /* 0x0003400001527983 */ /* 0x000ee80000300800 */
[----:B------:R-:W3:Y:S04]  /*695b0*/  LDL.LU R46, [R1+0x328] ;  /* 0x00032800012e7983 */ /* 0x000ee80000300800 */
[----:B------:R-:W3:Y:S04]  /*695c0*/  LDL.LU R47, [R1+0x310] ;  /* 0x00031000012f7983 */ /* 0x000ee80000300800 */
[----:B----4-:R-:W-:Y:S04]  /*695d0*/  STS.U8 [R5+UR10+0x1cd80], R80 ;  /* 0x01cd805005007988 */ /* 0x010fe8000800000a */
[----:B------:R0:W-:Y:S04]  /*695e0*/  STS.U8 [R5+UR10+0x1c980], R92 ;  /* 0x01c9805c05007988 */ /* 0x0001e8000800000a */
[----:B0-----:R-:W4:Y:S04]  /*695f0*/  LDL.LU R92, [R1+0x47c] ;  /* 0x00047c00015c7983 */ /* 0x001f280000300800 */
[----:B------:R-:W4:Y:S04]  /*69600*/  LDL.LU R80, [R1+0x490] ;  /* 0x0004900001507983 */ /* 0x000f280000300800 */
[----:B------:R0:W-:Y:S02]  /*69610*/  STS.U8 [R5+UR10+0x1c580], R6 ;  /* 0x01c5800605007988 */ /* 0x0001e4000800000a */
[----:B0-----:R-:W0:Y:S02]  /*69620*/  S2R R6, SR_TID.X ;  /* 0x0000000000067919 */ /* 0x001e240000002100 */
        /* <DEDUP_REMOVED lines=12> */
[----:B-1----:R-:W4:Y:S01]  /*696f0*/  LDL.LU R5, [R1+0x2f8] ;  /* 0x0002f80001057983 */ /* 0x002f220000300800 */
[----:B0-----:R-:W-:-:S04]  /*69700*/  LOP3.LUT R6, R6, 0x7f, RZ, 0xc0, !PT ;  /* 0x0000007f06067812 */ /* 0x001fc800078ec0ff */
[----:B------:R-:W-:-:S05]  /*69710*/  LOP3.LUT R6, R6, 0x40, RZ, 0x3c, !PT ;  /* 0x0000004006067812 */ /* 0x000fca00078e3cff */
        /* <DEDUP_REMOVED lines=26> */
[----:B------:R-:W-:Y:S04]  /*698c0*/  STS.U8 [R6+UR10+0x13e00], R82 ;  /* 0x013e005206007988 */ /* 0x000fe8000800000a */
[----:B------:R-:W-:Y:S04]  /*698d0*/  STS.U8 [R6+UR10+0x14200], R46 ;  /* 0x0142002e06007988 */ /* 0x000fe8000800000a */
[----:B------:R-:W-:Y:S04]  /*698e0*/  STS.U8 [R6+UR10+0x14600], R47 ;  /* 0x0146002f06007988 */ /* 0x000fe8000800000a */
[----:B----4-:R-:W-:Y:S04]  /*698f0*/  STS.U8 [R6+UR10+0x10600], R92 ;  /* 0x0106005c06007988 */ /* 0x010fe8000800000a */
[----:B------:R0:W-:Y:S04]  /*69900*/  STS.U8 [R6+UR10+0x10200], R80 ;  /* 0x0102005006007988 */ /* 0x0001e8000800000a */
[----:B0-----:R-:W3:Y:S04]  /*69910*/  LDL.LU R80, [R1+0x1a8] ;  /* 0x0001a80001507983 */ /* 0x001ee80000300800 */
        /* <DEDUP_REMOVED lines=16> */
[----:B--2---:R0:W-:Y:S04]  /*69a20*/  STS.U8 [R6+UR10+0x17e00], R68 ;  /* 0x017e004406007988 */ /* 0x0041e8000800000a */
[----:B0-----:R-:W2:Y:S04]  /*69a30*/  LDL.LU R68, [R1+0x48c] ;  /* 0x00048c0001447983 */ /* 0x001ea80000300800 */
[----:B---3--:R0:W-:Y:S04]  /*69a40*/  STS.U8 [R6+UR10+0x18200], R80 ;  /* 0x0182005006007988 */ /* 0x0081e8000800000a */
[----:B----4-:R1:W-:Y:S04]  /*69a50*/  STS.U8 [R6+UR10+0x18600], R92 ;  /* 0x0186005c06007988 */ /* 0x0103e8000800000a */
[----:B------:R3:W-:Y:S04]  /*69a60*/  STS.U8 [R6+UR10+0x18a00], R27 ;  /* 0x018a001b06007988 */ /* 0x0007e8000800000a */
[----:B------:R4:W-:Y:S04]  /*69a70*/  STS.U8 [R6+UR10+0x18e00], R26 ;  /* 0x018e001a06007988 */ /* 0x0009e8000800000a */
[----:B------:R1:W-:Y:S04]  /*69a80*/  STS.U8 [R6+UR10+0x19200], R25 ;  /* 0x0192001906007988 */ /* 0x0003e8000800000a */
[----:B------:R3:W-:Y:S04]  /*69a90*/  STS.U8 [R6+UR10+0x19600], R24 ;  /* 0x0196001806007988 */ /* 0x0007e8000800000a */
[----:B0-----:R-:W2:Y:S04]  /*69aa0*/  LDL.LU R80, [R1+0x478] ;  /* 0x0004780001507983 */ /* 0x001ea80000300800 */
[----:B-1----:R-:W2:Y:S04]  /*69ab0*/  LDL.LU R92, [R1+0x464] ;  /* 0x00046400015c7983 */ /* 0x002ea80000300800 */
[----:B---3--:R-:W3:Y:S04]  /*69ac0*/  LDL.LU R27, [R1+0x450] ;  /* 0x00045000011b7983 */ /* 0x008ee80000300800 */
[----:B----4-:R-:W4:Y:S04]  /*69ad0*/  LDL.LU R26, [R1+0x43c] ;  /* 0x00043c00011a7983 */ /* 0x010f280000300800 */
        /* <DEDUP_REMOVED lines=24> */
[----:B------:R0:W-:Y:S02]  /*69c60*/  STS.U8 [R6+UR10+0x1c600], R7 ;  /* 0x01c6000706007988 */ /* 0x0001e4000800000a */
[----:B0-----:R-:W0:Y:S02]  /*69c70*/  S2R R7, SR_TID.X ;  /* 0x0000000000077919 */ /* 0x001e240000002100 */
[----:B------:R1:W-:Y:S04]  /*69c80*/  STS.U8 [R6+UR10+0x1ce00], R78 ;  /* 0x01ce004e06007988 */ /* 0x0003e8000800000a */
[----:B------:R1:W-:Y:S04]  /*69c90*/  STS.U8 [R6+UR10+0x1ca00], R90 ;  /* 0x01ca005a06007988 */ /* 0x0003e8000800000a */
[----:B------:R0:W-:Y:S04]  /*69ca0*/  STS.U8 [R6+UR10+0x15200], R38 ;  /* 0x0152002606007988 */ /* 0x0001e8000800000a */
[----:B------:R0:W-:Y:S04]  /*69cb0*/  STS.U8 [R6+UR10+0x15600], R37 ;  /* 0x0156002506007988 */ /* 0x0001e8000800000a */
[----:B------:R0:W-:Y:S04]  /*69cc0*/  STS.U8 [R6+UR10+0x15a00], R36 ;  /* 0x015a002406007988 */ /* 0x0001e8000800000a */
[----:B------:R0:W-:Y:S04]  /*69cd0*/  STS.U8 [R6+UR10+0x15e00], R35 ;  /* 0x015e002306007988 */ /* 0x0001e8000800000a */
[----:B-1----:R-:W4:Y:S04]  /*69ce0*/  LDL.LU R78, [R1+0x2f4] ;  /* 0x0002f400014e7983 */ /* 0x002f280000300800 */
[----:B------:R-:W4:Y:S04]  /*69cf0*/  LDL.LU R90, [R1+0x2dc] ;  /* 0x0002dc00015a7983 */ /* 0x000f280000300800 */
[----:B0-----:R-:W4:Y:S04]  /*69d00*/  LDL.LU R38, [R1+0x2c4] ;  /* 0x0002c40001267983 */ /* 0x001f280000300800 */
        /* <DEDUP_REMOVED lines=13> */
[----:B------:R-:W4:Y:S01]  /*69de0*/  LDL.LU R17, [R1+0x204] ;  /* 0x0002040001117983 */ /* 0x000f220000300800 */
[----:B------:R-:W-:-:S03]  /*69df0*/  LOP3.LUT R7, R7, 0x7f, RZ, 0xc0, !PT ;  /* 0x0000007f07077812 */ /* 0x000fc600078ec0ff */
[----:B------:R-:W-:Y:S04]  /*69e00*/  STS.U8 [R6+UR10+0x14a00], R5 ;  /* 0x014a000506007988 */ /* 0x000fe8000800000a */
[----:B------:R-:W-:Y:S04]  /*69e10*/  STS.U8 [R6+UR10+0x14e00], R4 ;  /* 0x014e000406007988 */ /* 0x000fe8000800000a */
[----:B------:R0:W-:Y:S01]  /*69e20*/  STS.U8 [R6+UR10+0x17a00], R56 ;  /* 0x017a003806007988 */ /* 0x0001e2000800000a */
        /* <DEDUP_REMOVED lines=13> */
[----:B------:R-:W4:Y:S04]  /*69f00*/  LDL.LU R11, [R1+0x1ec] ;  /* 0x0001ec00010b7983 */ /* 0x000f280000300800 */
[----:B0-----:R-:W4:Y:S04]  /*69f10*/  LDL.LU R56, [R1+0x1d4] ;  /* 0x0001d40001387983 */ /* 0x001f280000300800 */
[----:B--2---:R0:W-:Y:S04]  /*69f20*/  STS.U8 [R7+UR10+0x10280], R68 ;  /* 0x0102804407007988 */ /* 0x0041e8000800000a */
[----:B0-----:R-:W2:Y:S04]  /*69f30*/  LDL.LU R68, [R1+0x1bc] ;  /* 0x0001bc0001447983 */ /* 0x001ea80000300800 */
[----:B------:R0:W-:Y:S04]  /*69f40*/  STS.U8 [R7+UR10+0x10680], R80 ;  /* 0x0106805007007988 */ /* 0x0001e8000800000a */
[----:B------:R1:W-:Y:S04]  /*69f50*/  STS.U8 [R7+UR10+0x10a80], R92 ;  /* 0x010a805c07007988 */ /* 0x0003e8000800000a */
[----:B---3--:R3:W-:Y:S04]  /*69f60*/  STS.U8 [R7+UR10+0x10e80], R27 ;  /* 0x010e801b07007988 */ /* 0x0087e8000800000a */
[----:B----4-:R4:W-:Y:S04]  /*69f70*/  STS.U8 [R7+UR10+0x11280], R26 ;  /* 0x0112801a07007988 */ /* 0x0109e8000800000a */
        /* <DEDUP_REMOVED lines=31> */
[----:B--2---:R0:W-:Y:S04]  /*6a170*/  STS.U8 [R7+UR10+0x18280], R80 ;  /* 0x0182805007007988 */ /* 0x0041e8000800000a */
[----:B------:R1:W-:Y:S04]  /*6a180*/  STS.U8 [R7+UR10+0x18680], R92 ;  /* 0x0186805c07007988 */ /* 0x0003e8000800000a */
[----:B---3--:R2:W-:Y:S04]  /*6a190*/  STS.U8 [R7+UR10+0x18a80], R27 ;  /* 0x018a801b07007988 */ /* 0x0085e8000800000a */
[----:B----4-:R3:W-:Y:S04]  /*6a1a0*/  STS.U8 [R7+UR10+0x18e80], R26 ;  /* 0x018e801a07007988 */ /* 0x0107e8000800000a */
[----:B------:R4:W-:Y:S04]  /*6a1b0*/  STS.U8 [R7+UR10+0x19280], R25 ;  /* 0x0192801907007988 */ /* 0x0009e8000800000a */
[----:B------:R2:W-:Y:S04]  /*6a1c0*/  STS.U8 [R7+UR10+0x19680], R24 ;  /* 0x0196801807007988 */ /* 0x0005e8000800000a */
[----:B0-----:R-:W4:Y:S04]  /*6a1d0*/  LDL.LU R80, [R1+0x488] ;  /* 0x0004880001507983 */ /* 0x001f280000300800 */
[----:B-1----:R-:W4:Y:S04]  /*6a1e0*/  LDL.LU R92, [R1+0x474] ;  /* 0x00047400015c7983 */ /* 0x002f280000300800 */
[----:B--2---:R-:W2:Y:S04]  /*6a1f0*/  LDL.LU R27, [R1+0x460] ;  /* 0x00046000011b7983 */ /* 0x004ea80000300800 */
[----:B---3--:R-:W3:Y:S04]  /*6a200*/  LDL.LU R26, [R1+0x44c] ;  /* 0x00044c00011a7983 */ /* 0x008ee80000300800 */
[----:B----4-:R-:W4:Y:S04]  /*6a210*/  LDL.LU R25, [R1+0x438] ;  /* 0x0004380001197983 */ /* 0x010f280000300800 */
        /* <DEDUP_REMOVED lines=23> */
[----:B------:R-:W0:Y:S03]  /*6a390*/  S2R R8, SR_TID.X ;  /* 0x0000000000087919 */ /* 0x000e260000002100 */
        /* <DEDUP_REMOVED lines=24> */
[----:B------:R0:W-:Y:S04]  /*6a520*/  STS.U8 [R7+UR10+0x17a80], R56 ;  /* 0x017a803807007988 */ /* 0x0001e8000800000a */
[----:B------:R-:W4:Y:S01]  /*6a530*/  LDL.LU R11, [R1+0x200] ;  /* 0x00020000010b7983 */ /* 0x000f220000300800 */
[----:B------:R-:W-:-:S03]  /*6a540*/  LOP3.LUT R8, R8, 0x60, RZ, 0x3c, !PT ;  /* 0x0000006008087812 */ /* 0x000fc600078e3cff */
        /* <DEDUP_REMOVED lines=15> */
[----:B0-----:R-:W4:Y:S04]  /*6a640*/  LDL.LU R56, [R1+0x1e8] ;  /* 0x0001e80001387983 */ /* 0x001f280000300800 */
[----:B-1----:R-:W4:Y:S04]  /*6a650*/  LDL.LU R68, [R1+0x1d0] ;  /* 0x0001d00001447983 */ /* 0x002f280000300800 */
[----:B------:R0:W-:Y:S04]  /*6a660*/  STS.U8 [R8+UR10+0x10300], R80 ;  /* 0x0103005008007988 */ /* 0x0001e8000800000a */
[----:B------:R1:W-:Y:S04]  /*6a670*/  STS.U8 [R8+UR10+0x10700], R92 ;  /* 0x0107005c08007988 */ /* 0x0003e8000800000a */
[----:B--2---:R2:W-:Y:S04]  /*6a680*/  STS.U8 [R8+UR10+0x10b00], R27 ;  /* 0x010b001b08007988 */ /* 0x0045e8000800000a */
[----:B---3--:R3:W-:Y:S04]  /*6a690*/  STS.U8 [R8+UR10+0x10f00], R26 ;  /* 0x010f001a08007988 */ /* 0x0087e8000800000a */
[----:B----4-:R4:W-:Y:S04]  /*6a6a0*/  STS.U8 [R8+UR10+0x11300], R25 ;  /* 0x0113001908007988 */ /* 0x0109e8000800000a */
        /* <DEDUP_REMOVED lines=30> */
[----:B0-----:R-:W4:Y:S04]  /*6a890*/  LDL.LU R0, [R1+0x17a0] ;  /* 0x0017a00001007983 */ /* 0x001f280000300800 */
        /* <DEDUP_REMOVED lines=9> */
[----:B------:R0:W-:Y:S04]  /*6a930*/  STS.U8 [R8+UR10+0x19700], R23 ;  /* 0x0197001708007988 */ /* 0x0001e8000800000a */
[----:B----4-:R-:W4:Y:S04]  /*6a940*/  LDL.LU R24, [R1+0x434] ;  /* 0x0004340001187983 */ /* 0x010f280000300800 */
        /* <DEDUP_REMOVED lines=51> */
[----:B------:R0:W-:Y:S04]  /*6ac80*/  STS.U8 [R8+UR10+0x17f00], R80 ;  /* 0x017f005008007988 */ /* 0x0001e8000800000a */
[----:B------:R-:W-:Y:S04]  /*6ac90*/  STS.U8 [R8+UR10+0x1cb00], R86 ;  /* 0x01cb005608007988 */ /* 0x000fe8000800000a */
[----:B------:R-:W-:Y:S04]  /*6aca0*/  STS.U8 [R8+UR10+0x1cf00], R74 ;  /* 0x01cf004a08007988 */ /* 0x000fe8000800000a */
[----:B0-----:R-:W4:Y:S04]  /*6acb0*/  LDL.LU R56, [R1+0x1fc] ;  /* 0x0001fc0001387983 */ /* 0x001f280000300800 */
        /* <DEDUP_REMOVED lines=12> */
[----:B-1----:R-:W4:Y:S04]  /*6ad80*/  LDL.LU R68, [R1+0x1e4] ;  /* 0x0001e40001447983 */ /* 0x002f280000300800 */
[----:B------:R-:W4:Y:S04]  /*6ad90*/  LDL.LU R80, [R1+0x1cc] ;  /* 0x0001cc0001507983 */ /* 0x000f280000300800 */
[----:B------:R-:W-:Y:S04]  /*6ada0*/  STS.U8 [R9+UR10+0x1bf80], R0 ;  /* 0x01bf800009007988 */ /* 0x000fe8000800000a */
[----:B------:R0:W-:Y:S04]  /*6adb0*/  STS.U8 [R9+UR10+0x10380], R92 ;  /* 0x0103805c09007988 */ /* 0x0001e8000800000a */
[----:B------:R1:W-:Y:S04]  /*6adc0*/  STS.U8 [R9+UR10+0x10780], R27 ;  /* 0x0107801b09007988 */ /* 0x0003e8000800000a */
[----:B--2---:R2:W-:Y:S04]  /*6add0*/  STS.U8 [R9+UR10+0x10b80], R26 ;  /* 0x010b801a09007988 */ /* 0x0045e8000800000a */
[----:B---3--:R3:W-:Y:S04]  /*6ade0*/  STS.U8 [R9+UR10+0x10f80], R25 ;  /* 0x010f801909007988 */ /* 0x0087e8000800000a */
[----:B----4-:R4:W-:Y:S04]  /*6adf0*/  STS.U8 [R9+UR10+0x11380], R24 ;  /* 0x0113801809007988 */ /* 0x0109e8000800000a */
        /* <DEDUP_REMOVED lines=28> */
[----:B------:R0:W-:Y:S01]  /*6afc0*/  STS.U8 [R9+UR10+0x1c380], R3 ;  /* 0x01c3800309007988 */ /* 0x0001e2000800000a */
[----:B------:R-:W1:Y:S01]  /*6afd0*/  S2R R5, SR_TID.X ;  /* 0x0000000000057919 */ /* 0x000e620000002100 */
[----:B------:R-:W1:Y:S02]  /*6afe0*/  S2R R4, SR_TID.X ;  /* 0x0000000000047919 */ /* 0x000e640000002100 */
[----:B------:R0:W-:Y:S02]  /*6aff0*/  STS.U8 [R9+UR10+0x1c780], R2 ;  /* 0x01c7800209007988 */ /* 0x0001e4000800000a */
[----:B0-----:R-:W0:Y:S01]  /*6b000*/  S2R R3, SR_TID.X ;  /* 0x0000000000037919 */ /* 0x001e220000002100 */
[----:B------:R-:W0:Y:S01]  /*6b010*/  S2R R2, SR_TID.X ;  /* 0x0000000000027919 */ /* 0x000e220000002100 */
        /* <DEDUP_REMOVED lines=20> */
[----:B--2---:R2:W5:Y:S04]  /*6b160*/  LDL.LU R0, [R1+0x1798] ;  /* 0x0017980001007983 */ /* 0x0045680000300800 */
[----:B------:R2:W-:Y:S04]  /*6b170*/  STS.U8 [R9+UR10+0x16f80], R11 ;  /* 0x016f800b09007988 */ /* 0x0005e8000800000a */
[----:B------:R2:W-:Y:S04]  /*6b180*/  STS.U8 [R9+UR10+0x17380], R56 ;  /* 0x0173803809007988 */ /* 0x0005e8000800000a */
[----:B------:R2:W-:Y:S04]  /*6b190*/  STS.U8 [R9+UR10+0x17780], R68 ;  /* 0x0177804409007988 */ /* 0x0005e8000800000a */
[----:B------:R2:W-:Y:S04]  /*6b1a0*/  STS.U8 [R9+UR10+0x17b80], R80 ;  /* 0x017b805009007988 */ /* 0x0005e8000800000a */
[----:B------:R2:W-:Y:S04]  /*6b1b0*/  STS.U8 [R9+UR10+0x17f80], R92 ;  /* 0x017f805c09007988 */ /* 0x0005e8000800000a */
[----:B------:R2:W-:Y:S04]  /*6b1c0*/  STS.U8 [R9+UR10+0x18380], R27 ;  /* 0x0183801b09007988 */ /* 0x0005e8000800000a */
[----:B------:R2:W-:Y:S04]  /*6b1d0*/  STS.U8 [R9+UR10+0x18780], R26 ;  /* 0x0187801a09007988 */ /* 0x0005e8000800000a */
[----:B---3--:R2:W-:Y:S04]  /*6b1e0*/  STS.U8 [R9+UR10+0x18b80], R25 ;  /* 0x018b801909007988 */ /* 0x0085e8000800000a */
[----:B----4-:R2:W-:Y:S04]  /*6b1f0*/  STS.U8 [R9+UR10+0x18f80], R24 ;  /* 0x018f801809007988 */ /* 0x0105e8000800000a */
[----:B------:R2:W-:Y:S04]  /*6b200*/  STS.U8 [R9+UR10+0x19380], R23 ;  /* 0x0193801709007988 */ /* 0x0005e8000800000a */
        /* <DEDUP_REMOVED lines=14> */
[----:B------:R2:W-:Y:S01]  /*6b2f0*/  STS.U8 [R9+UR10+0x1fb80], R91 ;  /* 0x01fb805b09007988 */ /* 0x0005e2000800000a */
[----:B------:R3:W-:Y:S06]  /*6b300*/  MEMBAR.ALL.CTA ;  /* 0x0000000000007992 */ /* 0x0007ec0000008000 */
[----:B---3--:R-:W3:Y:S01]  /*6b310*/  FENCE.VIEW.ASYNC.S ;  /* 0x00000000000073c6 */ /* 0x008ee20000000000 */
[----:B------:R-:W-:Y:S01]  /*6b320*/  ULEA UR14, UR65, UR10, 0x3 ;  /* 0x0000000a410e7291 */ /* 0x000fe2000f8e18ff */
[----:B-1----:R-:W-:-:S02]  /*6b330*/  LOP3.LUT R5, R5, 0x7f, RZ, 0xc0, !PT ;  /* 0x0000007f05057812 */ /* 0x002fc400078ec0ff */
[----:B------:R-:W-:Y:S02]  /*6b340*/  LOP3.LUT R4, R4, 0x7f, RZ, 0xc0, !PT ;  /* 0x0000007f04047812 */ /* 0x000fe400078ec0ff */
[----:B0-----:R-:W-:Y:S01]  /*6b350*/  LOP3.LUT R3, R3, 0x7f, RZ, 0xc0, !PT ;  /* 0x0000007f03037812 */ /* 0x001fe200078ec0ff */
[----:B------:R-:W-:Y:S01]  /*6b360*/  UIADD3 UR14, UPT, UPT, UR14, 0x24000, URZ ;  /* 0x000240000e0e7890 */ /* 0x000fe2000fffe0ff */
[----:B------:R-:W-:Y:S01]  /*6b370*/  UMOV UR6, UR4 ;  /* 0x0000000400067c82 */ /* 0x000fe20008000000 */
[----:B------:R-:W-:Y:S02]  /*6b380*/  LOP3.LUT R5, R5, 0x30, RZ, 0x3c, !PT ;  /* 0x0000003005057812 */ /* 0x000fe400078e3cff */
[----:B------:R-:W-:Y:S02]  /*6b390*/  LOP3.LUT R4, R4, 0x20, RZ, 0x3c, !PT ;  /* 0x0000002004047812 */ /* 0x000fe400078e3cff */
[----:B------:R-:W-:Y:S02]  /*6b3a0*/  LOP3.LUT R3, R3, 0x10, RZ, 0x3c, !PT ;  /* 0x0000001003037812 */ /* 0x000fe400078e3cff */
[----:B------:R-:W-:Y:S01]  /*6b3b0*/  LOP3.LUT R2, R2, 0x7f, RZ, 0xc0, !PT ;  /* 0x0000007f02027812 */ /* 0x000fe200078ec0ff */
[----:B---3--:R-:W-:Y:S06]  /*6b3c0*/  BAR.SYNC.DEFER_BLOCKING 0x0 ;  /* 0x0000000000007b1d */ /* 0x008fec0000010000 */
[----:B--2---:R-:W-:Y:S05]  /*6b3d0*/  @P0 BRA `(.L_x_9) ;  /* 0x0000000000880947 */ /* 0x004fea0003800000 */
[----:B------:R-:W-:Y:S02]  /*6b3e0*/  UIADD3 UR69, UPT, UPT, UR11, 0x100000, URZ ;  /* 0x001000000b457890 */ /* 0x000fe4000fffe0ff */
[----:B------:R-:W-:Y:S02]  /*6b3f0*/  UIADD3 UR70, UPT, UPT, UR11, 0x100000, URZ ;  /* 0x001000000b467890 */ /* 0x000fe4000fffe0ff */
[----:B------:R-:W-:Y:S01]  /*6b400*/  UIADD3 UR71, UPT, UPT, UR11, 0x100000, URZ ;  /* 0x001000000b477890 */ /* 0x000fe2000fffe0ff */
[----:B------:R-:W-:Y:S01]  /*6b410*/  UMOV UR16, 0x0 ;  /* 0x0000000000107882 */ /* 0x000fe20000000000 */
[----:B------:R-:W-:Y:S01]  /*6b420*/  UMOV UR17, 0x4408010 ;  /* 0x0440801000117882 */ /* 0x000fe20000000000 */
[----:B------:R-:W-:Y:S01]  /*6b430*/  UMOV UR19, 0x40004040 ;  /* 0x4000404000137882 */ /* 0x000fe20000000000 */
[----:B------:R-:W-:Y:S02]  /*6b440*/  UIADD3 UR72, UPT, UPT, UR11, 0x100000, URZ ;  /* 0x001000000b487890 */ /* 0x000fe4000fffe0ff */
[----:B------:R0:W-:Y:S01]  /*6b450*/  UTCQMMA gdesc[UR8], gdesc[UR18], tmem[UR11], tmem[UR16], idesc[UR17], UPT ;  /* 0x00ff1012080075ea */ /* 0x0001e2000b80030b */
[----:B------:R-:W-:Y:S01]  /*6b460*/  UMOV UR50, 0x0 ;  /* 0x0000000000327882 */ /* 0x000fe20000000000 */
[----:B------:R-:W-:Y:S01]  /*6b470*/  UMOV UR51, 0x4408010 ;  /* 0x0440801000337882 */ /* 0x000fe20000000000 */
[----:B------:R-:W-:Y:S01]  /*6b480*/  UMOV UR52, 0x0 ;  /* 0x0000000000347882 */ /* 0x000fe20000000000 */
[----:B------:R-:W-:Y:S01]  /*6b490*/  UMOV UR53, 0x4408010 ;  /* 0x0440801000357882 */ /* 0x000fe20000000000 */
        /* <DEDUP_REMOVED lines=11> */
[----:B------:R-:W-:Y:S01]  /*6b550*/  UMOV UR4, UR14 ;  /* 0x0000000e00047c82 */ /* 0x000fe20008000000 */
[----:B------:R-:W-:Y:S01]  /*6b560*/  UMOV UR5, URZ ;  /* 0x000000ff00057c82 */ /* 0x000fe20008000000 */
[----:B------:R0:W-:Y:S01]  /*6b570*/  UTCQMMA gdesc[UR8], gdesc[UR42], tmem[UR69], tmem[UR56], idesc[UR57], UPT ;  /* 0x00ff382a080075ea */ /* 0x0001e2000b800345 */
[----:B------:R-:W-:Y:S01]  /*6b580*/  UMOV UR62, 0x0 ;  /* 0x00000000003e7882 */ /* 0x000fe20000000000 */
[----:B------:R-:W-:Y:S01]  /*6b590*/  UMOV UR63, 0x4408010 ;  /* 0x04408010003f7882 */ /* 0x000fe20000000000 */
[----:B------:R0:W-:Y:S01]  /*6b5a0*/  UTCQMMA gdesc[UR30], gdesc[UR44], tmem[UR70], tmem[UR58], idesc[UR59], UPT ;  /* 0x00ff3a2c1e0075ea */ /* 0x0001e2000b800346 */
[----:B------:R-:W-:Y:S01]  /*6b5b0*/  UMOV UR4, UR4 ;  /* 0x0000000400047c82 */ /* 0x000fe20008000000 */
[----:B------:R0:W-:Y:S01]  /*6b5c0*/  UTCQMMA gdesc[UR34], gdesc[UR46], tmem[UR71], tmem[UR60], idesc[UR61], UPT ;  /* 0x00ff3c2e220075ea */ /* 0x0001e2000b800347 */
[----:B------:R0:W-:Y:S01]  /*6b5d0*/  UTCQMMA gdesc[UR38], gdesc[UR48], tmem[UR72], tmem[UR62], idesc[UR63], UPT ;  /* 0x00ff3e30260075ea */ /* 0x0001e2000b800348 */
[----:B------:R0:W-:Y:S01]  /*6b5e0*/  UTCBAR [UR4], URZ ;  /* 0x000000ff040073e9 */ /* 0x0001e200080000ff */
[----:B------:R-:W-:Y:S01]  /*6b5f0*/  NOP ;  /* 0x0000000000007918 */ /* 0x000fe20000000000 */
.L_x_9:
[----:B------:R-:W2:Y:S01]  /*6b600*/  LDL R10, [R1+0x169c] ;  /* 0x00169c00010a7983 */ /* 0x000ea20000100800 */
[----:B------:R-:W-:-:S04]  /*6b610*/  UIADD3 UR65, UPT, UPT, UR65, 0x1, URZ ;  /* 0x0000000141417890 */ /* 0x000fc8000fffe0ff */
[----:B------:R-:W-:-:S04]  /*6b620*/  UISETP.GT.AND UP1, UPT, UR65, 0x1, UPT ;  /* 0x000000014100788c */ /* 0x000fc8000bf24270 */
[----:B0-----:R-:W-:Y:S02]  /*6b630*/  USEL UR4, URZ, 0x1, !UP1 ;  /* 0x00000001ff047887 */ /* 0x001fe4000c800000 */
[----:B------:R-:W-:Y:S02]  /*6b640*/  USEL UR65, UR65, URZ, !UP1 ;  /* 0x000000ff41417287 */ /* 0x000fe4000c800000 */
[----:B------:R-:W-:Y:S01]  /*6b650*/  ULOP3.LUT UR4, UR6, UR4, URZ, 0x3c, !UPT ;  /* 0x0000000406047292 */ /* 0x000fe2000f8e3cff */
[----:B--2---:R-:W-:Y:S01]  /*6b660*/  ISETP.NE.U32.AND P2, PT, R10, UR7, PT ;  /* 0x000000070a007c0c */ /* 0x004fe2000bf45070 */
[----:B------:R-:W-:Y:S01]  /*6b670*/  IMAD.U32 R10, RZ, RZ, UR6 ;  /* 0x00000006ff0a7e24 */ /* 0x000fe2000f8e00ff */
[----:B------:R-:W-:-:S11]  /*6b680*/  UMOV UR7, UR64 ;  /* 0x0000004000077c82 */ /* 0x000fd60008000000 */
[----:B------:R-:W-:Y:S05]  /*6b690*/  @P2 BRA `(.L_x_10) ;  /* 0xfffffd9800e42947 */ /* 0x000fea000383ffff */
.L_x_7:
[----:B------:R-:W0:Y:S01]  /*6b6a0*/  LDC R11, c[0x0][0x3a0] ;  /* 0x0000e800ff0b7b82 */ /* 0x000e220000000800 */
[----:B------:R-:W1:Y:S01]  /*6b6b0*/  LDCU.128 UR16, c[0x0][0x390] ;  /* 0x00007200ff1077ac */ /* 0x000e620008000c00 */
[----:B0-----:R-:W-:-:S05]  /*6b6c0*/  VIADD R11, R11, 0x7f ;  /* 0x0000007f0b0b7836 */ /* 0x001fca0000000000 */
[----:B------:R-:W-:-:S13]  /*6b6d0*/  ISETP.GE.AND P0, PT, R11, 0x80, PT ;  /* 0x000000800b00780c */ /* 0x000fda0003f06270 */
[----:B-1----:R-:W-:Y:S05]  /*6b6e0*/  @!P0 BRA `(.L_x_11) ;  /* 0x0000000000108947 */ /* 0x002fea0003800000 */
[----:B------:R-:W-:-:S06]  /*6b6f0*/  USHF.L.U32 UR6, UR6, 0x1f, URZ ;  /* 0x0000001f06067899 */ /* 0x000fcc00080006ff */
[----:B------:R-:W-:-:S04]  /*6b700*/  IMAD.U32 R3, RZ, RZ, UR6 ;  /* 0x00000006ff037e24 */ /* 0x000fc8000f8e00ff */
[----:B------:R-:W0:Y:S02]  /*6b710*/  SYNCS.PHASECHK.TRANS64.TRYWAIT P0, [UR14], R3 ;  /* 0x00000003ff0075a7 */ /* 0x000e24000800110e */
[----:B0-----:R-:W-:Y:S05]  /*6b720*/  @!P0 BRA `(.L_x_12) ;  /* 0x000000cc00c48947 */ /* 0x001fea0003800000 */
.L_x_11:
[----:B------:R-:W2:Y:S01]  /*6b730*/  LDL.LU R93, [R1+0x1794] ;  /* 0x00179400015d7983 */ /* 0x000ea20000300800 */
[----:B------:R-:W0:Y:S01]  /*6b740*/  LDCU UR4, c[0x0][0x39c] ;  /* 0x00007380ff0477ac */ /* 0x000e220008000800 */
[----:B------:R-:W-:Y:S06]  /*6b750*/  BAR.SYNC.DEFER_BLOCKING 0x0 ;  /* 0x0000000000007b1d */ /* 0x000fec0000010000 */
[----:B------:R-:W1:Y:S01]  /*6b760*/  LDCU UR5, c[0x0][0x39c] ;  /* 0x00007380ff0577ac */ /* 0x000e620008000800 */
[----:B------:R-:W3:Y:S01]  /*6b770*/  S2R R70, SR_TID.X ;  /* 0x0000000000467919 */ /* 0x000ee20000002100 */
[----:B------:R-:W4:Y:S01]  /*6b780*/  LDCU UR6, c[0x0][0x39c] ;  /* 0x00007380ff0677ac */ /* 0x000f220008000800 */
[----:B-----5:R0:W-:Y:S01]  /*6b790*/  STL [R1+0x17b8], R0 ;  /* 0x0017b80001007387 */ /* 0x0201e20000100800 */
[----:B------:R-:W0:Y:S01]  /*6b7a0*/  LDCU UR7, c[0x0][0x39c] ;  /* 0x00007380ff0777ac */ /* 0x000e220008000800 */
[----:B------:R-:W0:Y:S01]  /*6b7b0*/  LDCU UR8, c[0x0][0x39c] ;  /* 0x00007380ff0877ac */ /* 0x000e220008000800 */
[----:B------:R-:W0:Y:S02]  /*6b7c0*/  @!P1 SYNCS.CCTL.IV [UR10+0x24000] ;  /* 0x02400000ff0099b1 */ /* 0x000e24000800000a */
[----:B0-----:R-:W-:Y:S06]  /*6b7d0*/  BAR.SYNC.DEFER_BLOCKING 0x0 ;  /* 0x0000000000007b1d */ /* 0x001fec0000010000 */
[----:B------:R-:W0:Y:S01]  /*6b7e0*/  LDTM.x64 R4, tmem[UR13] ;  /* 0x0000000d000479ee */ /* 0x000e220008340000 */
[C---:B---3--:R-:W-:Y:S01]  /*6b7f0*/  IMAD.SHL.U32 R69, R70.reuse, 0x10, RZ ;  /* 0x0000001046457824 */ /* 0x048fe200078e00ff */
[----:B------:R-:W-:Y:S01]  /*6b800*/  SHF.R.U32.HI R3, RZ, 0x6, R70 ;  /* 0x00000006ff037819 */ /* 0x000fe20000011646 */
[----:B------:R-:W-:-:S02]  /*6b810*/  IMAD.SHL.U32 R68, R70, 0x80, RZ ;  /* 0x0000008046447824 */ /* 0x000fc400078e00ff */
[----:B------:R-:W-:Y:S01]  /*6b820*/  IMAD.SHL.U32 R70, R70, 0x8, RZ ;  /* 0x0000000846467824 */ /* 0x000fe200078e00ff */
[----:B------:R-:W-:Y:S02]  /*6b830*/  LOP3.LUT R69, R69, 0xf0, RZ, 0xc0, !PT ;  /* 0x000000f045457812 */ /* 0x000fe400078ec0ff */
[----:B------:R-:W-:Y:S02]  /*6b840*/  LOP3.LUT R68, R68, 0x800, RZ, 0xc0, !PT ;  /* 0x0000080044447812 */ /* 0x000fe400078ec0ff */
[----:B------:R-:W-:Y:S01]  /*6b850*/  SGXT.U32 R2, R3, 0x1 ;  /* 0x000000010302781a */ /* 0x000fe20000000000 */
[----:B------:R-:W3:Y:S01]  /*6b860*/  @!P1 SYNCS.CCTL.IV [UR10+0x24008] ;  /* 0x02400800ff0099b1 */ /* 0x000ee2000800000a */
[----:B------:R-:W-:Y:S02]  /*6b870*/  IADD3 R68, PT, PT, R69, UR10, R68 ;  /* 0x0000000a45447c10 */ /* 0x000fe4000fffe044 */
[----:B------:R-:W-:Y:S02]  /*6b880*/  LOP3.LUT R70, R70, 0x300, RZ, 0xc0, !PT ;  /* 0x0000030046467812 */ /* 0x000fe400078ec0ff */
[----:B------:R-:W-:-:S02]  /*6b890*/  LOP3.LUT R3, R0, R2, RZ, 0xfc, !PT ;  /* 0x0000000200037212 */ /* 0x000fc400078efcff */
[----:B0-----:R-:W-:Y:S01]  /*6b8a0*/  F2FP.SATFINITE.E4M3.F32.PACK_AB_MERGE_C R86, R5, R4, RZ ;  /* 0x000000040556723e */ /* 0x001fe200048070ff */
[----:B------:R-:W-:Y:S01]  /*6b8b0*/  IMAD.IADD R68, R70, 0x1, R68 ;  /* 0x0000000146447824 */ /* 0x000fe200078e0244 */
[----:B------:R-:W-:Y:S02]  /*6b8c0*/  F2FP.SATFINITE.E4M3.F32.PACK_AB_MERGE_C R80, R7, R6, RZ ;  /* 0x000000060750723e */ /* 0x000fe400048070ff */
[----:B------:R-:W-:Y:S02]  /*6b8d0*/  F2FP.SATFINITE.E4M3.F32.PACK_AB_MERGE_C R79, R9, R8, RZ ;  /* 0x00000008094f723e */ /* 0x000fe400048070ff */
[----:B------:R-:W-:Y:S02]  /*6b8e0*/  F2FP.SATFINITE.E4M3.F32.PACK_AB_MERGE_C R78, R13, R12, RZ ;  /* 0x0000000c0d4e723e */ /* 0x000fe400048070ff */
[----:B------:R-:W-:Y:S02]  /*6b8f0*/  F2FP.SATFINITE.E4M3.F32.PACK_AB_MERGE_C R0, R11, R10, RZ ;  /* 0x0000000a0b00723e */ /* 0x000fe400048070ff */
[----:B------:R-:W-:-:S02]  /*6b900*/  F2FP.SATFINITE.E4M3.F32.PACK_AB_MERGE_C R73, R15, R14, RZ ;  /* 0x0000000e0f49723e */ /* 0x000fc400048070ff */
[----:B------:R-:W-:Y:S02]  /*6b910*/  F2FP.SATFINITE.E4M3.F32.PACK_AB_MERGE_C R72, R17, R16, RZ ;  /* 0x000000101148723e */ /* 0x000fe400048070ff */
[----:B------:R-:W-:Y:S02]  /*6b920*/  F2FP.SATFINITE.E4M3.F32.PACK_AB_MERGE_C R71, R21, R20, RZ ;  /* 0x000000141547723e */ /* 0x000fe400048070ff */
[----:B------:R-:W-:Y:S01]  /*6b930*/  LOP3.LUT R69, R3, 0x82, RZ, 0xfc, !PT ;  /* 0x0000008203457812 */ /* 0x000fe200078efcff */
[----:B--2---:R-:W-:Y:S01]  /*6b940*/  STL [R1+0x17bc], R93 ;  /* 0x0017bc5d01007387 */ /* 0x004fe20000100800 */
[----:B------:R-:W-:-:S03]  /*6b950*/  ISETP.GE.AND P0, PT, R93, UR18, PT ;  /* 0x000000125d007c0c */ /* 0x000fc6000bf06270 */
[----:B------:R-:W-:Y:S01]  /*6b960*/  STL [R1+0x17c0], R3 ;  /* 0x0017c00301007387 */ /* 0x000fe20000100800 */
[----:B------:R-:W-:Y:S01]  /*6b970*/  ISETP.LT.AND P5, PT, R69, UR4, !P0 ;  /* 0x0000000445007c0c */ /* 0x000fe2000c7a1270 */
[----:B------:R-:W0:Y:S02]  /*6b980*/  LDCU UR4, c[0x0][0x3b4] ;  /* 0x00007680ff0477ac */ /* 0x000e240008000800 */
[----:B------:R-:W-:Y:S04]  /*6b990*/  STL [R1+0x17b0], R68 ;  /* 0x0017b04401007387 */ /* 0x000fe80000100800 */
[----:B------:R-:W-:Y:S04]  /*6b9a0*/  STL [R1+0x17c4], R86 ;  /* 0x0017c45601007387 */ /* 0x000fe80000100800 */
[----:B------:R-:W-:Y:S04]  /*6b9b0*/  STL [R1+0x17c8], R80 ;  /* 0x0017c85001007387 */ /* 0x000fe80000100800 */
[----:B------:R-:W-:Y:S04]  /*6b9c0*/  STL [R1+0x17cc], R79 ;  /* 0x0017cc4f01007387 */ /* 0x000fe80000100800 */
[----:B------:R-:W-:Y:S04]  /*6b9d0*/  STL [R1+0x17d0], R78 ;  /* 0x0017d04e01007387 */ /* 0x000fe80000100800 */
[----:B------:R2:W-:Y:S04]  /*6b9e0*/  STL [R1+0x14c], R0 ;  /* 0x00014c0001007387 */ /* 0x0005e80000100800 */
[----:B------:R-:W-:Y:S04]  /*6b9f0*/  STL [R1+0x17d4], R73 ;  /* 0x0017d44901007387 */ /* 0x000fe80000100800 */
[----:B------:R-:W-:Y:S01]  /*6ba00*/  STL [R1+0x17d8], R72 ;  /* 0x0017d84801007387 */ /* 0x000fe20000100800 */
[----:B--2---:R-:W-:-:S03]  /*6ba10*/  F2FP.SATFINITE.E4M3.F32.PACK_AB_MERGE_C R0, R19, R18, RZ ;  /* 0x000000121300723e */ /* 0x004fc600048070ff */
[----:B------:R-:W-:Y:S04]  /*6ba20*/  STL [R1+0x17dc], R71 ;  /* 0x0017dc4701007387 */ /* 0x000fe80000100800 */
[----:B------:R-:W-:Y:S04]  /*6ba30*/  STL [R1+0x148], R0 ;  /* 0x0001480001007387 */ /* 0x000fe80000100800 */
[----:B------:R-:W-:Y:S04]  /*6ba40*/  STL.64 [R1+0x1910], R66 ;  /* 0x0019104201007387 */ /* 0x000fe80000100a00 */
        /* <DEDUP_REMOVED lines=20> */
[----:B------:R2:W-:Y:S02]  /*6bb90*/  STL.64 [R1+0x1868], R24 ;  /* 0x0018681801007387 */ /* 0x0005e40000100a00 */
[----:B--2---:R-:W2:Y:S02]  /*6bba0*/  LDTM.x64 R24, tmem[UR13+0x40] ;  /* 0x0000400d001879ee */ /* 0x004ea40008340000 */
[----:B--2---:R-:W-:Y:S01]  /*6bbb0*/  STL.64 [R1+0x50], R44 ;  /* 0x0000502c01007387 */ /* 0x004fe20000100a00 */
[----:B------:R-:W-:-:S02]  /*6bbc0*/  IMAD.MOV.U32 R89, RZ, RZ, R43 ;  /* 0x000000ffff597224 */ /* 0x000fc400078e002b */
[----:B------:R-:W-:Y:S01]  /*6bbd0*/  IMAD.MOV.U32 R2, RZ, RZ, R42 ;  /* 0x000000ffff027224 */ /* 0x000fe200078e002a */
[----:B------:R-:W-:Y:S01]  /*6bbe0*/  STL.64 [R1+0x58], R46 ;  /* 0x0000582e01007387 */ /* 0x000fe20000100a00 */
[----:B------:R-:W-:Y:S02]  /*6bbf0*/  IMAD.MOV.U32 R5, RZ, RZ, R40 ;  /* 0x000000ffff057224 */ /* 0x000fe400078e0028 */
[----:B------:R-:W-:Y:S01]  /*6bc00*/  IMAD.MOV.U32 R4, RZ, RZ, R41 ;  /* 0x000000ffff047224 */ /* 0x000fe200078e0029 */
[----:B------:R-:W-:Y:S01]  /*6bc10*/  STL.64 [R1+0x60], R48 ;  /* 0x0000603001007387 */ /* 0x000fe20000100a00 */
[----:B------:R-:W-:Y:S02]  /*6bc20*/  IMAD.MOV.U32 R7, RZ, RZ, R38 ;  /* 0x000000ffff077224 */ /* 0x000fe400078e0026 */
[----:B------:R-:W-:Y:S01]  /*6bc30*/  IMAD.MOV.U32 R6, RZ, RZ, R39 ;  /* 0x000000ffff067224 */ /* 0x000fe200078e0027 */
[----:B------:R-:W-:Y:S01]  /*6bc40*/  STL.64 [R1+0x68], R50 ;  /* 0x0000683201007387 */ /* 0x000fe20000100a00 */
        /* <DEDUP_REMOVED lines=20> */
[----:B------:R-:W-:Y:S04]  /*6bd90*/  STL.64 [R1+0xa0], R64 ;  /* 0x0000a04001007387 */ /* 0x000fe80000100a00 */
[----:B------:R-:W-:Y:S04]  /*6bda0*/  STL.64 [R1+0xa8], R66 ;  /* 0x0000a84201007387 */ /* 0x000fe80000100a00 */
[----:B------:R-:W-:Y:S04]  /*6bdb0*/  STL.64 [R1+0xb0], R68 ;  /* 0x0000b04401007387 */ /* 0x000fe80000100a00 */
[----:B------:R2:W-:Y:S04]  /*6bdc0*/  STL.64 [R1+0xb8], R70 ;  /* 0x0000b84601007387 */ /* 0x0005e80000100a00 */
[----:B------:R0:W-:Y:S04]  /*6bdd0*/  STL.64 [R1+0xc0], R72 ;  /* 0x0000c04801007387 */ /* 0x0001e80000100a00 */
[----:B------:R-:W-:Y:S04]  /*6bde0*/  STL.64 [R1+0xc8], R74 ;  /* 0x0000c84a01007387 */ /* 0x000fe80000100a00 */
[----:B------:R-:W-:Y:S01]  /*6bdf0*/  STL [R1+0xd4], R77 ;  /* 0x0000d44d01007387 */ /* 0x000fe20000100800 */
[----:B--2---:R-:W-:-:S03]  /*6be00*/  IMAD.MOV.U32 R71, RZ, RZ, R76 ;  /* 0x000000ffff477224 */ /* 0x004fc600078e004c */
[----:B------:R2:W-:Y:S04]  /*6be10*/  STL.64 [R1+0xd8], R78 ;  /* 0x0000d84e01007387 */ /* 0x0005e80000100a00 */
[----:B------:R0:W-:Y:S04]  /*6be20*/  STL.64 [R1+0xe0], R80 ;  /* 0x0000e05001007387 */ /* 0x0001e80000100a00 */
[----:B------:R-:W-:Y:S04]  /*6be30*/  STL.64 [R1+0xe8], R82 ;  /* 0x0000e85201007387 */ /* 0x000fe80000100a00 */
[----:B------:R-:W-:Y:S04]  /*6be40*/  STL.64 [R1+0xf0], R84 ;  /* 0x0000f05401007387 */ /* 0x000fe80000100a00 */
[----:B------:R0:W-:Y:S04]  /*6be50*/  STL.64 [R1+0xf8], R86 ;  /* 0x0000f85601007387 */ /* 0x0001e80000100a00 */
[----:B------:R-:W3:Y:S04]  /*6be60*/  LDL.LU.64 R66, [R1+0x1910] ;  /* 0x0019100001427983 */ /* 0x000ee80000300a00 */
[----:B------:R-:W3:Y:S04]  /*6be70*/  LDL.LU.64 R64, [R1+0x1908] ;  /* 0x0019080001407983 */ /* 0x000ee80000300a00 */
[----:B------:R-:W3:Y:S04]  /*6be80*/  LDL.LU.64 R62, [R1+0x1900] ;  /* 0x00190000013e7983 */ /* 0x000ee80000300a00 */
[----:B------:R-:W3:Y:S04]  /*6be90*/  LDL.LU.64 R60, [R1+0x18f8] ;  /* 0x0018f800013c7983 */ /* 0x000ee80000300a00 */
[----:B------:R-:W3:Y:S04]  /*6bea0*/  LDL.LU.64 R58, [R1+0x18f0] ;  /* 0x0018f000013a7983 */ /* 0x000ee80000300a00 */
[----:B------:R-:W3:Y:S04]  /*6beb0*/  LDL.LU.64 R56, [R1+0x18e8] ;  /* 0x0018e80001387983 */ /* 0x000ee80000300a00 */
[----:B------:R-:W4:Y:S04]  /*6bec0*/  LDL.LU.64 R54, [R1+0x18e0] ;  /* 0x0018e00001367983 */ /* 0x000f280000300a00 */
        /* <DEDUP_REMOVED lines=15> */
[----:B0-----:R-:W4:Y:S04]  /*6bfc0*/  LDL.LU R72, [R1+0xd8] ;  /* 0x0000d80001487983 */ /* 0x001f280000300800 */
[----:B------:R-:W4:Y:S04]  /*6bfd0*/  LDL.LU R73, [R1+0xdc] ;  /* 0x0000dc0001497983 */ /* 0x000f280000300800 */
[----:B--2---:R-:W2:Y:S04]  /*6bfe0*/  LDL.LU R78, [R1+0xe0] ;  /* 0x0000e000014e7983 */ /* 0x004ea80000300800 */
[----:B------:R-:W2:Y:S04]  /*6bff0*/  LDL.LU R79, [R1+0xe4] ;  /* 0x0000e400014f7983 */ /* 0x000ea80000300800 */
[----:B------:R-:W2:Y:S04]  /*6c000*/  LDL.LU R80, [R1+0xe8] ;  /* 0x0000e80001507983 */ /* 0x000ea80000300800 */
[----:B------:R-:W2:Y:S04]  /*6c010*/  LDL.LU R68, [R1+0xec] ;  /* 0x0000ec0001447983 */ /* 0x000ea80000300800 */
[----:B------:R-:W2:Y:S04]  /*6c020*/  LDL.LU R86, [R1+0xf0] ;  /* 0x0000f00001567983 */ /* 0x000ea80000300800 */
[----:B------:R-:W2:Y:S04]  /*6c030*/  LDL.LU R3, [R1+0xf4] ;  /* 0x0000f40001037983 */ /* 0x000ea80000300800 */
[----:B------:R-:W2:Y:S04]  /*6c040*/  LDL.LU R93, [R1+0xf8] ;  /* 0x0000f800015d7983 */ /* 0x000ea80000300800 */
[----:B------:R-:W2:Y:S01]  /*6c050*/  LDL.LU R0, [R1+0xfc] ;  /* 0x0000fc0001007983 */ /* 0x000ea20000300800 */
[----:B------:R-:W-:-:S02]  /*6c060*/  F2FP.SATFINITE.E4M3.F32.PACK_AB_MERGE_C R70, R23, R22, RZ ;  /* 0x000000161746723e */ /* 0x000fc400048070ff */
[----:B---3--:R-:W-:Y:S02]  /*6c070*/  F2FP.SATFINITE.E4M3.F32.PACK_AB_MERGE_C R88, R57, R56, RZ ;  /* 0x000000383958723e */ /* 0x008fe400048070ff */
[----:B----4-:R-:W-:Y:S02]  /*6c080*/  F2FP.SATFINITE.E4M3.F32.PACK_AB_MERGE_C R87, R55, R54, RZ ;  /* 0x000000363757723e */ /* 0x010fe400048070ff */
[----:B------:R-:W-:Y:S02]  /*6c090*/  F2FP.SATFINITE.E4M3.F32.PACK_AB_MERGE_C R92, R53, R52, RZ ;  /* 0x00000034355c723e */ /* 0x000fe400048070ff */
[----:B------:R-:W-:Y:S02]  /*6c0a0*/  F2FP.SATFINITE.E4M3.F32.PACK_AB_MERGE_C R81, R49, R48, RZ ;  /* 0x000000303151723e */ /* 0x000fe400048070ff */
[----:B------:R-:W-:Y:S02]  /*6c0b0*/  F2FP.SATFINITE.E4M3.F32.PACK_AB_MERGE_C R74, R47, R46, RZ ;  /* 0x0000002e2f4a723e */ /* 0x000fe400048070ff */
[----:B------:R-:W-:-:S02]  /*6c0c0*/  F2FP.SATFINITE.E4M3.F32.PACK_AB_MERGE_C R75, R45, R44, RZ ;  /* 0x0000002c2d4b723e */ /* 0x000fc400048070ff */
[----:B------:R-:W-:Y:S02]  /*6c0d0*/  F2FP.SATFINITE.E4M3.F32.PACK_AB_MERGE_C R83, R41, R40, RZ ;  /* 0x000000282953723e */ /* 0x000fe400048070ff */
[----:B------:R-:W-:Y:S02]  /*6c0e0*/  F2FP.SATFINITE.E4M3.F32.PACK_AB_MERGE_C R84, R39, R38, RZ ;  /* 0x000000262754723e */ /* 0x000fe400048070ff */
[----:B------:R-:W-:Y:S02]  /*6c0f0*/  F2FP.SATFINITE.E4M3.F32.PACK_AB_MERGE_C R82, R37, R36, RZ ;  /* 0x000000242552723e */ /* 0x000fe400048070ff */
[----:B------:R-:W-:Y:S02]  /*6c100*/  F2FP.SATFINITE.E4M3.F32.PACK_AB_MERGE_C R85, R33, R32, RZ ;  /* 0x000000202155723e */ /* 0x000fe400048070ff */
[----:B------:R-:W-:Y:S02]  /*6c110*/  F2FP.SATFINITE.E4M3.F32.PACK_AB_MERGE_C R76, R31, R30, RZ ;  /* 0x0000001e1f4c723e */ /* 0x000fe400048070ff */
[----:B------:R-:W-:-:S02]  /*6c120*/  F2FP.SATFINITE.E4M3.F32.PACK_AB_MERGE_C R77, R29, R28, RZ ;  /* 0x0000001c1d4d723e */ /* 0x000fc400048070ff */
[----:B------:R-:W-:Y:S01]  /*6c130*/  F2FP.SATFINITE.E4M3.F32.PACK_AB_MERGE_C R69, R25, R24, RZ ;  /* 0x000000181945723e */ /* 0x000fe200048070ff */
[----:B--2---:R0:W-:Y:S04]  /*6c140*/  STL [R1+0x1808], R0 ;  /* 0x0018080001007387 */ /* 0x0041e80000100800 */
[----:B------:R-:W-:Y:S04]  /*6c150*/  STL [R1+0x1804], R93 ;  /* 0x0018045d01007387 */ /* 0x000fe80000100800 */
[----:B------:R-:W-:Y:S01]  /*6c160*/  STL [R1+0x1800], R3 ;  /* 0x0018000301007387 */ /* 0x000fe20000100800 */
[----:B0-----:R-:W-:-:S03]  /*6c170*/  F2FP.SATFINITE.E4M3.F32.PACK_AB_MERGE_C R0, R27, R26, RZ ;  /* 0x0000001a1b00723e */ /* 0x001fc600048070ff */
        /* <DEDUP_REMOVED lines=14> */
[----:B0-----:R-:W-:-:S03]  /*6c260*/  F2FP.SATFINITE.E4M3.F32.PACK_AB_MERGE_C R0, R35, R34, RZ ;  /* 0x000000222300723e */ /* 0x001fc600048070ff */
        /* <DEDUP_REMOVED lines=13> */
[----:B------:R2:W-:Y:S01]  /*6c340*/  STL [R1+0x1840], R88 ;  /* 0x0018405801007387 */ /* 0x0005e20000100800 */
[----:B0-----:R-:W-:-:S03]  /*6c350*/  F2FP.SATFINITE.E4M3.F32.PACK_AB_MERGE_C R0, R59, R58, RZ ;  /* 0x0000003a3b00723e */ /* 0x001fc600048070ff */
[----:B--2---:R-:W2:Y:S04]  /*6c360*/  LDL.LU R88, [R1+0x6c] ;  /* 0x00006c0001587983 */ /* 0x004ea80000300800 */
[----:B--2---:R0:W-:Y:S04]  /*6c370*/  STL [R1+0x1848], R88 ;  /* 0x0018485801007387 */ /* 0x0041e80000100800 */
[----:B------:R-:W-:Y:S04]  /*6c380*/  STL [R1+0x1a4], R0 ;  /* 0x0001a40001007387 */ /* 0x000fe80000100800 */
[----:B0-----:R-:W2:Y:S04]  /*6c390*/  LDL.LU R88, [R1+0x64] ;  /* 0x0000640001587983 */ /* 0x001ea80000300800 */
[----:B--2---:R0:W-:Y:S04]  /*6c3a0*/  STL [R1+0x1850], R88 ;  /* 0x0018505801007387 */ /* 0x0041e80000100800 */
[----:B0-----:R-:W2:Y:S04]  /*6c3b0*/  LDL.LU R88, [R1+0x5c] ;  /* 0x00005c0001587983 */ /* 0x001ea80000300800 */
[----:B--2---:R0:W-:Y:S04]  /*6c3c0*/  STL [R1+0x1858], R88 ;  /* 0x0018585801007387 */ /* 0x0041e80000100800 */
[----:B0-----:R-:W2:Y:S04]  /*6c3d0*/  LDL.LU R88, [R1+0x54] ;  /* 0x0000540001587983 */ /* 0x001ea80000300800 */
[----:B--2---:R0:W-:Y:S04]  /*6c3e0*/  STL [R1+0x1860], R88 ;  /* 0x0018605801007387 */ /* 0x0041e80000100800 */
[----:B------:R-:W2:Y:S01]  /*6c3f0*/  LDL.LU R87, [R1+0x70] ;  /* 0x0000700001577983 */ /* 0x000ea20000300800 */
[----:B------:R-:W-:-:S02]  /*6c400*/  F2FP.SATFINITE.E4M3.F32.PACK_AB_MERGE_C R20, R20, R21, RZ ;  /* 0x000000151414723e */ /* 0x000fc400048070ff */
[----:B------:R-:W-:Y:S02]  /*6c410*/  F2FP.SATFINITE.E4M3.F32.PACK_AB_MERGE_C R18, R18, R19, RZ ;  /* 0x000000131212723e */ /* 0x000fe400048070ff */
[----:B------:R-:W-:Y:S01]  /*6c420*/  F2FP.SATFINITE.E4M3.F32.PACK_AB_MERGE_C R16, R16, R17, RZ ;  /* 0x000000111010723e */ /* 0x000fe200048070ff */
[----:B0-----:R-:W-:Y:S01]  /*6c430*/  IMAD.MOV.U32 R88, RZ, RZ, R89 ;  /* 0x000000ffff587224 */ /* 0x001fe200078e0059 */
[----:B--2---:R0:W-:Y:S04]  /*6c440*/  STL [R1+0x1844], R87 ;  /* 0x0018445701007387 */ /* 0x0041e80000100800 */
[----:B0-----:R-:W2:Y:S04]  /*6c450*/  LDL.LU R87, [R1+0x68] ;  /* 0x0000680001577983 */ /* 0x001ea80000300800 */
[----:B--2---:R0:W-:Y:S04]  /*6c460*/  STL [R1+0x184c], R87 ;  /* 0x00184c5701007387 */ /* 0x0041e80000100800 */
[----:B0-----:R-:W2:Y:S04]  /*6c470*/  LDL.LU R87, [R1+0x60] ;  /* 0x0000600001577983 */ /* 0x001ea80000300800 */
[----:B--2---:R0:W-:Y:S04]  /*6c480*/  STL [R1+0x1854], R87 ;  /* 0x0018545701007387 */ /* 0x0041e80000100800 */
[----:B0-----:R-:W2:Y:S04]  /*6c490*/  LDL.LU R87, [R1+0x58] ;  /* 0x0000580001577983 */ /* 0x001ea80000300800 */
[----:B--2---:R0:W-:Y:S04]  /*6c4a0*/  STL [R1+0x185c], R87 ;  /* 0x00185c5701007387 */ /* 0x0041e80000100800 */
[----:B0-----:R-:W2:Y:S01]  /*6c4b0*/  LDL.LU R87, [R1+0x50] ;  /* 0x0000500001577983 */ /* 0x001ea20000300800 */
[----:B------:R-:W-:-:S02]  /*6c4c0*/  F2FP.SATFINITE.E4M3.F32.PACK_AB_MERGE_C R14, R14, R15, RZ ;  /* 0x0000000f0e0e723e */ /* 0x000fc400048070ff */
[----:B------:R-:W-:Y:S02]  /*6c4d0*/  F2FP.SATFINITE.E4M3.F32.PACK_AB_MERGE_C R12, R12, R13, RZ ;  /* 0x0000000d0c0c723e */ /* 0x000fe400048070ff */
[----:B------:R-:W-:Y:S02]  /*6c4e0*/  F2FP.SATFINITE.E4M3.F32.PACK_AB_MERGE_C R10, R10, R11, RZ ;  /* 0x0000000b0a0a723e */ /* 0x000fe400048070ff */
[----:B------:R-:W-:Y:S02]  /*6c4f0*/  F2FP.SATFINITE.E4M3.F32.PACK_AB_MERGE_C R8, R8, R9, RZ ;  /* 0x000000090808723e */ /* 0x000fe400048070ff */
[----:B------:R-:W-:Y:S01]  /*6c500*/  F2FP.SATFINITE.E4M3.F32.PACK_AB_MERGE_C R6, R6, R7, RZ ;  /* 0x000000070606723e */ /* 0x000fe200048070ff */
[----:B--2---:R0:W-:Y:S04]  /*6c510*/  STL [R1+0x1864], R87 ;  /* 0x0018645701007387 */ /* 0x0041e80000100800 */
[----:B------:R-:W2:Y:S04]  /*6c520*/  LDL.LU R92, [R1+0x74] ;  /* 0x00007400015c7983 */ /* 0x000ea80000300800 */
[----:B------:R-:W3:Y:S04]  /*6c530*/  LDL.LU R81, [R1+0x78] ;  /* 0x0000780001517983 */ /* 0x000ee80000300800 */
[----:B------:R-:W3:Y:S04]  /*6c540*/  LDL.LU R74, [R1+0x7c] ;  /* 0x00007c00014a7983 */ /* 0x000ee80000300800 */
[----:B------:R-:W4:Y:S04]  /*6c550*/  LDL.LU R75, [R1+0x80] ;  /* 0x00008000014b7983 */ /* 0x000f280000300800 */
        /* <DEDUP_REMOVED lines=10> */
[----:B0-----:R-:W-:-:S03]  /*6c600*/  IMAD.MOV.U32 R87, RZ, RZ, R2 ;  /* 0x000000ffff577224 */ /* 0x001fc600078e0002 */
[----:B------:R-:W2:Y:S01]  /*6c610*/  LDL.LU R3, [R1+0xac] ;  /* 0x0000ac0001037983 */ /* 0x000ea20000300800 */
[----:B------:R-:W-:-:S03]  /*6c620*/  F2FP.SATFINITE.E4M3.F32.PACK_AB_MERGE_C R2, R67, R66, RZ ;  /* 0x000000424302723e */ /* 0x000fc600048070ff */
        /* <DEDUP_REMOVED lines=8> */
[----:B------:R0:W-:Y:S01]  /*6c6b0*/  STL [R1+0x17a4], R2 ;  /* 0x0017a40201007387 */ /* 0x0001e20000100800 */
[----:B------:R-:W-:-:S02]  /*6c6c0*/  F2FP.SATFINITE.E4M3.F32.PACK_AB_MERGE_C R67, R4, R5, RZ ;  /* 0x000000050443723e */ /* 0x000fc400048070ff */
[----:B------:R-:W-:Y:S01]  /*6c6d0*/  F2FP.SATFINITE.E4M3.F32.PACK_AB_MERGE_C R88, R88, R87, RZ ;  /* 0x000000575858723e */ /* 0x000fe200048070ff */
[----:B0-----:R-:W2:Y:S04]  /*6c6e0*/  LDL.LU R2, [R1+0xd4] ;  /* 0x0000d40001027983 */ /* 0x001ea80000300800 */
        /* <DEDUP_REMOVED lines=9> */
[----:B------:R-:W2:Y:S04]  /*6c780*/  LDL.LU R87, [R1+0x1864] ;  /* 0x0018640001577983 */ /* 0x000ea80000300800 */
[----:B------:R0:W-:Y:S04]  /*6c790*/  STL [R1+0x120], R88 ;  /* 0x0001205801007387 */ /* 0x0001e80000100800 */
[----:B0-----:R-:W2:Y:S02]  /*6c7a0*/  LDL.LU R88, [R1+0x1860] ;  /* 0x0018600001587983 */ /* 0x001ea40000300800 */
[----:B--2---:R-:W-:-:S02]  /*6c7b0*/  F2FP.SATFINITE.E4M3.F32.PACK_AB_MERGE_C R88, R88, R87, RZ ;  /* 0x000000575858723e */ /* 0x004fc400048070ff */
        /* <DEDUP_REMOVED lines=12> */
[----:B------:R-:W2:Y:S01]  /*6c880*/  LDL.LU R87, [R1+0x1844] ;  /* 0x0018440001577983 */ /* 0x000ea20000300800 */
[----:B---3--:R-:W-:-:S03]  /*6c890*/  F2FP.SATFINITE.E4M3.F32.PACK_AB_MERGE_C R74, R74, R81, RZ ;  /* 0x000000514a4a723e */ /* 0x008fc600048070ff */
[----:B------:R0:W-:Y:S01]  /*6c8a0*/  STL [R1+0x114], R88 ;  /* 0x0001145801007387 */ /* 0x0001e20000100800 */
[----:B----4-:R-:W-:Y:S02]  /*6c8b0*/  F2FP.SATFINITE.E4M3.F32.PACK_AB_MERGE_C R83, R83, R75, RZ ;  /* 0x0000004b5353723e */ /* 0x010fe400048070ff */
[----:B------:R-:W-:Y:S01]  /*6c8c0*/  F2FP.SATFINITE.E4M3.F32.PACK_AB_MERGE_C R82, R82, R84, RZ ;  /* 0x000000545252723e */ /* 0x000fe200048070ff */
[----:B0-----:R-:W3:Y:S01]  /*6c8d0*/  LDL.LU R88, [R1+0x1840] ;  /* 0x0018400001587983 */ /* 0x001ee20000300800 */
        /* <DEDUP_REMOVED lines=8> */
[----:B--2---:R-:W-:Y:S02]  /*6c960*/  F2FP.SATFINITE.E4M3.F32.PACK_AB_MERGE_C R92, R92, R87, RZ ;  /* 0x000000575c5c723e */ /* 0x004fe400048070ff */
[----:B------:R-:W2:Y:S04]  /*6c970*/  LDL.LU R87, [R1+0x183c] ;  /* 0x00183c0001577983 */ /* 0x000ea80000300800 */
[----:B------:R0:W-:Y:S04]  /*6c980*/  STL [R1+0x110], R92 ;  /* 0x0001105c01007387 */ /* 0x0001e80000100800 */
[----:B0-----:R-:W4:Y:S04]  /*6c990*/  LDL.LU R92, [R1+0x1838] ;  /* 0x00183800015c7983 */ /* 0x001f280000300800 */
[----:B------:R-:W2:Y:S04]  /*6c9a0*/  LDL.LU R81, [R1+0x1834] ;  /* 0x0018340001517983 */ /* 0x000ea80000300800 */
[----:B------:R0:W-:Y:S04]  /*6c9b0*/  STL [R1+0x190], R74 ;  /* 0x0001904a01007387 */ /* 0x0001e80000100800 */
[----:B0-----:R-:W2:Y:S04]  /*6c9c0*/  LDL.LU R74, [R1+0x1830] ;  /* 0x00183000014a7983 */ /* 0x001ea80000300800 */
        /* <DEDUP_REMOVED lines=23> */
[----:B0-----:R-:W3:Y:S04]  /*6cb40*/  LDL.LU R79, [R1+0x17f0] ;  /* 0x0017f000014f7983 */ /* 0x001ee80000300800 */
[----:B------:R-:W3:Y:S04]  /*6cb50*/  LDL.LU R78, [R1+0x17ec] ;  /* 0x0017ec00014e7983 */ /* 0x000ee80000300800 */
[----:B------:R0:W-:Y:S04]  /*6cb60*/  STL [R1+0x98], R73 ;  /* 0x0000984901007387 */ /* 0x0001e80000100800 */
[----:B0-----:R-:W3:Y:S04]  /*6cb70*/  LDL.LU R73, [R1+0x17e8] ;  /* 0x0017e80001497983 */ /* 0x001ee80000300800 */
[----:B------:R-:W3:Y:S04]  /*6cb80*/  LDL.LU R72, [R1+0x17e4] ;  /* 0x0017e40001487983 */ /* 0x000ee80000300800 */
[----:B------:R0:W-:Y:S04]  /*6cb90*/  STL [R1+0x94], R71 ;  /* 0x0000944701007387 */ /* 0x0001e80000100800 */
[----:B0-----:R-:W3:Y:S01]  /*6cba0*/  LDL.LU R71, [R1+0x17e0] ;  /* 0x0017e00001477983 */ /* 0x001ee20000300800 */
[----:B------:R-:W-:-:S02]  /*6cbb0*/  F2FP.SATFINITE.E4M3.F32.PACK_AB_MERGE_C R89, R61, R60, RZ ;  /* 0x0000003c3d59723e */ /* 0x000fc400048070ff */
[----:B------:R-:W-:Y:S02]  /*6cbc0*/  F2FP.SATFINITE.E4M3.F32.PACK_AB_MERGE_C R90, R63, R62, RZ ;  /* 0x0000003e3f5a723e */ /* 0x000fe400048070ff */
[----:B------:R-:W-:Y:S02]  /*6cbd0*/  F2FP.SATFINITE.E4M3.F32.PACK_AB_MERGE_C R91, R65, R64, RZ ;  /* 0x00000040415b723e */ /* 0x000fe400048070ff */
[----:B------:R-:W0:Y:S01]  /*6cbe0*/  LDTM.x64 R4, tmem[UR13+0x80] ;  /* 0x0000800d000479ee */ /* 0x000e220008340000 */
[----:B--2---:R-:W-:Y:S02]  /*6cbf0*/  F2FP.SATFINITE.E4M3.F32.PACK_AB_MERGE_C R68, R68, R80, RZ ;  /* 0x000000504444723e */ /* 0x004fe400048070ff */
[----:B---3--:R-:W-:Y:S02]  /*6cc00*/  F2FP.SATFINITE.E4M3.F32.PACK_AB_MERGE_C R2, R2, R71, RZ ;  /* 0x000000470202723e */ /* 0x008fe400048070ff */
[----:B------:R-:W2:Y:S04]  /*6cc10*/  LDL.LU R71, [R1+0x17dc] ;  /* 0x0017dc0001477983 */ /* 0x000ea80000300800 */
[----:B------:R3:W-:Y:S02]  /*6cc20*/  STL [R1+0x90], R2 ;  /* 0x0000900201007387 */ /* 0x0007e40000100800 */
[----:B---3--:R-:W-:-:S02]  /*6cc30*/  F2FP.SATFINITE.E4M3.F32.PACK_AB_MERGE_C R2, R73, R72, RZ ;  /* 0x000000484902723e */ /* 0x008fc400048070ff */
[----:B------:R-:W3:Y:S04]  /*6cc40*/  LDL.LU R72, [R1+0x17d8] ;  /* 0x0017d80001487983 */ /* 0x000ee80000300800 */
[----:B------:R-:W4:Y:S04]  /*6cc50*/  LDL.LU R73, [R1+0x17d4] ;  /* 0x0017d40001497983 */ /* 0x000f280000300800 */
[----:B------:R0:W-:Y:S02]  /*6cc60*/  STL [R1+0x184], R2 ;  /* 0x0001840201007387 */ /* 0x0001e40000100800 */
[----:B0-----:R-:W-:-:S02]  /*6cc70*/  F2FP.SATFINITE.E4M3.F32.PACK_AB_MERGE_C R2, R79, R78, RZ ;  /* 0x0000004e4f02723e */ /* 0x001fc400048070ff */
[----:B------:R-:W4:Y:S04]  /*6cc80*/  LDL.LU R78, [R1+0x17d0] ;  /* 0x0017d000014e7983 */ /* 0x000f280000300800 */
[----:B------:R-:W4:Y:S04]  /*6cc90*/  LDL.LU R79, [R1+0x17cc] ;  /* 0x0017cc00014f7983 */ /* 0x000f280000300800 */
[----:B------:R-:W4:Y:S04]  /*6cca0*/  LDL.LU R80, [R1+0x17c8] ;  /* 0x0017c80001507983 */ /* 0x000f280000300800 */
[----:B------:R0:W-:Y:S04]  /*6ccb0*/  STL [R1+0x80], R2 ;  /* 0x0000800201007387 */ /* 0x0001e80000100800 */
[----:B------:R1:W-:Y:S01]  /*6ccc0*/  STL [R1+0x17b4], R68 ;  /* 0x0017b44401007387 */ /* 0x0003e20000100800 */
[----:B0-----:R-:W-:-:S03]  /*6ccd0*/  F2FP.SATFINITE.E4M3.F32.PACK_AB_MERGE_C R2, R3, R86, RZ ;  /* 0x000000560302723e */ /* 0x001fc600048070ff */
[----:B------:R-:W4:Y:S01]  /*6cce0*/  LDL.LU R86, [R1+0x17c4] ;  /* 0x0017c40001567983 */ /* 0x000f220000300800 */
[----:B-1----:R-:W-:-:S03]  /*6ccf0*/  F2FP.SATFINITE.E4M3.F32.PACK_AB_MERGE_C R68, R0, R93, RZ ;  /* 0x0000005d0044723e */ /* 0x002fc600048070ff */
[----:B------:R-:W4:Y:S04]  /*6cd00*/  LDL.LU R3, [R1+0x17c0] ;  /* 0x0017c00001037983 */ /* 0x000f280000300800 */
[----:B------:R-:W4:Y:S04]  /*6cd10*/  LDL.LU R93, [R1+0x17bc] ;  /* 0x0017bc00015d7983 */ /* 0x000f280000300800 */
[----:B------:R0:W-:Y:S04]  /*6cd20*/  STL [R1+0x60], R2 ;  /* 0x0000600201007387 */ /* 0x0001e80000100800 */
[----:B------:R-:W4:Y:S01]  /*6cd30*/  LDL.LU R0, [R1+0x17b8] ;  /* 0x0017b80001007983 */ /* 0x000f220000300800 */
[----:B0-----:R-:W-:-:S03]  /*6cd40*/  F2FP.SATFINITE.E4M3.F32.PACK_AB_MERGE_C R2, R5, R4, RZ ;  /* 0x000000040502723e */ /* 0x001fc600048070ff */
[----:B------:R-:W-:Y:S01]  /*6cd50*/  STL [R1+0x180], R68 ;  /* 0x0001804401007387 */ /* 0x000fe20000100800 */
[----:B------:R-:W-:Y:S02]  /*6cd60*/  F2FP.SATFINITE.E4M3.F32.PACK_AB_MERGE_C R5, R7, R6, RZ ;  /* 0x000000060705723e */ /* 0x000fe400048070ff */
[----:B------:R-:W-:Y:S01]  /*6cd70*/  F2FP.SATFINITE.E4M3.F32.PACK_AB_MERGE_C R4, R9, R8, RZ ;  /* 0x000000080904723e */ /* 0x000fe200048070ff */
[----:B------:R0:W-:Y:S04]  /*6cd80*/  STL [R1+0xec], R2 ;  /* 0x0000ec0201007387 */ /* 0x0001e80000100800 */
[----:B------:R1:W-:Y:S01]  /*6cd90*/  STL [R1+0xe8], R5 ;  /* 0x0000e80501007387 */ /* 0x0003e20000100800 */
[----:B0-----:R-:W-:-:S03]  /*6cda0*/  F2FP.SATFINITE.E4M3.F32.PACK_AB_MERGE_C R2, R11, R10, RZ ;  /* 0x0000000a0b02723e */ /* 0x001fc600048070ff */
[----:B------:R0:W-:Y:S01]  /*6cdb0*/  STL [R1+0xe4], R4 ;  /* 0x0000e40401007387 */ /* 0x0001e20000100800 */
[----:B-1----:R-:W-:-:S03]  /*6cdc0*/  F2FP.SATFINITE.E4M3.F32.PACK_AB_MERGE_C R5, R13, R12, RZ ;  /* 0x0000000c0d05723e */ /* 0x002fc600048070ff */
[----:B------:R1:W-:Y:S01]  /*6cdd0*/  STL [R1+0x17c], R2 ;  /* 0x00017c0201007387 */ /* 0x0003e20000100800 */
[----:B0-----:R-:W-:-:S03]  /*6cde0*/  F2FP.SATFINITE.E4M3.F32.PACK_AB_MERGE_C R4, R15, R14, RZ ;  /* 0x0000000e0f04723e */ /* 0x001fc600048070ff */
[----:B------:R0:W-:Y:S01]  /*6cdf0*/  STL [R1+0xe0], R5 ;  /* 0x0000e00501007387 */ /* 0x0001e20000100800 */
[----:B-1----:R-:W-:-:S03]  /*6ce00*/  F2FP.SATFINITE.E4M3.F32.PACK_AB_MERGE_C R2, R17, R16, RZ ;  /* 0x000000101102723e */ /* 0x002fc600048070ff */
[----:B------:R1:W-:Y:S04]  /*6ce10*/  STL [R1+0xdc], R4 ;  /* 0x0000dc0401007387 */ /* 0x0003e80000100800 */
[----:B------:R1:W-:Y:S01]  /*6ce20*/  STL [R1+0xd8], R2 ;  /* 0x0000d80201007387 */ /* 0x0003e20000100800 */
[----:B0-----:R-:W-:Y:S02]  /*6ce30*/  F2FP.SATFINITE.E4M3.F32.PACK_AB_MERGE_C R5, R19, R18, RZ ;  /* 0x000000121305723e */ /* 0x001fe400048070ff */
[----:B-1----:R-:W-:-:S03]  /*6ce40*/  F2FP.SATFINITE.E4M3.F32.PACK_AB_MERGE_C R4, R21, R20, RZ ;  /* 0x000000141504723e */ /* 0x002fc600048070ff */
[----:B------:R0:W-:Y:S01]  /*6ce50*/  STL [R1+0x178], R5 ;  /* 0x0001780501007387 */ /* 0x0001e20000100800 */
[----:B------:R-:W-:-:S03]  /*6ce60*/  F2FP.SATFINITE.E4M3.F32.PACK_AB_MERGE_C R2, R23, R22, RZ ;  /* 0x000000161702723e */ /* 0x000fc600048070ff */
        /* <DEDUP_REMOVED lines=40> */
[----:B------:R-:W-:Y:S01]  /*6d0f0*/  STL [R1+0x6c], R5 ;  /* 0x00006c0501007387 */ /* 0x000fe20000100800 */
[----:B------:R-:W-:-:S03]  /*6d100*/  F2FP.SATFINITE.E4M3.F32.PACK_AB_MERGE_C R2, R65, R64, RZ ;  /* 0x000000404102723e */ /* 0x000fc600048070ff */
[----:B------:R0:W-:Y:S04]  /*6d110*/  STL [R1+0x64], R4 ;  /* 0x0000640401007387 */ /* 0x0001e80000100800 */
[----:B------:R2:W-:Y:S01]  /*6d120*/  STL [R1+0x5c], R2 ;  /* 0x00005c0201007387 */ /* 0x0005e20000100800 */
[----:B------:R-:W-:Y:S02]  /*6d130*/  LOP3.LUT R68, R69, 0xffff, RZ, 0xc0, !PT ;  /* 0x0000ffff45447812 */ /* 0x000fe400078ec0ff */
[----:B0-----:R-:W-:Y:S02]  /*6d140*/  LOP3.LUT R4, R70, 0xffff, RZ, 0xc0, !PT ;  /* 0x0000ffff46047812 */ /* 0x001fe400078ec0ff */
[----:B------:R-:W-:Y:S02]  /*6d150*/  LOP3.LUT R77, R77, 0xffff, RZ, 0xc0, !PT ;  /* 0x0000ffff4d4d7812 */ /* 0x000fe400078ec0ff */
[----:B------:R-:W-:-:S02]  /*6d160*/  LOP3.LUT R76, R76, 0xffff, RZ, 0xc0, !PT ;  /* 0x0000ffff4c4c7812 */ /* 0x000fc400078ec0ff */
[----:B------:R-:W-:Y:S02]  /*6d170*/  LOP3.LUT R85, R85, 0xffff, RZ, 0xc0, !PT ;  /* 0x0000ffff55557812 */ /* 0x000fe400078ec0ff */
[----:B------:R-:W-:Y:S02]  /*6d180*/  LOP3.LUT R82, R82, 0xffff, RZ, 0xc0, !PT ;  /* 0x0000ffff52527812 */ /* 0x000fe400078ec0ff */
[----:B------:R-:W-:Y:S02]  /*6d190*/  LOP3.LUT R84, R84, 0xffff, RZ, 0xc0, !PT ;  /* 0x0000ffff54547812 */ /* 0x000fe400078ec0ff */
[----:B------:R-:W-:Y:S02]  /*6d1a0*/  LOP3.LUT R83, R83, 0xffff, RZ, 0xc0, !PT ;  /* 0x0000ffff53537812 */ /* 0x000fe400078ec0ff */
        /* <DEDUP_REMOVED lines=8> */
[----:B--2---:R-:W-:Y:S02]  /*6d230*/  LOP3.LUT R2, R71, 0xffff, RZ, 0xc0, !PT ;  /* 0x0000ffff47027812 */ /* 0x004fe400078ec0ff */
[----:B---3--:R-:W-:Y:S02]  /*6d240*/  LOP3.LUT R9, R72, 0xffff, RZ, 0xc0, !PT ;  /* 0x0000ffff48097812 */ /* 0x008fe400078ec0ff */
[----:B----4-:R-:W-:Y:S02]  /*6d250*/  LOP3.LUT R7, R73, 0xffff, RZ, 0xc0, !PT ;  /* 0x0000ffff49077812 */ /* 0x010fe400078ec0ff */
[----:B------:R-:W-:Y:S02]  /*6d260*/  LOP3.LUT R5, R78, 0xffff, RZ, 0xc0, !PT ;  /* 0x0000ffff4e057812 */ /* 0x000fe400078ec0ff */
[----:B------:R-:W-:Y:S02]  /*6d270*/  LOP3.LUT R10, R79, 0xffff, RZ, 0xc0, !PT ;  /* 0x0000ffff4f0a7812 */ /* 0x000fe400078ec0ff */
[----:B------:R-:W-:-:S02]  /*6d280*/  LOP3.LUT R8, R80, 0xffff, RZ, 0xc0, !PT ;  /* 0x0000ffff50087812 */ /* 0x000fc400078ec0ff */
[----:B------:R-:W-:-:S05]  /*6d290*/  LOP3.LUT R6, R86, 0xffff, RZ, 0xc0, !PT ;  /* 0x0000ffff56067812 */ /* 0x000fca00078ec0ff */
[----:B------:R0:W-:Y:S04]  /*6d2a0*/  STL [R1+0x20], R6 ;  /* 0x0000200601007387 */ /* 0x0001e80000100800 */
[----:B------:R-:W-:Y:S04]  /*6d2b0*/  STL [R1+0x1c], R8 ;  /* 0x00001c0801007387 */ /* 0x000fe80000100800 */
[----:B------:R-:W-:Y:S04]  /*6d2c0*/  STL [R1+0x18], R10 ;  /* 0x0000180a01007387 */ /* 0x000fe80000100800 */
[----:B------:R1:W-:Y:S04]  /*6d2d0*/  STL [R1+0x14], R5 ;  /* 0x0000140501007387 */ /* 0x0003e80000100800 */
[----:B------:R-:W-:Y:S01]  /*6d2e0*/  STL [R1+0x10], R7 ;  /* 0x0000100701007387 */ /* 0x000fe20000100800 */
[----:B0-----:R-:W-:-:S03]  /*6d2f0*/  PRMT R6, R6, 0x3340, R8 ;  /* 0x0000334006067816 */ /* 0x001fc60000000008 */
[----:B------:R-:W-:Y:S01]  /*6d300*/  STL [R1+0xc], R9 ;  /* 0x00000c0901007387 */ /* 0x000fe20000100800 */
[----:B------:R-:W-:-:S03]  /*6d310*/  PRMT R73, R10, 0x3340, R0 ;  /* 0x000033400a497816 */ /* 0x000fc60000000000 */
[----:B------:R-:W-:Y:S01]  /*6d320*/  STL [R1+0x8], R2 ;  /* 0x0000080201007387 */ /* 0x000fe20000100800 */
[----:B-1----:R-:W-:-:S03]  /*6d330*/  PRMT R5, R5, 0x3340, R7 ;  /* 0x0000334005057816 */ /* 0x002fc60000000007 */
[----:B------:R0:W-:Y:S01]  /*6d340*/  STL [R1+0x4], R4 ;  /* 0x0000040401007387 */ /* 0x0001e20000100800 */
[--C-:B------:R-:W-:Y:S02]  /*6d350*/  PRMT R78, R9, 0x3340, R0.reuse ;  /* 0x00003340094e7816 */ /* 0x100fe40000000000 */
[----:B------:R-:W-:Y:S02]  /*6d360*/  PRMT R79, R68, 0x3340, R0 ;  /* 0x00003340444f7816 */ /* 0x000fe40000000000 */
[----:B------:R-:W-:Y:S02]  /*6d370*/  PRMT R73, R6, 0x5410, R73 ;  /* 0x0000541006497816 */ /* 0x000fe40000000049 */
[----:B0-----:R-:W-:Y:S02]  /*6d380*/  PRMT R4, R2, 0x3340, R4 ;  /* 0x0000334002047816 */ /* 0x001fe40000000004 */
[----:B------:R-:W-:Y:S02]  /*6d390*/  F2FP.SATFINITE.E4M3.F32.PACK_AB_MERGE_C R2, R67, R66, RZ ;  /* 0x000000424302723e */ /* 0x000fe400048070ff */
[----:B------:R-:W-:-:S02]  /*6d3a0*/  PRMT R78, R5, 0x5410, R78 ;  /* 0x00005410054e7816 */ /* 0x000fc4000000004e */
[----:B------:R-:W-:Y:S02]  /*6d3b0*/  PRMT R79, R4, 0x5410, R79 ;  /* 0x00005410044f7816 */ /* 0x000fe4000000004f */
[----:B------:R-:W0:Y:S01]  /*6d3c0*/  LDTM.x64 R4, tmem[UR13+0xc0] ;  /* 0x0000c00d000479ee */ /* 0x000e220008340000 */
[--C-:B------:R-:W-:Y:S02]  /*6d3d0*/  PRMT R80, R85, 0x3340, R0.reuse ;  /* 0x0000334055507816 */ /* 0x100fe40000000000 */
[--C-:B------:R-:W-:Y:S02]  /*6d3e0*/  PRMT R70, R83, 0x3340, R0.reuse ;  /* 0x0000334053467816 */ /* 0x100fe40000000000 */
[----:B------:R-:W-:Y:S02]  /*6d3f0*/  PRMT R69, R81, 0x3340, R0 ;  /* 0x0000334051457816 */ /* 0x000fe40000000000 */
[----:B------:R-:W-:Y:S02]  /*6d400*/  PRMT R86, R77, 0x3340, R76 ;  /* 0x000033404d567816 */ /* 0x000fe4000000004c */
[----:B------:R-:W-:-:S02]  /*6d410*/  PRMT R71, R82, 0x3340, R84 ;  /* 0x0000334052477816 */ /* 0x000fc40000000054 */
[----:B------:R-:W-:Y:S01]  /*6d420*/  PRMT R72, R75, 0x3340, R74 ;  /* 0x000033404b487816 */ /* 0x000fe2000000004a */
[----:B------:R1:W-:Y:S01]  /*6d430*/  STL [R1+0x160], R2 ;  /* 0x0001600201007387 */ /* 0x0003e20000100800 */
[----:B------:R-:W-:Y:S01]  /*6d440*/  PRMT R80, R86, 0x5410, R80 ;  /* 0x0000541056507816 */ /* 0x000fe20000000050 */
[----:B------:R-:W-:Y:S01]  /*6d450*/  NOP ;  /* 0x0000000000007918 */ /* 0x000fe20000000000 */
[----:B------:R-:W-:Y:S02]  /*6d460*/  PRMT R70, R71, 0x5410, R70 ;  /* 0x0000541047467816 */ /* 0x000fe40000000046 */
[----:B------:R-:W-:Y:S02]  /*6d470*/  LOP3.LUT R86, R92, 0xffff, RZ, 0xc0, !PT ;  /* 0x0000ffff5c567812 */ /* 0x000fe400078ec0ff */
[----:B-1----:R-:W-:Y:S01]  /*6d480*/  PRMT R2, R72, 0x5410, R69 ;  /* 0x0000541048027816 */ /* 0x002fe20000000045 */
[----:B------:R-:W-:Y:S01]  /*6d490*/  IMAD R69, R93, UR4, RZ ;  /* 0x000000045d457c24 */ /* 0x000fe2000f8e02ff */
[----:B------:R1:W-:Y:S01]  /*6d4a0*/  STL [R1+0x28], R70 ;  /* 0x0000284601007387 */ /* 0x0003e20000100800 */
[----:B------:R-:W-:Y:S01]  /*6d4b0*/  PRMT R72, R88, 0x3340, R0 ;  /* 0x0000334058487816 */ /* 0x000fe20000000000 */
[----:B------:R-:W2:Y:S01]  /*6d4c0*/  LDCU UR4, c[0x0][0x39c] ;  /* 0x00007380ff0477ac */ /* 0x000ea20008000800 */
[----:B------:R-:W-:-:S02]  /*6d4d0*/  PRMT R93, R86, 0x3340, R87 ;  /* 0x00003340565d7816 */ /* 0x000fc40000000057 */
[----:B------:R-:W-:Y:S02]  /*6d4e0*/  PRMT R71, R91, 0x3340, R0 ;  /* 0x000033405b477816 */ /* 0x000fe40000000000 */
[----:B------:R-:W-:Y:S02]  /*6d4f0*/  PRMT R72, R93, 0x5410, R72 ;  /* 0x000054105d487816 */ /* 0x000fe40000000048 */
[----:B-1----:R-:W-:Y:S02]  /*6d500*/  IADD3 R70, P2, PT, R69, UR16, RZ ;  /* 0x0000001045467c10 */ /* 0x002fe4000ff5e0ff */
[----:B------:R-:W-:Y:S02]  /*6d510*/  PRMT R92, R89, 0x3340, R90 ;  /* 0x00003340595c7816 */ /* 0x000fe4000000005a */
[----:B------:R-:W-:Y:S01]  /*6d520*/  LEA.HI.X.SX32 R69, R69, UR17, 0x1, P2 ;  /* 0x0000001145457c11 */ /* 0x000fe200090f0eff */
[----:B------:R1:W-:Y:S01]  /*6d530*/  STL [R1+0x24], R2 ;  /* 0x0000240201007387 */ /* 0x0003e20000100800 */
[----:B------:R-:W-:-:S03]  /*6d540*/  PRMT R71, R92, 0x5410, R71 ;  /* 0x000054105c477816 */ /* 0x000fc60000000047 */
[----:B------:R-:W-:Y:S01]  /*6d550*/  STL [R1+0x1798], R70 ;  /* 0x0017984601007387 */ /* 0x000fe20000100800 */
[----:B0-----:R-:W-:-:S03]  /*6d560*/  F2FP.SATFINITE.E4M3.F32.PACK_AB_MERGE_C R4, R5, R4, RZ ;  /* 0x000000040504723e */ /* 0x001fc600048070ff */
[----:B------:R-:W-:Y:S01]  /*6d570*/  STL [R1+0x17a8], R72 ;  /* 0x0017a84801007387 */ /* 0x000fe20000100800 */
[----:B------:R-:W-:-:S03]  /*6d580*/  ISETP.LT.AND P2, PT, R3, UR19, !P0 ;  /* 0x0000001303007c0c */ /* 0x000fc6000c741270 */
[----:B------:R-:W-:Y:S01]  /*6d590*/  STL [R1+0x179c], R69 ;  /* 0x00179c4501007387 */ /* 0x000fe20000100800 */
[----:B-1----:R-:W-:-:S03]  /*6d5a0*/  F2FP.SATFINITE.E4M3.F32.PACK_AB_MERGE_C R2, R9, R8, RZ ;  /* 0x000000080902723e */ /* 0x002fc600048070ff */
[----:B------:R0:W-:Y:S04]  /*6d5b0*/  STL [R1+0x17a0], R3 ;  /* 0x0017a00301007387 */ /* 0x0001e80000100800 */
[----:B------:R-:W-:Y:S01]  /*6d5c0*/  STL [R1+0x17ac], R71 ;  /* 0x0017ac4701007387 */ /* 0x000fe20000100800 */
[----:B0-----:R-:W-:-:S03]  /*6d5d0*/  F2FP.SATFINITE.E4M3.F32.PACK_AB_MERGE_C R3, R7, R6, RZ ;  /* 0x000000060703723e */ /* 0x001fc600048070ff */
[----:B------:R0:W-:Y:S04]  /*6d5e0*/  STL [R1+0xf0], R4 ;  /* 0x0000f00401007387 */ /* 0x0001e80000100800 */
[----:B------:R1:W-:Y:S01]  /*6d5f0*/  STL [R1+0xc4], R3 ;  /* 0x0000c40301007387 */ /* 0x0003e20000100800 */
[----:B0-----:R-:W-:-:S03]  /*6d600*/  F2FP.SATFINITE.E4M3.F32.PACK_AB_MERGE_C R4, R11, R10, RZ ;  /* 0x0000000a0b04723e */ /* 0x001fc600048070ff */
[----:B------:R0:W-:Y:S01]  /*6d610*/  STL [R1+0xbc], R2 ;  /* 0x0000bc0201007387 */ /* 0x0001e20000100800 */
[----:B-1----:R-:W-:-:S03]  /*6d620*/  F2FP.SATFINITE.E4M3.F32.PACK_AB_MERGE_C R3, R13, R12, RZ ;  /* 0x0000000c0d03723e */ /* 0x002fc600048070ff */
[----:B------:R1:W-:Y:S04]  /*6d630*/  STL [R1+0x15c], R4 ;  /* 0x00015c0401007387 */ /* 0x0003e80000100800 */
[----:B------:R-:W3:Y:S01]  /*6d640*/  LDL.LU R6, [R1+0x20] ;  /* 0x0000200001067983 */ /* 0x000ee20000300800 */
[----:B0-----:R-:W-:-:S03]  /*6d650*/  F2FP.SATFINITE.E4M3.F32.PACK_AB_MERGE_C R2, R15, R14, RZ ;  /* 0x0000000e0f02723e */ /* 0x001fc600048070ff */
[----:B------:R0:W-:Y:S04]  /*6d660*/  STL [R1+0x68], R3 ;  /* 0x0000680301007387 */ /* 0x0001e80000100800 */
[----:B------:R-:W4:Y:S01]  /*6d670*/  LDL.LU R7, [R1+0x1c] ;  /* 0x00001c0001077983 */ /* 0x000f220000300800 */
[----:B-1----:R-:W-:-:S03]  /*6d680*/  F2FP.SATFINITE.E4M3.F32.PACK_AB_MERGE_C R4, R21, R20, RZ ;  /* 0x000000141504723e */ /* 0x002fc600048070ff */
[----:B------:R1:W-:Y:S01]  /*6d690*/  STL [R1+0x54], R2 ;  /* 0x0000540201007387 */ /* 0x0003e20000100800 */
[----:B0-----:R-:W-:-:S03]  /*6d6a0*/  F2FP.SATFINITE.E4M3.F32.PACK_AB_MERGE_C R3, R17, R16, RZ ;  /* 0x000000101103723e */ /* 0x001fc600048070ff */
[----:B------:R-:W2:Y:S01]  /*6d6b0*/  LDL.LU R70, [R1+0x18] ;  /* 0x0000180001467983 */ /* 0x000ea20000300800 */
[----:B-1----:R-:W-:-:S03]  /*6d6c0*/  F2FP.SATFINITE.E4M3.F32.PACK_AB_MERGE_C R2, R19, R18, RZ ;  /* 0x000000121302723e */ /* 0x002fc600048070ff */
[----:B------:R0:W-:Y:S04]  /*6d6d0*/  STL [R1+0x50], R3 ;  /* 0x0000500301007387 */ /* 0x0001e80000100800 */
[----:B------:R1:W-:Y:S04]  /*6d6e0*/  STL [R1+0x158], R2 ;  /* 0x0001580201007387 */ /* 0x0003e80000100800 */
[----:B------:R1:W-:Y:S01]  /*6d6f0*/  STL [R1+0x4c], R4 ;  /* 0x00004c0401007387 */ /* 0x0003e20000100800 */
[----:B0-----:R-:W-:Y:S02]  /*6d700*/  F2FP.SATFINITE.E4M3.F32.PACK_AB_MERGE_C R3, R23, R22, RZ ;  /* 0x000000161703723e */ /* 0x001fe400048070ff */
[----:B-1----:R-:W-:-:S03]  /*6d710*/  F2FP.SATFINITE.E4M3.F32.PACK_AB_MERGE_C R2, R25, R24, RZ ;  /* 0x000000181902723e */ /* 0x002fc600048070ff */
[----:B------:R0:W-:Y:S01]  /*6d720*/  STL [R1+0x48], R3 ;  /* 0x0000480301007387 */ /* 0x0001e20000100800 */
[----:B------:R-:W-:-:S03]  /*6d730*/  F2FP.SATFINITE.E4M3.F32.PACK_AB_MERGE_C R4, R27, R26, RZ ;  /* 0x0000001a1b04723e */ /* 0x000fc600048070ff */
[----:B------:R1:W-:Y:S04]  /*6d740*/  STL [R1+0x44], R2 ;  /* 0x0000440201007387 */ /* 0x0003e80000100800 */
[----:B------:R-:W-:Y:S04]  /*6d750*/  STL [R1+0x154], R4 ;  /* 0x0001540401007387 */ /* 0x000fe80000100800 */
[----:B------:R-:W2:Y:S01]  /*6d760*/  LDL.LU R13, [R1+0x14] ;  /* 0x00001400010d7983 */ /* 0x000ea20000300800 */
[----:B0-----:R-:W-:Y:S02]  /*6d770*/  F2FP.SATFINITE.E4M3.F32.PACK_AB_MERGE_C R3, R29, R28, RZ ;  /* 0x0000001c1d03723e */ /* 0x001fe400048070ff */
[----:B-1----:R-:W-:-:S03]  /*6d780*/  F2FP.SATFINITE.E4M3.F32.PACK_AB_MERGE_C R2, R31, R30, RZ ;  /* 0x0000001e1f02723e */ /* 0x002fc600048070ff */
[----:B------:R0:W-:Y:S04]  /*6d790*/  STL [R1+0x3c], R3 ;  /* 0x00003c0301007387 */ /* 0x0001e80000100800 */
[----:B------:R-:W2:Y:S04]  /*6d7a0*/  LDL.LU R9, [R1+0x10] ;  /* 0x0000100001097983 */ /* 0x000ea80000300800 */
[----:B------:R1:W-:Y:S01]  /*6d7b0*/  STL [R1+0x38], R2 ;  /* 0x0000380201007387 */ /* 0x0003e20000100800 */
[----:B0-----:R-:W-:-:S03]  /*6d7c0*/  F2FP.SATFINITE.E4M3.F32.PACK_AB_MERGE_C R3, R35, R34, RZ ;  /* 0x000000222303723e */ /* 0x001fc600048070ff */
[----:B------:R-:W2:Y:S01]  /*6d7d0*/  LDL.LU R10, [R1+0xc] ;  /* 0x00000c00010a7983 */ /* 0x000ea20000300800 */
[----:B------:R-:W-:-:S03]  /*6d7e0*/  F2FP.SATFINITE.E4M3.F32.PACK_AB_MERGE_C R4, R39, R38, RZ ;  /* 0x000000262704723e */ /* 0x000fc600048070ff */
[----:B------:R-:W2:Y:S01]  /*6d7f0*/  LDL.LU R11, [R1+0x8] ;  /* 0x00000800010b7983 */ /* 0x000ea20000300800 */
[----:B-1----:R-:W-:-:S03]  /*6d800*/  F2FP.SATFINITE.E4M3.F32.PACK_AB_MERGE_C R2, R37, R36, RZ ;  /* 0x000000242502723e */ /* 0x002fc600048070ff */
[----:B------:R-:W2:Y:S04]  /*6d810*/  LDL.LU R12, [R1+0x4] ;  /* 0x00000400010c7983 */ /* 0x000ea80000300800 */
[----:B------:R0:W-:Y:S04]  /*6d820*/  STL [R1+0xfc], R3 ;  /* 0x0000fc0301007387 */ /* 0x0001e80000100800 */
[----:B------:R1:W-:Y:S01]  /*6d830*/  STL [R1+0x70], R2 ;  /* 0x0000700201007387 */ /* 0x0003e20000100800 */
[----:B0-----:R-:W-:-:S03]  /*6d840*/  F2FP.SATFINITE.E4M3.F32.PACK_AB_MERGE_C R3, R41, R40, RZ ;  /* 0x000000282903723e */ /* 0x001fc600048070ff */
[----:B------:R-:W-:Y:S01]  /*6d850*/  STL [R1+0x58], R4 ;  /* 0x0000580401007387 */ /* 0x000fe20000100800 */
[----:B-1----:R-:W-:-:S03]  /*6d860*/  F2FP.SATFINITE.E4M3.F32.PACK_AB_MERGE_C R2, R43, R42, RZ ;  /* 0x0000002a2b02723e */ /* 0x002fc600048070ff */
[----:B------:R-:W-:Y:S04]  /*6d870*/  STL [R1+0x40], R3 ;  /* 0x0000400301007387 */ /* 0x000fe80000100800 */
[----:B------:R0:W-:Y:S01]  /*6d880*/  STL [R1+0x150], R2 ;  /* 0x0001500201007387 */ /* 0x0001e20000100800 */
[----:B---3--:R-:W-:-:S04]  /*6d890*/  SHF.R.U32.HI R6, RZ, 0x8, R6 ;  /* 0x00000008ff067819 */ /* 0x008fc80000011606 */
[----:B------:R-:W-:Y:S02]  /*6d8a0*/  LOP3.LUT R6, R6, 0xffff, RZ, 0xc0, !PT ;  /* 0x0000ffff06067812 */ /* 0x000fe400078ec0ff */
[----:B----4-:R-:W-:-:S04]  /*6d8b0*/  SHF.R.U32.HI R7, RZ, 0x8, R7 ;  /* 0x00000008ff077819 */ /* 0x010fc80000011607 */
[----:B------:R-:W-:Y:S02]  /*6d8c0*/  LOP3.LUT R7, R7, 0xffff, RZ, 0xc0, !PT ;  /* 0x0000ffff07077812 */ /* 0x000fe400078ec0ff */
[----:B--2---:R-:W-:-:S04]  /*6d8d0*/  SHF.R.U32.HI R8, RZ, 0x8, R70 ;  /* 0x00000008ff087819 */ /* 0x004fc80000011646 */
[----:B------:R-:W-:Y:S02]  /*6d8e0*/  LOP3.LUT R8, R8, 0xffff, RZ, 0xc0, !PT ;  /* 0x0000ffff08087812 */ /* 0x000fe400078ec0ff */
[----:B------:R-:W-:Y:S02]  /*6d8f0*/  PRMT R6, R6, 0x3340, R7 ;  /* 0x0000334006067816 */ /* 0x000fe40000000007 */
[----:B------:R-:W-:Y:S02]  /*6d900*/  PRMT R7, R8, 0x3340, R0 ;  /* 0x0000334008077816 */ /* 0x000fe40000000000 */
[----:B------:R-:W-:Y:S02]  /*6d910*/  SHF.R.U32.HI R8, RZ, 0x8, R13 ;  /* 0x00000008ff087819 */ /* 0x000fe4000001160d */
[----:B------:R-:W-:Y:S02]  /*6d920*/  SHF.R.U32.HI R13, RZ, 0x8, R68 ;  /* 0x00000008ff0d7819 */ /* 0x000fe40000011644 */
[----:B------:R-:W2:Y:S04]  /*6d930*/  LDL.LU R68, [R1+0x17b4] ;  /* 0x0017b40001447983 */ /* 0x000ea80000300800 */
[----:B------:R-:W3:Y:S04]  /*6d940*/  LDL.LU R25, [R1+0x13c] ;  /* 0x00013c0001197983 */ /* 0x000ee80000300800 */
[----:B------:R-:W4:Y:S04]  /*6d950*/  LDL.LU R24, [R1+0x138] ;  /* 0x0001380001187983 */ /* 0x000f280000300800 */
[----:B------:R-:W2:Y:S04]  /*6d960*/  LDL.LU R23, [R1+0x134] ;  /* 0x0001340001177983 */ /* 0x000ea80000300800 */
[----:B------:R-:W2:Y:S04]  /*6d970*/  LDL.LU R22, [R1+0x130] ;  /* 0x0001300001167983 */ /* 0x000ea80000300800 */
[----:B------:R-:W2:Y:S01]  /*6d980*/  LDL.LU R21, [R1+0x12c] ;  /* 0x00012c0001157983 */ /* 0x000ea20000300800 */
[----:B------:R-:W-:-:S03]  /*6d990*/  F2FP.SATFINITE.E4M3.F32.PACK_AB_MERGE_C R5, R33, R32, RZ ;  /* 0x000000202105723e */ /* 0x000fc600048070ff */
[----:B------:R-:W2:Y:S04]  /*6d9a0*/  LDL.LU R20, [R1+0x124] ;  /* 0x0001240001147983 */ /* 0x000ea80000300800 */
[----:B------:R-:W2:Y:S01]  /*6d9b0*/  LDL.LU R15, [R1+0x128] ;  /* 0x00012800010f7983 */ /* 0x000ea20000300800 */
[----:B0-----:R-:W-:-:S03]  /*6d9c0*/  F2FP.SATFINITE.E4M3.F32.PACK_AB_MERGE_C R2, R49, R48, RZ ;  /* 0x000000303102723e */ /* 0x001fc600048070ff */
[----:B------:R-:W2:Y:S01]  /*6d9d0*/  LDL.LU R14, [R1+0x120] ;  /* 0x00012000010e7983 */ /* 0x000ea20000300800 */
[----:B------:R-:W-:-:S03]  /*6d9e0*/  F2FP.SATFINITE.E4M3.F32.PACK_AB_MERGE_C R3, R51, R50, RZ ;  /* 0x000000323303723e */ /* 0x000fc600048070ff */
[----:B------:R-:W2:Y:S01]  /*6d9f0*/  LDL.LU R39, [R1+0x11c] ;  /* 0x00011c0001277983 */ /* 0x000ea20000300800 */
[----:B------:R-:W-:-:S03]  /*6da00*/  F2FP.SATFINITE.E4M3.F32.PACK_AB_MERGE_C R71, R45, R44, RZ ;  /* 0x0000002c2d47723e */ /* 0x000fc600048070ff */
[----:B------:R-:W2:Y:S01]  /*6da10*/  LDL.LU R33, [R1+0x118] ;  /* 0x0001180001217983 */ /* 0x000ea20000300800 */
[----:B------:R-:W-:-:S03]  /*6da20*/  F2FP.SATFINITE.E4M3.F32.PACK_AB_MERGE_C R72, R47, R46, RZ ;  /* 0x0000002e2f48723e */ /* 0x000fc600048070ff */
[----:B------:R-:W2:Y:S04]  /*6da30*/  LDL.LU R32, [R1+0x114] ;  /* 0x0001140001207983 */ /* 0x000ea80000300800 */
[----:B------:R-:W2:Y:S01]  /*6da40*/  LDL.LU R29, [R1+0x110] ;  /* 0x00011000011d7983 */ /* 0x000ea20000300800 */
[----:B------:R-:W-:Y:S02]  /*6da50*/  F2FP.SATFINITE.E4M3.F32.PACK_AB_MERGE_C R60, R61, R60, RZ ;  /* 0x0000003c3d3c723e */ /* 0x000fe400048070ff */
[----:B------:R-:W-:Y:S02]  /*6da60*/  F2FP.SATFINITE.E4M3.F32.PACK_AB_MERGE_C R69, R59, R58, RZ ;  /* 0x0000003a3b45723e */ /* 0x000fe400048070ff */
[----:B------:R-:W-:Y:S02]  /*6da70*/  F2FP.SATFINITE.E4M3.F32.PACK_AB_MERGE_C R4, R57, R56, RZ ;  /* 0x000000383904723e */ /* 0x000fe400048070ff */
[----:B---3--:R-:W-:-:S02]  /*6da80*/  LOP3.LUT R46, R25, 0xffff, RZ, 0xc0, !PT ;  /* 0x0000ffff192e7812 */ /* 0x008fc400078ec0ff */
[----:B----4-:R-:W-:Y:S02]  /*6da90*/  LOP3.LUT R45, R24, 0xffff, RZ, 0xc0, !PT ;  /* 0x0000ffff182d7812 */ /* 0x010fe400078ec0ff */
[----:B--2---:R-:W-:Y:S02]  /*6daa0*/  LOP3.LUT R51, R23, 0xffff, RZ, 0xc0, !PT ;  /* 0x0000ffff17337812 */ /* 0x004fe400078ec0ff */
[----:B------:R-:W-:Y:S02]  /*6dab0*/  LOP3.LUT R48, R22, 0xffff, RZ, 0xc0, !PT ;  /* 0x0000ffff16307812 */ /* 0x000fe400078ec0ff */
[----:B------:R-:W2:Y:S04]  /*6dac0*/  LDL.LU R22, [R1+0x10c] ;  /* 0x00010c0001167983 */ /* 0x000ea80000300800 */
[----:B------:R-:W3:Y:S04]  /*6dad0*/  LDL.LU R23, [R1+0x108] ;  /* 0x0001080001177983 */ /* 0x000ee80000300800 */
[----:B------:R-:W4:Y:S04]  /*6dae0*/  LDL.LU R24, [R1+0x104] ;  /* 0x0001040001187983 */ /* 0x000f280000300800 */
[----:B------:R-:W2:Y:S04]  /*6daf0*/  LDL.LU R25, [R1+0x8c] ;  /* 0x00008c0001197983 */ /* 0x000ea80000300800 */
[----:B------:R-:W2:Y:S04]  /*6db00*/  LDL.LU R26, [R1+0x84] ;  /* 0x00008400011a7983 */ /* 0x000ea80000300800 */
[----:B------:R-:W2:Y:S04]  /*6db10*/  LDL.LU R27, [R1+0x78] ;  /* 0x00007800011b7983 */ /* 0x000ea80000300800 */
[----:B------:R-:W2:Y:S01]  /*6db20*/  LDL.LU R61, [R1+0x14c] ;  /* 0x00014c00013d7983 */ /* 0x000ea20000300800 */
[----:B------:R-:W-:-:S03]  /*6db30*/  LOP3.LUT R50, R21, 0xffff, RZ, 0xc0, !PT ;  /* 0x0000ffff15327812 */ /* 0x000fc600078ec0ff */
[----:B------:R-:W2:Y:S04]  /*6db40*/  LDL.LU R59, [R1+0x148] ;  /* 0x00014800013b7983 */ /* 0x000ea80000300800 */
[----:B------:R-:W2:Y:S04]  /*6db50*/  LDL.LU R58, [R1+0x144] ;  /* 0x00014400013a7983 */ /* 0x000ea80000300800 */
[----:B------:R-:W2:Y:S04]  /*6db60*/  LDL.LU R57, [R1+0x140] ;  /* 0x0001400001397983 */ /* 0x000ea80000300800 */
[----:B------:R-:W2:Y:S04]  /*6db70*/  LDL.LU R30, [R1+0x98] ;  /* 0x00009800011e7983 */ /* 0x000ea80000300800 */
[----:B------:R-:W2:Y:S01]  /*6db80*/  LDL.LU R21, [R1+0x94] ;  /* 0x0000940001157983 */ /* 0x000ea20000300800 */
[----:B------:R-:W-:-:S02]  /*6db90*/  LOP3.LUT R13, R13, 0xffff, RZ, 0xc0, !PT ;  /* 0x0000ffff0d0d7812 */ /* 0x000fc400078ec0ff */
[----:B------:R-:W-:Y:S02]  /*6dba0*/  LOP3.LUT R38, R14, 0xffff, RZ, 0xc0, !PT ;  /* 0x0000ffff0e267812 */ /* 0x000fe400078ec0ff */
[----:B------:R-:W-:Y:S01]  /*6dbb0*/  PRMT R16, R13, 0x3340, R0 ;  /* 0x000033400d107816 */ /* 0x000fe20000000000 */
[----:B------:R-:W3:Y:S01]  /*6dbc0*/  LDL.LU R14, [R1+0x90] ;  /* 0x00009000010e7983 */ /* 0x000ee20000300800 */
[----:B------:R-:W-:Y:S02]  /*6dbd0*/  LOP3.LUT R37, R15, 0xffff, RZ, 0xc0, !PT ;  /* 0x0000ffff0f257812 */ /* 0x000fe400078ec0ff */
[----:B------:R-:W-:Y:S01]  /*6dbe0*/  LOP3.LUT R49, R20, 0xffff, RZ, 0xc0, !PT ;  /* 0x0000ffff14317812 */ /* 0x000fe200078ec0ff */
[----:B------:R-:W3:Y:S04]  /*6dbf0*/  LDL.LU R15, [R1+0x60] ;  /* 0x00006000010f7983 */ /* 0x000ee80000300800 */
[----:B------:R-:W3:Y:S01]  /*6dc00*/  LDL.LU R20, [R1+0x80] ;  /* 0x0000800001147983 */ /* 0x000ee20000300800 */
[----:B------:R-:W-:-:S02]  /*6dc10*/  SHF.R.U32.HI R84, RZ, 0x8, R84 ;  /* 0x00000008ff547819 */ /* 0x000fc40000011654 */
[----:B------:R-:W-:Y:S02]  /*6dc20*/  SHF.R.U32.HI R82, RZ, 0x8, R82 ;  /* 0x00000008ff527819 */ /* 0x000fe40000011652 */
[----:B------:R-:W-:Y:S02]  /*6dc30*/  LOP3.LUT R84, R84, 0xffff, RZ, 0xc0, !PT ;  /* 0x0000ffff54547812 */ /* 0x000fe400078ec0ff */
[----:B------:R-:W-:-:S04]  /*6dc40*/  LOP3.LUT R31, R82, 0xffff, RZ, 0xc0, !PT ;  /* 0x0000ffff521f7812 */ /* 0x000fc800078ec0ff */
[----:B------:R-:W-:Y:S02]  /*6dc50*/  PRMT R31, R31, 0x3340, R84 ;  /* 0x000033401f1f7816 */ /* 0x000fe40000000054 */
[----:B--2---:R-:W-:Y:S02]  /*6dc60*/  LOP3.LUT R13, R21, 0xffff, RZ, 0xc0, !PT ;  /* 0x0000ffff150d7812 */ /* 0x004fe400078ec0ff */
[----:B------:R-:W-:Y:S02]  /*6dc70*/  LOP3.LUT R21, R68, 0xffff, RZ, 0xc0, !PT ;  /* 0x0000ffff44157812 */ /* 0x000fe400078ec0ff */
[----:B------:R-:W2:Y:S04]  /*6dc80*/  LDL.LU R68, [R1+0x17b0] ;  /* 0x0017b00001447983 */ /* 0x000ea80000300800 */
[----:B------:R-:W2:Y:S01]  /*6dc90*/  LDL.LU R84, [R1+0xec] ;  /* 0x0000ec0001547983 */ /* 0x000ea20000300800 */
[----:B------:R-:W-:-:S02]  /*6dca0*/  SHF.R.U32.HI R9, RZ, 0x8, R9 ;  /* 0x00000008ff097819 */ /* 0x000fc40000011609 */
[----:B------:R-:W-:Y:S02]  /*6dcb0*/  LOP3.LUT R8, R8, 0xffff, RZ, 0xc0, !PT ;  /* 0x0000ffff08087812 */ /* 0x000fe400078ec0ff */
[----:B------:R-:W-:Y:S02]  /*6dcc0*/  LOP3.LUT R9, R9, 0xffff, RZ, 0xc0, !PT ;  /* 0x0000ffff09097812 */ /* 0x000fe400078ec0ff */
[----:B------:R-:W-:Y:S02]  /*6dcd0*/  SHF.R.U32.HI R10, RZ, 0x8, R10 ;  /* 0x00000008ff0a7819 */ /* 0x000fe4000001160a */
[----:B------:R-:W-:Y:S02]  /*6dce0*/  SHF.R.U32.HI R11, RZ, 0x8, R11 ;  /* 0x00000008ff0b7819 */ /* 0x000fe4000001160b */
[----:B------:R-:W-:Y:S02]  /*6dcf0*/  SHF.R.U32.HI R12, RZ, 0x8, R12 ;  /* 0x00000008ff0c7819 */ /* 0x000fe4000001160c */
[----:B------:R-:W-:-:S02]  /*6dd00*/  F2FP.SATFINITE.E4M3.F32.PACK_AB_MERGE_C R93, R53, R52, RZ ;  /* 0x00000034355d723e */ /* 0x000fc400048070ff */
[----:B------:R-:W-:Y:S02]  /*6dd10*/  PRMT R19, R8, 0x3340, R9 ;  /* 0x0000334008137816 */ /* 0x000fe40000000009 */
[----:B------:R-:W-:Y:S02]  /*6dd20*/  LOP3.LUT R10, R10, 0xffff, RZ, 0xc0, !PT ;  /* 0x0000ffff0a0a7812 */ /* 0x000fe400078ec0ff */
[----:B------:R-:W-:Y:S02]  /*6dd30*/  LOP3.LUT R11, R11, 0xffff, RZ, 0xc0, !PT ;  /* 0x0000ffff0b0b7812 */ /* 0x000fe400078ec0ff */
[----:B------:R-:W-:Y:S02]  /*6dd40*/  LOP3.LUT R12, R12, 0xffff, RZ, 0xc0, !PT ;  /* 0x0000ffff0c0c7812 */ /* 0x000fe400078ec0ff */
[--C-:B------:R-:W-:Y:S02]  /*6dd50*/  PRMT R53, R51, 0x3340, R0.reuse ;  /* 0x0000334033357816 */ /* 0x100fe40000000000 */
[----:B------:R-:W-:-:S02]  /*6dd60*/  PRMT R35, R49, 0x3340, R0 ;  /* 0x0000334031237816 */ /* 0x000fc40000000000 */
[----:B------:R-:W-:Y:S02]  /*6dd70*/  PRMT R9, R46, 0x3340, R45 ;  /* 0x000033402e097816 */ /* 0x000fe4000000002d */
[----:B------:R-:W-:Y:S02]  /*6dd80*/  PRMT R8, R48, 0x3340, R50 ;  /* 0x0000334030087816 */ /* 0x000fe40000000032 */
[----:B------:R-:W-:Y:S02]  /*6dd90*/  LOP3.LUT R39, R39, 0xffff, RZ, 0xc0, !PT ;  /* 0x0000ffff27277812 */ /* 0x000fe400078ec0ff */
[----:B------:R-:W-:Y:S02]  /*6dda0*/  LOP3.LUT R40, R33, 0xffff, RZ, 0xc0, !PT ;  /* 0x0000ffff21287812 */ /* 0x000fe400078ec0ff */
[----:B------:R-:W-:Y:S02]  /*6ddb0*/  LOP3.LUT R41, R32, 0xffff, RZ, 0xc0, !PT ;  /* 0x0000ffff20297812 */ /* 0x000fe400078ec0ff */
[----:B------:R-:W-:-:S02]  /*6ddc0*/  LOP3.LUT R42, R29, 0xffff, RZ, 0xc0, !PT ;  /* 0x0000ffff1d2a7812 */ /* 0x000fc400078ec0ff */
[----:B------:R-:W-:Y:S02]  /*6ddd0*/  LOP3.LUT R22, R22, 0xffff, RZ, 0xc0, !PT ;  /* 0x0000ffff16167812 */ /* 0x000fe400078ec0ff */
[----:B---3--:R-:W-:Y:S02]  /*6dde0*/  LOP3.LUT R23, R23, 0xffff, RZ, 0xc0, !PT ;  /* 0x0000ffff17177812 */ /* 0x008fe400078ec0ff */
[----:B----4-:R-:W-:Y:S02]  /*6ddf0*/  LOP3.LUT R24, R24, 0xffff, RZ, 0xc0, !PT ;  /* 0x0000ffff18187812 */ /* 0x010fe400078ec0ff */
[----:B------:R-:W-:Y:S02]  /*6de00*/  LOP3.LUT R25, R25, 0xffff, RZ, 0xc0, !PT ;  /* 0x0000ffff19197812 */ /* 0x000fe400078ec0ff */
[----:B------:R-:W-:Y:S02]  /*6de10*/  LOP3.LUT R26, R26, 0xffff, RZ, 0xc0, !PT ;  /* 0x0000ffff1a1a7812 */ /* 0x000fe400078ec0ff */
[----:B------:R-:W-:-:S02]  /*6de20*/  LOP3.LUT R27, R27, 0xffff, RZ, 0xc0, !PT ;  /* 0x0000ffff1b1b7812 */ /* 0x000fc400078ec0ff */
[----:B------:R-:W-:Y:S02]  /*6de30*/  F2FP.SATFINITE.E4M3.F32.PACK_AB_MERGE_C R70, R67, R66, RZ ;  /* 0x000000424346723e */ /* 0x000fe400048070ff */
[----:B------:R-:W-:Y:S02]  /*6de40*/  PRMT R18, R10, 0x3340, R0 ;  /* 0x000033400a127816 */ /* 0x000fe40000000000 */
[----:B------:R-:W-:Y:S02]  /*6de50*/  PRMT R17, R11, 0x3340, R12 ;  /* 0x000033400b117816 */ /* 0x000fe4000000000c */
[----:B------:R-:W-:Y:S02]  /*6de60*/  PRMT R53, R9, 0x5410, R53 ;  /* 0x0000541009357816 */ /* 0x000fe40000000035 */
[----:B------:R-:W-:Y:S02]  /*6de70*/  PRMT R35, R8, 0x5410, R35 ;  /* 0x0000541008237816 */ /* 0x000fe40000000023 */
[----:B------:R-:W-:-:S02]  /*6de80*/  F2FP.SATFINITE.E4M3.F32.PACK_AB_MERGE_C R62, R63, R62, RZ ;  /* 0x0000003e3f3e723e */ /* 0x000fc400048070ff */
[----:B------:R-:W-:Y:S02]  /*6de90*/  F2FP.SATFINITE.E4M3.F32.PACK_AB_MERGE_C R64, R65, R64, RZ ;  /* 0x000000404140723e */ /* 0x000fe400048070ff */
[----:B------:R-:W-:Y:S02]  /*6dea0*/  SHF.R.U32.HI R86, RZ, 0x8, R86 ;  /* 0x00000008ff567819 */ /* 0x000fe40000011656 */
[----:B------:R-:W-:Y:S02]  /*6deb0*/  SHF.R.U32.HI R87, RZ, 0x8, R87 ;  /* 0x00000008ff577819 */ /* 0x000fe40000011657 */
[--C-:B------:R-:W-:Y:S02]  /*6dec0*/  PRMT R33, R39, 0x3340, R0.reuse ;  /* 0x0000334027217816 */ /* 0x100fe40000000000 */
[--C-:B------:R-:W-:Y:S02]  /*6ded0*/  PRMT R32, R42, 0x3340, R0.reuse ;  /* 0x000033402a207816 */ /* 0x100fe40000000000 */
[----:B------:R-:W-:-:S02]  /*6dee0*/  PRMT R56, R24, 0x3340, R0 ;  /* 0x0000334018387816 */ /* 0x000fc40000000000 */
[----:B------:R-:W-:Y:S02]  /*6def0*/  PRMT R29, R27, 0x3340, R0 ;  /* 0x000033401b1d7816 */ /* 0x000fe40000000000 */
[----:B------:R-:W-:Y:S02]  /*6df00*/  PRMT R11, R37, 0x3340, R38 ;  /* 0x00003340250b7816 */ /* 0x000fe40000000026 */
[----:B------:R-:W-:Y:S02]  /*6df10*/  PRMT R10, R40, 0x3340, R41 ;  /* 0x00003340280a7816 */ /* 0x000fe40000000029 */
[----:B------:R-:W-:Y:S02]  /*6df20*/  PRMT R9, R22, 0x3340, R23 ;  /* 0x0000334016097816 */ /* 0x000fe40000000017 */
[----:B------:R-:W-:Y:S02]  /*6df30*/  PRMT R8, R25, 0x3340, R26 ;  /* 0x0000334019087816 */ /* 0x000fe4000000001a */
[----:B------:R-:W-:-:S02]  /*6df40*/  LOP3.LUT R66, R61, 0xffff, RZ, 0xc0, !PT ;  /* 0x0000ffff3d427812 */ /* 0x000fc400078ec0ff */
[----:B------:R-:W-:Y:S02]  /*6df50*/  SHF.R.U32.HI R83, RZ, 0x8, R83 ;  /* 0x00000008ff537819 */ /* 0x000fe40000011653 */
[----:B------:R-:W-:Y:S02]  /*6df60*/  SHF.R.U32.HI R88, RZ, 0x8, R88 ;  /* 0x00000008ff587819 */ /* 0x000fe40000011658 */
[----:B------:R-:W-:Y:S02]  /*6df70*/  LOP3.LUT R65, R59, 0xffff, RZ, 0xc0, !PT ;  /* 0x0000ffff3b417812 */ /* 0x000fe400078ec0ff */
[----:B------:R-:W-:Y:S02]  /*6df80*/  LOP3.LUT R63, R58, 0xffff, RZ, 0xc0, !PT ;  /* 0x0000ffff3a3f7812 */ /* 0x000fe400078ec0ff */
[----:B------:R-:W-:Y:S02]  /*6df90*/  LOP3.LUT R61, R57, 0xffff, RZ, 0xc0, !PT ;  /* 0x0000ffff393d7812 */ /* 0x000fe400078ec0ff */
[----:B------:R-:W-:-:S02]  /*6dfa0*/  SHF.R.U32.HI R85, RZ, 0x8, R85 ;  /* 0x00000008ff557819 */ /* 0x000fc40000011655 */
[----:B------:R-:W-:Y:S02]  /*6dfb0*/  LOP3.LUT R44, R86, 0xffff, RZ, 0xc0, !PT ;  /* 0x0000ffff562c7812 */ /* 0x000fe400078ec0ff */
[----:B------:R-:W-:Y:S02]  /*6dfc0*/  LOP3.LUT R87, R87, 0xffff, RZ, 0xc0, !PT ;  /* 0x0000ffff57577812 */ /* 0x000fe400078ec0ff */
[----:B------:R-:W-:Y:S02]  /*6dfd0*/  PRMT R33, R11, 0x5410, R33 ;  /* 0x000054100b217816 */ /* 0x000fe40000000021 */
[----:B------:R-:W-:Y:S02]  /*6dfe0*/  PRMT R32, R10, 0x5410, R32 ;  /* 0x000054100a207816 */ /* 0x000fe40000000020 */
[----:B------:R-:W-:Y:S02]  /*6dff0*/  PRMT R56, R9, 0x5410, R56 ;  /* 0x0000541009387816 */ /* 0x000fe40000000038 */
[----:B------:R-:W-:-:S02]  /*6e000*/  PRMT R29, R8, 0x5410, R29 ;  /* 0x00005410081d7816 */ /* 0x000fc4000000001d */
[----:B------:R-:W-:Y:S02]  /*6e010*/  SHF.R.U32.HI R77, RZ, 0x8, R77 ;  /* 0x00000008ff4d7819 */ /* 0x000fe4000001164d */
[----:B------:R-:W-:Y:S02]  /*6e020*/  SHF.R.U32.HI R76, RZ, 0x8, R76 ;  /* 0x00000008ff4c7819 */ /* 0x000fe4000001164c */
[----:B------:R-:W-:Y:S02]  /*6e030*/  LOP3.LUT R43, R88, 0xffff, RZ, 0xc0, !PT ;  /* 0x0000ffff582b7812 */ /* 0x000fe400078ec0ff */
[----:B------:R-:W-:Y:S02]  /*6e040*/  PRMT R8, R73, 0x4210, R66 ;  /* 0x0000421049087816 */ /* 0x000fe40000000042 */
[----:B------:R-:W-:Y:S02]  /*6e050*/  PRMT R9, R78, 0x4210, R65 ;  /* 0x000042104e097816 */ /* 0x000fe40000000041 */
[----:B------:R-:W-:-:S02]  /*6e060*/  PRMT R10, R79, 0x4210, R63 ;  /* 0x000042104f0a7816 */ /* 0x000fc4000000003f */
[----:B------:R-:W-:Y:S02]  /*6e070*/  PRMT R11, R80, 0x4210, R61 ;  /* 0x00004210500b7816 */ /* 0x000fe4000000003d */
[----:B------:R-:W-:Y:S02]  /*6e080*/  SHF.R.U32.HI R46, RZ, 0x8, R46 ;  /* 0x00000008ff2e7819 */ /* 0x000fe4000001162e */
[----:B------:R-:W-:Y:S02]  /*6e090*/  LOP3.LUT R28, R83, 0xffff, RZ, 0xc0, !PT ;  /* 0x0000ffff531c7812 */ /* 0x000fe400078ec0ff */
[----:B------:R-:W-:Y:S01]  /*6e0a0*/  SHF.R.U32.HI R45, RZ, 0x8, R45 ;  /* 0x00000008ff2d7819 */ /* 0x000fe2000001162d */
[----:B------:R-:W3:Y:S01]  /*6e0b0*/  LDL.LU R83, [R1+0xe8] ;  /* 0x0000e80001537983 */ /* 0x000ee20000300800 */
[----:B------:R-:W-:Y:S02]  /*6e0c0*/  SHF.R.U32.HI R50, RZ, 0x8, R50 ;  /* 0x00000008ff327819 */ /* 0x000fe40000011632 */
[----:B------:R-:W-:Y:S01]  /*6e0d0*/  LOP3.LUT R34, R85, 0xffff, RZ, 0xc0, !PT ;  /* 0x0000ffff55227812 */ /* 0x000fe200078ec0ff */
[----:B------:R-:W4:Y:S01]  /*6e0e0*/  LDL.LU R82, [R1+0xe4] ;  /* 0x0000e40001527983 */ /* 0x000f220000300800 */
[----:B------:R-:W-:-:S02]  /*6e0f0*/  PRMT R44, R44, 0x3340, R87 ;  /* 0x000033402c2c7816 */ /* 0x000fc40000000057 */
[----:B------:R-:W-:Y:S01]  /*6e100*/  SHF.R.U32.HI R48, RZ, 0x8, R48 ;  /* 0x00000008ff307819 */ /* 0x000fe20000011630 */
[----:B------:R-:W3:Y:S01]  /*6e110*/  LDL.LU R85, [R1+0xe0] ;  /* 0x0000e00001557983 */ /* 0x000ee20000300800 */
[----:B------:R-:W-:Y:S02]  /*6e120*/  LOP3.LUT R36, R77, 0xffff, RZ, 0xc0, !PT ;  /* 0x0000ffff4d247812 */ /* 0x000fe400078ec0ff */
[----:B------:R-:W-:Y:S01]  /*6e130*/  LOP3.LUT R76, R76, 0xffff, RZ, 0xc0, !PT ;  /* 0x0000ffff4c4c7812 */ /* 0x000fe200078ec0ff */
[----:B------:R-:W4:Y:S01]  /*6e140*/  LDL.LU R67, [R1+0xdc] ;  /* 0x0000dc0001437983 */ /* 0x000f220000300800 */
[----:B------:R-:W-:Y:S02]  /*6e150*/  SHF.R.U32.HI R81, RZ, 0x8, R81 ;  /* 0x00000008ff517819 */ /* 0x000fe40000011651 */
[----:B------:R-:W-:Y:S01]  /*6e160*/  PRMT R43, R43, 0x3340, R0 ;  /* 0x000033402b2b7816 */ /* 0x000fe20000000000 */
[----:B------:R-:W4:Y:S01]  /*6e170*/  LDL.LU R73, [R1+0xd8] ;  /* 0x0000d80001497983 */ /* 0x000f220000300800 */
[----:B------:R-:W-:-:S02]  /*6e180*/  LOP3.LUT R46, R46, 0xffff, RZ, 0xc0, !PT ;  /* 0x0000ffff2e2e7812 */ /* 0x000fc400078ec0ff */
[----:B------:R-:W-:Y:S02]  /*6e190*/  SHF.R.U32.HI R90, RZ, 0x8, R90 ;  /* 0x00000008ff5a7819 */ /* 0x000fe4000001165a */
[----:B------:R-:W-:Y:S02]  /*6e1a0*/  LOP3.LUT R45, R45, 0xffff, RZ, 0xc0, !PT ;  /* 0x0000ffff2d2d7812 */ /* 0x000fe400078ec0ff */
[----:B------:R-:W-:Y:S02]  /*6e1b0*/  SHF.R.U32.HI R89, RZ, 0x8, R89 ;  /* 0x00000008ff597819 */ /* 0x000fe40000011659 */
[----:B------:R-:W-:Y:S02]  /*6e1c0*/  LOP3.LUT R50, R50, 0xffff, RZ, 0xc0, !PT ;  /* 0x0000ffff32327812 */ /* 0x000fe400078ec0ff */
[----:B------:R-:W-:Y:S02]  /*6e1d0*/  SHF.R.U32.HI R75, RZ, 0x8, R75 ;  /* 0x00000008ff4b7819 */ /* 0x000fe4000001164b */
[----:B------:R-:W-:-:S02]  /*6e1e0*/  SHF.R.U32.HI R74, RZ, 0x8, R74 ;  /* 0x00000008ff4a7819 */ /* 0x000fc4000001164a */
[----:B------:R-:W-:Y:S02]  /*6e1f0*/  LOP3.LUT R48, R48, 0xffff, RZ, 0xc0, !PT ;  /* 0x0000ffff30307812 */ /* 0x000fe400078ec0ff */
[----:B------:R-:W-:Y:S02]  /*6e200*/  PRMT R36, R36, 0x3340, R76 ;  /* 0x0000334024247816 */ /* 0x000fe4000000004c */
[----:B------:R-:W-:Y:S02]  /*6e210*/  LOP3.LUT R47, R81, 0xffff, RZ, 0xc0, !PT ;  /* 0x0000ffff512f7812 */ /* 0x000fe400078ec0ff */
[----:B------:R-:W-:Y:S02]  /*6e220*/  F2FP.SATFINITE.E4M3.F32.PACK_AB_MERGE_C R92, R55, R54, RZ ;  /* 0x00000036375c723e */ /* 0x000fe400048070ff */
[----:B------:R-:W-:Y:S02]  /*6e230*/  PRMT R34, R34, 0x3340, R0 ;  /* 0x0000334022227816 */ /* 0x000fe40000000000 */
[----:B------:R-:W-:-:S02]  /*6e240*/  LOP3.LUT R90, R90, 0xffff, RZ, 0xc0, !PT ;  /* 0x0000ffff5a5a7812 */ /* 0x000fc400078ec0ff */
[----:B------:R-:W-:Y:S02]  /*6e250*/  PRMT R81, R46, 0x3340, R45 ;  /* 0x000033402e517816 */ /* 0x000fe4000000002d */
[----:B------:R-:W-:Y:S02]  /*6e260*/  SHF.R.U32.HI R91, RZ, 0x8, R91 ;  /* 0x00000008ff5b7819 */ /* 0x000fe4000001165b */
[----:B------:R-:W-:Y:S02]  /*6e270*/  LOP3.LUT R54, R89, 0xffff, RZ, 0xc0, !PT ;  /* 0x0000ffff59367812 */ /* 0x000fe400078ec0ff */
[----:B------:R-:W-:Y:S02]  /*6e280*/  LOP3.LUT R52, R75, 0xffff, RZ, 0xc0, !PT ;  /* 0x0000ffff4b347812 */ /* 0x000fe400078ec0ff */
[----:B------:R-:W-:Y:S02]  /*6e290*/  LOP3.LUT R74, R74, 0xffff, RZ, 0xc0, !PT ;  /* 0x0000ffff4a4a7812 */ /* 0x000fe400078ec0ff */
[----:B------:R-:W-:-:S02]  /*6e2a0*/  PRMT R80, R48, 0x3340, R50 ;  /* 0x0000334030507816 */ /* 0x000fc40000000032 */
[----:B------:R-:W-:Y:S02]  /*6e2b0*/  PRMT R54, R54, 0x3340, R90 ;  /* 0x0000334036367816 */ /* 0x000fe4000000005a */
[----:B------:R-:W-:Y:S02]  /*6e2c0*/  PRMT R52, R52, 0x3340, R74 ;  /* 0x0000334034347816 */ /* 0x000fe4000000004a */
[----:B------:R-:W-:Y:S02]  /*6e2d0*/  PRMT R47, R47, 0x3340, R0 ;  /* 0x000033402f2f7816 */ /* 0x000fe40000000000 */
[----:B------:R-:W-:Y:S01]  /*6e2e0*/  LOP3.LUT R55, R91, 0xffff, RZ, 0xc0, !PT ;  /* 0x0000ffff5b377812 */ /* 0x000fe200078ec0ff */
[----:B--2---:R0:W-:Y:S02]  /*6e2f0*/  STS.128 [R68], R8 ;  /* 0x0000000844007388 */ /* 0x0041e40000000c00 */
[----:B0-----:R-:W-:Y:S02]  /*6e300*/  PRMT R8, R6, 0x5410, R7 ;  /* 0x0000541006087816 */ /* 0x001fe40000000007 */
[----:B------:R-:W2:Y:S01]  /*6e310*/  LDL.LU R6, [R1+0xa4] ;  /* 0x0000a40001067983 */ /* 0x000ea20000300800 */
[----:B------:R-:W-:-:S02]  /*6e320*/  PRMT R9, R19, 0x5410, R18 ;  /* 0x0000541013097816 */ /* 0x000fc40000000012 */
[----:B------:R-:W-:Y:S01]  /*6e330*/  PRMT R18, R44, 0x5410, R43 ;  /* 0x000054102c127816 */ /* 0x000fe2000000002b */
[----:B------:R-:W2:Y:S04]  /*6e340*/  LDL.LU R7, [R1+0xa0] ;  /* 0x0000a00001077983 */ /* 0x000ea80000300800 */
[----:B------:R-:W2:Y:S01]  /*6e350*/  LDL.LU R44, [R1+0xac] ;  /* 0x0000ac00012c7983 */ /* 0x000ea20000300800 */
[----:B------:R-:W-:-:S03]  /*6e360*/  PRMT R11, R36, 0x5410, R34 ;  /* 0x00005410240b7816 */ /* 0x000fc60000000022 */
[----:B------:R-:W2:Y:S04]  /*6e370*/  LDL.LU R46, [R1+0xc0] ;  /* 0x0000c000012e7983 */ /* 0x000ea80000300800 */
[----:B------:R-:W2:Y:S04]  /*6e380*/  LDL.LU R45, [R1+0xb8] ;  /* 0x0000b800012d7983 */ /* 0x000ea80000300800 */
[----:B------:R-:W2:Y:S04]  /*6e390*/  LDL.LU R50, [R1+0xcc] ;  /* 0x0000cc0001327983 */ /* 0x000ea80000300800 */
[----:B------:R-:W2:Y:S04]  /*6e3a0*/  LDL.LU R43, [R1+0xd4] ;  /* 0x0000d400012b7983 */ /* 0x000ea80000300800 */
[----:B------:R-:W2:Y:S01]  /*6e3b0*/  LDL.LU R36, [R1+0xd0] ;  /* 0x0000d00001247983 */ /* 0x000ea20000300800 */
[----:B------:R-:W-:-:S03]  /*6e3c0*/  PRMT R10, R17, 0x5410, R16 ;  /* 0x00005410110a7816 */ /* 0x000fc60000000010 */
[----:B------:R-:W2:Y:S01]  /*6e3d0*/  LDL.LU R90, [R1+0xc8] ;  /* 0x0000c800015a7983 */ /* 0x000ea20000300800 */
[----:B------:R-:W-:-:S03]  /*6e3e0*/  PRMT R17, R52, 0x5410, R47 ;  /* 0x0000541034117816 */ /* 0x000fc6000000002f */
        /* <DEDUP_REMOVED lines=8> */
[----:B------:R-:W-:Y:S02]  /*6e470*/  SHF.R.U32.HI R51, RZ, 0x8, R51 ;  /* 0x00000008ff337819 */ /* 0x000fe40000011633 */
[----:B------:R-:W-:Y:S02]  /*6e480*/  PRMT R55, R55, 0x3340, R0 ;  /* 0x0000334037377816 */ /* 0x000fe40000000000 */
[----:B------:R-:W-:Y:S02]  /*6e490*/  PRMT R59, R12, 0x3340, R13 ;  /* 0x000033400c3b7816 */ /* 0x000fe4000000000d */
[----:B------:R-:W-:Y:S02]  /*6e4a0*/  LOP3.LUT R51, R51, 0xffff, RZ, 0xc0, !PT ;  /* 0x0000ffff33337812 */ /* 0x000fe400078ec0ff */
[----:B------:R-:W-:Y:S02]  /*6e4b0*/  SHF.R.U32.HI R27, RZ, 0x8, R27 ;  /* 0x00000008ff1b7819 */ /* 0x000fe4000001161b */
[----:B------:R-:W-:-:S02]  /*6e4c0*/  SHF.R.U32.HI R12, RZ, 0x8, R12 ;  /* 0x00000008ff0c7819 */ /* 0x000fc4000001160c */
[----:B------:R-:W-:Y:S02]  /*6e4d0*/  SHF.R.U32.HI R13, RZ, 0x8, R13 ;  /* 0x00000008ff0d7819 */ /* 0x000fe4000001160d */
[----:B------:R-:W-:Y:S02]  /*6e4e0*/  SHF.R.U32.HI R37, RZ, 0x8, R37 ;  /* 0x00000008ff257819 */ /* 0x000fe40000011625 */
[----:B------:R-:W-:Y:S02]  /*6e4f0*/  SHF.R.U32.HI R38, RZ, 0x8, R38 ;  /* 0x00000008ff267819 */ /* 0x000fe40000011626 */
[----:B------:R-:W-:Y:S02]  /*6e500*/  PRMT R28, R28, 0x3340, R0 ;  /* 0x000033401c1c7816 */ /* 0x000fe40000000000 */
[----:B------:R-:W-:Y:S02]  /*6e510*/  PRMT R19, R54, 0x5410, R55 ;  /* 0x0000541036137816 */ /* 0x000fe40000000037 */
[----:B------:R-:W-:-:S02]  /*6e520*/  SHF.R.U32.HI R39, RZ, 0x8, R39 ;  /* 0x00000008ff277819 */ /* 0x000fc40000011627 */
[----:B------:R-:W-:Y:S02]  /*6e530*/  PRMT R55, R51, 0x3340, R0 ;  /* 0x0000334033377816 */ /* 0x000fe40000000000 */
        /* <DEDUP_REMOVED lines=8> */
[----:B------:R-:W-:Y:S02]  /*6e5c0*/  PRMT R16, R31, 0x5410, R28 ;  /* 0x000054101f107816 */ /* 0x000fe4000000001c */
[----:B------:R-:W-:Y:S02]  /*6e5d0*/  SHF.R.U32.HI R49, RZ, 0x8, R49 ;  /* 0x00000008ff317819 */ /* 0x000fe40000011631 */
[----:B------:R-:W-:-:S02]  /*6e5e0*/  SHF.R.U32.HI R40, RZ, 0x8, R40 ;  /* 0x00000008ff287819 */ /* 0x000fc40000011628 */
[----:B------:R-:W-:Y:S02]  /*6e5f0*/  SHF.R.U32.HI R41, RZ, 0x8, R41 ;  /* 0x00000008ff297819 */ /* 0x000fe40000011629 */
[----:B------:R-:W-:Y:S02]  /*6e600*/  LOP3.LUT R39, R39, 0xffff, RZ, 0xc0, !PT ;  /* 0x0000ffff27277812 */ /* 0x000fe400078ec0ff */
[----:B------:R-:W-:Y:S02]  /*6e610*/  SHF.R.U32.HI R22, RZ, 0x8, R22 ;  /* 0x00000008ff167819 */ /* 0x000fe40000011616 */
[----:B------:R-:W-:Y:S02]  /*6e620*/  SHF.R.U32.HI R23, RZ, 0x8, R23 ;  /* 0x00000008ff177819 */ /* 0x000fe40000011617 */
[----:B------:R-:W-:Y:S02]  /*6e630*/  SHF.R.U32.HI R25, RZ, 0x8, R25 ;  /* 0x00000008ff197819 */ /* 0x000fe40000011619 */
[----:B------:R-:W-:-:S02]  /*6e640*/  SHF.R.U32.HI R26, RZ, 0x8, R26 ;  /* 0x00000008ff1a7819 */ /* 0x000fc4000001161a */
[----:B------:R-:W-:Y:S02]  /*6e650*/  PRMT R76, R27, 0x3340, R0 ;  /* 0x000033401b4c7816 */ /* 0x000fe40000000000 */
[----:B------:R-:W-:Y:S02]  /*6e660*/  PRMT R31, R12, 0x3340, R13 ;  /* 0x000033400c1f7816 */ /* 0x000fe4000000000d */
[----:B---3--:R-:W-:Y:S02]  /*6e670*/  LOP3.LUT R51, R85, 0xffff, RZ, 0xc0, !PT ;  /* 0x0000ffff55337812 */ /* 0x008fe400078ec0ff */
[----:B----4-:R-:W-:Y:S02]  /*6e680*/  LOP3.LUT R67, R67, 0xffff, RZ, 0xc0, !PT ;  /* 0x0000ffff43437812 */ /* 0x010fe400078ec0ff */
[----:B------:R-:W-:Y:S02]  /*6e690*/  LOP3.LUT R73, R73, 0xffff, RZ, 0xc0, !PT ;  /* 0x0000ffff49497812 */ /* 0x000fe400078ec0ff */
[----:B------:R-:W-:-:S02]  /*6e6a0*/  PRMT R12, R51, 0x3340, R67 ;  /* 0x00003340330c7816 */ /* 0x000fc40000000043 */
[----:B------:R-:W-:Y:S02]  /*6e6b0*/  PRMT R27, R73, 0x3340, R0 ;  /* 0x00003340491b7816 */ /* 0x000fe40000000000 */
[----:B------:R-:W-:Y:S02]  /*6e6c0*/  PRMT R79, R37, 0x3340, R38 ;  /* 0x00003340254f7816 */ /* 0x000fe40000000026 */
[--C-:B------:R-:W-:Y:S02]  /*6e6d0*/  PRMT R57, R14, 0x3340, R0.reuse ;  /* 0x000033400e397816 */ /* 0x100fe40000000000 */
[----:B------:R-:W-:Y:S02]  /*6e6e0*/  PRMT R30, R15, 0x3340, R0 ;  /* 0x000033400f1e7816 */ /* 0x000fe40000000000 */
[----:B------:R-:W-:Y:S02]  /*6e6f0*/  PRMT R58, R20, 0x3340, R21 ;  /* 0x00003340143a7816 */ /* 0x000fe40000000015 */
[----:B------:R-:W-:-:S02]  /*6e700*/  LOP3.LUT R49, R49, 0xffff, RZ, 0xc0, !PT ;  /* 0x0000ffff31317812 */ /* 0x000fc400078ec0ff */
[----:B------:R-:W-:Y:S02]  /*6e710*/  SHF.R.U32.HI R42, RZ, 0x8, R42 ;  /* 0x00000008ff2a7819 */ /* 0x000fe4000001162a */
[----:B------:R-:W-:Y:S02]  /*6e720*/  LOP3.LUT R40, R40, 0xffff, RZ, 0xc0, !PT ;  /* 0x0000ffff28287812 */ /* 0x000fe400078ec0ff */
[----:B------:R-:W-:Y:S02]  /*6e730*/  LOP3.LUT R41, R41, 0xffff, RZ, 0xc0, !PT ;  /* 0x0000ffff29297812 */ /* 0x000fe400078ec0ff */
[----:B------:R-:W-:Y:S02]  /*6e740*/  PRMT R52, R39, 0x3340, R0 ;  /* 0x0000334027347816 */ /* 0x000fe40000000000 */
[----:B------:R-:W-:Y:S02]  /*6e750*/  SHF.R.U32.HI R24, RZ, 0x8, R24 ;  /* 0x00000008ff187819 */ /* 0x000fe40000011618 */
[----:B------:R-:W-:-:S02]  /*6e760*/  LOP3.LUT R22, R22, 0xffff, RZ, 0xc0, !PT ;  /* 0x0000ffff16167812 */ /* 0x000fc400078ec0ff */
[----:B------:R-:W-:Y:S02]  /*6e770*/  LOP3.LUT R23, R23, 0xffff, RZ, 0xc0, !PT ;  /* 0x0000ffff17177812 */ /* 0x000fe400078ec0ff */
[----:B------:R-:W-:Y:S02]  /*6e780*/  LOP3.LUT R25, R25, 0xffff, RZ, 0xc0, !PT ;  /* 0x0000ffff19197812 */ /* 0x000fe400078ec0ff */
[----:B------:R-:W-:Y:S02]  /*6e790*/  LOP3.LUT R26, R26, 0xffff, RZ, 0xc0, !PT ;  /* 0x0000ffff1a1a7812 */ /* 0x000fe400078ec0ff */
[----:B------:R-:W-:Y:S02]  /*6e7a0*/  SHF.R.U32.HI R14, RZ, 0x8, R14 ;  /* 0x00000008ff0e7819 */ /* 0x000fe4000001160e */
[----:B------:R-:W-:Y:S02]  /*6e7b0*/  SHF.R.U32.HI R15, RZ, 0x8, R15 ;  /* 0x00000008ff0f7819 */ /* 0x000fe4000001160f */
[----:B------:R-:W-:-:S02]  /*6e7c0*/  LOP3.LUT R48, R83, 0xffff, RZ, 0xc0, !PT ;  /* 0x0000ffff53307812 */ /* 0x000fc400078ec0ff */
[----:B------:R-:W-:Y:S01]  /*6e7d0*/  PRMT R27, R12, 0x5410, R27 ;  /* 0x000054100c1b7816 */ /* 0x000fe2000000001b */
[----:B------:R-:W3:Y:S01]  /*6e7e0*/  LDL.LU R83, [R1+0x6c] ;  /* 0x00006c0001537983 */ /* 0x000ee20000300800 */
[----:B------:R-:W-:Y:S02]  /*6e7f0*/  SHF.R.U32.HI R20, RZ, 0x8, R20 ;  /* 0x00000008ff147819 */ /* 0x000fe40000011614 */
[----:B------:R-:W-:Y:S02]  /*6e800*/  SHF.R.U32.HI R21, RZ, 0x8, R21 ;  /* 0x00000008ff157819 */ /* 0x000fe40000011615 */
[----:B------:R-:W-:Y:S02]  /*6e810*/  PRMT R30, R58, 0x5410, R30 ;  /* 0x000054103a1e7816 */ /* 0x000fe4000000001e */
[----:B------:R-:W-:Y:S02]  /*6e820*/  PRMT R54, R49, 0x3340, R0 ;  /* 0x0000334031367816 */ /* 0x000fe40000000000 */
[----:B------:R-:W-:-:S02]  /*6e830*/  LOP3.LUT R34, R42, 0xffff, RZ, 0xc0, !PT ;  /* 0x0000ffff2a227812 */ /* 0x000fc400078ec0ff */
[----:B------:R-:W-:Y:S02]  /*6e840*/  PRMT R78, R40, 0x3340, R41 ;  /* 0x00003340284e7816 */ /* 0x000fe40000000029 */
[----:B------:R-:W-:Y:S02]  /*6e850*/  LOP3.LUT R24, R24, 0xffff, RZ, 0xc0, !PT ;  /* 0x0000ffff18187812 */ /* 0x000fe400078ec0ff */
[----:B------:R-:W-:Y:S02]  /*6e860*/  PRMT R77, R22, 0x3340, R23 ;  /* 0x00003340164d7816 */ /* 0x000fe40000000017 */
[----:B------:R-:W-:Y:S02]  /*6e870*/  PRMT R58, R25, 0x3340, R26 ;  /* 0x00003340193a7816 */ /* 0x000fe4000000001a */
[----:B------:R-:W-:Y:S02]  /*6e880*/  LOP3.LUT R14, R14, 0xffff, RZ, 0xc0, !PT ;  /* 0x0000ffff0e0e7812 */ /* 0x000fe400078ec0ff */
[----:B------:R-:W-:-:S02]  /*6e890*/  LOP3.LUT R49, R82, 0xffff, RZ, 0xc0, !PT ;  /* 0x0000ffff52317812 */ /* 0x000fc400078ec0ff */
[----:B------:R-:W-:Y:S01]  /*6e8a0*/  LOP3.LUT R15, R15, 0xffff, RZ, 0xc0, !PT ;  /* 0x0000ffff0f0f7812 */ /* 0x000fe200078ec0ff */
[----:B------:R-:W4:Y:S01]  /*6e8b0*/  LDL.LU R82, [R1+0x64] ;  /* 0x0000640001527983 */ /* 0x000f220000300800 */
[----:B------:R-:W-:Y:S02]  /*6e8c0*/  PRMT R13, R47, 0x3340, R48 ;  /* 0x000033402f0d7816 */ /* 0x000fe40000000030 */
[----:B------:R-:W-:Y:S01]  /*6e8d0*/  PRMT R57, R59, 0x5410, R57 ;  /* 0x000054103b397816 */ /* 0x000fe20000000039 */
[----:B------:R-:W4:Y:S01]  /*6e8e0*/  LDL.LU R85, [R1+0x5c] ;  /* 0x00005c0001557983 */ /* 0x000f220000300800 */
[----:B------:R-:W-:Y:S02]  /*6e8f0*/  LOP3.LUT R20, R20, 0xffff, RZ, 0xc0, !PT ;  /* 0x0000ffff14147812 */ /* 0x000fe400078ec0ff */
[----:B------:R-:W-:Y:S02]  /*6e900*/  LOP3.LUT R21, R21, 0xffff, RZ, 0xc0, !PT ;  /* 0x0000ffff15157812 */ /* 0x000fe400078ec0ff */
[----:B------:R-:W-:-:S02]  /*6e910*/  SHF.R.U32.HI R47, RZ, 0x8, R47 ;  /* 0x00000008ff2f7819 */ /* 0x000fc4000001162f */
[----:B------:R-:W-:Y:S02]  /*6e920*/  PRMT R59, R24, 0x3340, R0 ;  /* 0x00003340183b7816 */ /* 0x000fe40000000000 */
[----:B------:R-:W-:Y:S02]  /*6e930*/  SHF.R.U32.HI R48, RZ, 0x8, R48 ;  /* 0x00000008ff307819 */ /* 0x000fe40000011630 */
[--C-:B------:R-:W-:Y:S02]  /*6e940*/  PRMT R75, R14, 0x3340, R0.reuse ;  /* 0x000033400e4b7816 */ /* 0x100fe40000000000 */
[----:B------:R-:W-:Y:S02]  /*6e950*/  SHF.R.U32.HI R67, RZ, 0x8, R67 ;  /* 0x00000008ff437819 */ /* 0x000fe40000011643 */
[----:B------:R-:W-:Y:S02]  /*6e960*/  PRMT R74, R15, 0x3340, R0 ;  /* 0x000033400f4a7816 */ /* 0x000fe40000000000 */
[----:B------:R-:W-:-:S02]  /*6e970*/  PRMT R55, R81, 0x5410, R55 ;  /* 0x0000541051377816 */ /* 0x000fc40000000037 */
[----:B------:R-:W-:Y:S02]  /*6e980*/  SHF.R.U32.HI R51, RZ, 0x8, R51 ;  /* 0x00000008ff337819 */ /* 0x000fe40000011633 */
[----:B------:R-:W-:Y:S02]  /*6e990*/  SHF.R.U32.HI R73, RZ, 0x8, R73 ;  /* 0x00000008ff497819 */ /* 0x000fe40000011649 */
[----:B------:R-:W-:Y:S02]  /*6e9a0*/  PRMT R28, R20, 0x3340, R21 ;  /* 0x00003340141c7816 */ /* 0x000fe40000000015 */
[----:B------:R-:W-:Y:S02]  /*6e9b0*/  PRMT R52, R79, 0x5410, R52 ;  /* 0x000054104f347816 */ /* 0x000fe40000000034 */
[----:B------:R-:W-:Y:S02]  /*6e9c0*/  LOP3.LUT R47, R47, 0xffff, RZ, 0xc0, !PT ;  /* 0x0000ffff2f2f7812 */ /* 0x000fe400078ec0ff */
[----:B------:R-:W-:-:S02]  /*6e9d0*/  PRMT R59, R77, 0x5410, R59 ;  /* 0x000054104d3b7816 */ /* 0x000fc4000000003b */
[----:B------:R-:W-:Y:S02]  /*6e9e0*/  LOP3.LUT R48, R48, 0xffff, RZ, 0xc0, !PT ;  /* 0x0000ffff30307812 */ /* 0x000fe400078ec0ff */
[----:B------:R-:W-:Y:S02]  /*6e9f0*/  PRMT R58, R58, 0x5410, R76 ;  /* 0x000054103a3a7816 */ /* 0x000fe4000000004c */
[----:B------:R-:W-:Y:S02]  /*6ea00*/  LOP3.LUT R67, R67, 0xffff, RZ, 0xc0, !PT ;  /* 0x0000ffff43437812 */ /* 0x000fe400078ec0ff */
[----:B------:R-:W-:Y:S02]  /*6ea10*/  PRMT R31, R31, 0x5410, R75 ;  /* 0x000054101f1f7816 */ /* 0x000fe4000000004b */
[----:B------:R-:W-:Y:S02]  /*6ea20*/  LOP3.LUT R51, R51, 0xffff, RZ, 0xc0, !PT ;  /* 0x0000ffff33337812 */ /* 0x000fe400078ec0ff */
[----:B------:R-:W-:-:S02]  /*6ea30*/  LOP3.LUT R73, R73, 0xffff, RZ, 0xc0, !PT ;  /* 0x0000ffff49497812 */ /* 0x000fc400078ec0ff */
[----:B------:R-:W-:Y:S02]  /*6ea40*/  PRMT R28, R28, 0x5410, R74 ;  /* 0x000054101c1c7816 */ /* 0x000fe4000000004a */
[----:B------:R-:W-:Y:S02]  /*6ea50*/  PRMT R51, R51, 0x3340, R67 ;  /* 0x0000334033337816 */ /* 0x000fe40000000043 */
[----:B--2---:R-:W-:Y:S02]  /*6ea60*/  LOP3.LUT R44, R44, 0xffff, RZ, 0xc0, !PT ;  /* 0x0000ffff2c2c7812 */ /* 0x004fe400078ec0ff */
[----:B------:R-:W-:Y:S02]  /*6ea70*/  LOP3.LUT R40, R46, 0xffff, RZ, 0xc0, !PT ;  /* 0x0000ffff2e287812 */ /* 0x000fe400078ec0ff */
[----:B------:R-:W-:Y:S02]  /*6ea80*/  LOP3.LUT R46, R7, 0xffff, RZ, 0xc0, !PT ;  /* 0x0000ffff072e7812 */ /* 0x000fe400078ec0ff */
[----:B------:R-:W-:-:S02]  /*6ea90*/  LOP3.LUT R42, R45, 0xffff, RZ, 0xc0, !PT ;  /* 0x0000ffff2d2a7812 */ /* 0x000fc400078ec0ff */
[----:B------:R-:W-:Y:S02]  /*6eaa0*/  LOP3.LUT R45, R6, 0xffff, RZ, 0xc0, !PT ;  /* 0x0000ffff062d7812 */ /* 0x000fe400078ec0ff */
[----:B------:R-:W-:Y:S02]  /*6eab0*/  LOP3.LUT R26, R50, 0xffff, RZ, 0xc0, !PT ;  /* 0x0000ffff321a7812 */ /* 0x000fe400078ec0ff */
[--C-:B------:R-:W-:Y:S02]  /*6eac0*/  PRMT R50, R49, 0x3340, R0.reuse ;  /* 0x0000334031327816 */ /* 0x100fe40000000000 */
[----:B------:R-:W-:Y:S02]  /*6ead0*/  PRMT R24, R46, 0x3340, R0 ;  /* 0x000033402e187816 */ /* 0x000fe40000000000 */
[----:B------:R-:W-:Y:S02]  /*6eae0*/  LOP3.LUT R22, R36, 0xffff, RZ, 0xc0, !PT ;  /* 0x0000ffff24167812 */ /* 0x000fe400078ec0ff */
[----:B------:R-:W-:-:S02]  /*6eaf0*/  LOP3.LUT R37, R91, 0xffff, RZ, 0xc0, !PT ;  /* 0x0000ffff5b257812 */ /* 0x000fc400078ec0ff */
[----:B------:R-:W-:Y:S02]  /*6eb00*/  LOP3.LUT R38, R89, 0xffff, RZ, 0xc0, !PT ;  /* 0x0000ffff59267812 */ /* 0x000fe400078ec0ff */
[----:B------:R-:W-:Y:S02]  /*6eb10*/  LOP3.LUT R39, R87, 0xffff, RZ, 0xc0, !PT ;  /* 0x0000ffff57277812 */ /* 0x000fe400078ec0ff */
[----:B------:R-:W-:Y:S02]  /*6eb20*/  LOP3.LUT R36, R90, 0xffff, RZ, 0xc0, !PT ;  /* 0x0000ffff5a247812 */ /* 0x000fe400078ec0ff */
[----:B------:R-:W-:Y:S01]  /*6eb30*/  PRMT R41, R39, 0x3340, R0 ;  /* 0x0000334027297816 */ /* 0x000fe20000000000 */
[----:B------:R-:W2:Y:S01]  /*6eb40*/  LDL.LU R90, [R1+0x58] ;  /* 0x00005800015a7983 */ /* 0x000ea20000300800 */
[----:B------:R-:W-:-:S03]  /*6eb50*/  LOP3.LUT R12, R84, 0xffff, RZ, 0xc0, !PT ;  /* 0x0000ffff540c7812 */ /* 0x000fc600078ec0ff */
[----:B------:R-:W2:Y:S01]  /*6eb60*/  LDL.LU R91, [R1+0x40] ;  /* 0x00004000015b7983 */ /* 0x000ea20000300800 */
[----:B------:R-:W-:Y:S02]  /*6eb70*/  PRMT R84, R37, 0x3340, R38 ;  /* 0x0000334025547816 */ /* 0x000fe40000000026 */
[----:B------:R-:W-:Y:S02]  /*6eb80*/  PRMT R7, R26, 0x3340, R40 ;  /* 0x000033401a077816 */ /* 0x000fe40000000028 */
[----:B------:R-:W-:Y:S02]  /*6eb90*/  PRMT R41, R84, 0x5410, R41 ;  /* 0x0000541054297816 */ /* 0x000fe40000000029 */
[----:B------:R-:W-:Y:S01]  /*6eba0*/  PRMT R6, R44, 0x3340, R45 ;  /* 0x000033402c067816 */ /* 0x000fe2000000002d */
[----:B------:R-:W2:Y:S01]  /*6ebb0*/  LDL.LU R84, [R1+0x70] ;  /* 0x0000700001547983 */ /* 0x000ea20000300800 */
[----:B------:R-:W-:Y:S02]  /*6ebc0*/  SHF.R.U32.HI R49, RZ, 0x8, R49 ;  /* 0x00000008ff317819 */ /* 0x000fe40000011631 */
[----:B------:R-:W-:Y:S01]  /*6ebd0*/  SHF.R.U32.HI R26, RZ, 0x8, R26 ;  /* 0x00000008ff1a7819 */ /* 0x000fe2000001161a */
[----:B------:R-:W2:Y:S01]  /*6ebe0*/  LDL.LU R81, [R1+0x38] ;  /* 0x0000380001517983 */ /* 0x000ea20000300800 */
[----:B------:R-:W-:-:S02]  /*6ebf0*/  SHF.R.U32.HI R40, RZ, 0x8, R40 ;  /* 0x00000008ff287819 */ /* 0x000fc40000011628 */
[----:B------:R-:W-:Y:S01]  /*6ec00*/  SHF.R.U32.HI R45, RZ, 0x8, R45 ;  /* 0x00000008ff2d7819 */ /* 0x000fe2000001162d */
[----:B------:R-:W2:Y:S01]  /*6ec10*/  LDL.LU R79, [R1+0x3c] ;  /* 0x00003c00014f7983 */ /* 0x000ea20000300800 */
[----:B------:R-:W-:Y:S02]  /*6ec20*/  SHF.R.U32.HI R44, RZ, 0x8, R44 ;  /* 0x00000008ff2c7819 */ /* 0x000fe4000001162c */
[----:B------:R-:W-:Y:S01]  /*6ec30*/  PRMT R24, R6, 0x5410, R24 ;  /* 0x0000541006187816 */ /* 0x000fe20000000018 */
[----:B------:R-:W2:Y:S01]  /*6ec40*/  LDL.LU R77, [R1+0x44] ;  /* 0x00004400014d7983 */ /* 0x000ea20000300800 */
[----:B------:R-:W-:Y:S02]  /*6ec50*/  LOP3.LUT R49, R49, 0xffff, RZ, 0xc0, !PT ;  /* 0x0000ffff31317812 */ /* 0x000fe400078ec0ff */
[----:B------:R-:W-:Y:S01]  /*6ec60*/  LOP3.LUT R6, R88, 0xffff, RZ, 0xc0, !PT ;  /* 0x0000ffff58067812 */ /* 0x000fe200078ec0ff */
[----:B------:R-:W2:Y:S01]  /*6ec70*/  LDL.LU R76, [R1+0x48] ;  /* 0x00004800014c7983 */ /* 0x000ea20000300800 */
[----:B------:R-:W-:-:S02]  /*6ec80*/  LOP3.LUT R26, R26, 0xffff, RZ, 0xc0, !PT ;  /* 0x0000ffff1a1a7812 */ /* 0x000fc400078ec0ff */
[----:B------:R-:W-:Y:S01]  /*6ec90*/  LOP3.LUT R40, R40, 0xffff, RZ, 0xc0, !PT ;  /* 0x0000ffff28287812 */ /* 0x000fe200078ec0ff */
[----:B------:R-:W2:Y:S01]  /*6eca0*/  LDL.LU R75, [R1+0x4c] ;  /* 0x00004c00014b7983 */ /* 0x000ea20000300800 */
[----:B------:R-:W-:Y:S02]  /*6ecb0*/  LOP3.LUT R45, R45, 0xffff, RZ, 0xc0, !PT ;  /* 0x0000ffff2d2d7812 */ /* 0x000fe400078ec0ff */
[----:B------:R-:W-:Y:S01]  /*6ecc0*/  PRMT R88, R47, 0x3340, R48 ;  /* 0x000033402f587816 */ /* 0x000fe20000000030 */
[----:B------:R-:W2:Y:S01]  /*6ecd0*/  LDL.LU R74, [R1+0x50] ;  /* 0x00005000014a7983 */ /* 0x000ea20000300800 */
[----:B------:R-:W-:Y:S02]  /*6ece0*/  LOP3.LUT R44, R44, 0xffff, RZ, 0xc0, !PT ;  /* 0x0000ffff2c2c7812 */ /* 0x000fe400078ec0ff */
[--C-:B------:R-:W-:Y:S01]  /*6ecf0*/  PRMT R89, R49, 0x3340, R0.reuse ;  /* 0x0000334031597816 */ /* 0x100fe20000000000 */
[----:B------:R-:W2:Y:S01]  /*6ed00*/  LDL.LU R47, [R1+0x68] ;  /* 0x00006800012f7983 */ /* 0x000ea20000300800 */
[----:B------:R-:W-:-:S02]  /*6ed10*/  PRMT R87, R73, 0x3340, R0 ;  /* 0x0000334049577816 */ /* 0x000fc40000000000 */
[----:B------:R-:W-:Y:S01]  /*6ed20*/  PRMT R49, R26, 0x3340, R40 ;  /* 0x000033401a317816 */ /* 0x000fe20000000028 */
[----:B------:R-:W2:Y:S01]  /*6ed30*/  LDL.LU R48, [R1+0x54] ;  /* 0x0000540001307983 */ /* 0x000ea20000300800 */
[----:B------:R-:W-:-:S03]  /*6ed40*/  PRMT R26, R44, 0x3340, R45 ;  /* 0x000033402c1a7816 */ /* 0x000fc6000000002d */
[----:B------:R-:W2:Y:S04]  /*6ed50*/  LDL.LU R67, [R1+0xbc] ;  /* 0x0000bc0001437983 */ /* 0x000ea80000300800 */
[----:B------:R-:W2:Y:S04]  /*6ed60*/  LDL.LU R73, [R1+0xc4] ;  /* 0x0000c40001497983 */ /* 0x000ea80000300800 */
[----:B------:R-:W2:Y:S01]  /*6ed70*/  LDL.LU R45, [R1+0xf0] ;  /* 0x0000f000012d7983 */ /* 0x000ea20000300800 */
[----:B------:R-:W-:Y:S02]  /*6ed80*/  PRMT R25, R42, 0x3340, R0 ;  /* 0x000033402a197816 */ /* 0x000fe40000000000 */
[----:B------:R-:W-:-:S02]  /*6ed90*/  PRMT R50, R13, 0x5410, R50 ;  /* 0x000054100d327816 */ /* 0x000fc40000000032 */
[----:B------:R-:W-:Y:S02]  /*6eda0*/  LOP3.LUT R20, R43, 0xffff, RZ, 0xc0, !PT ;  /* 0x0000ffff2b147812 */ /* 0x000fe400078ec0ff */
[----:B------:R-:W-:Y:S02]  /*6edb0*/  PRMT R25, R7, 0x5410, R25 ;  /* 0x0000541007197816 */ /* 0x000fe40000000019 */
[--C-:B------:R-:W-:Y:S02]  /*6edc0*/  PRMT R23, R12, 0x3340, R0.reuse ;  /* 0x000033400c177816 */ /* 0x100fe40000000000 */
[----:B------:R-:W-:Y:S02]  /*6edd0*/  LOP3.LUT R7, R86, 0xffff, RZ, 0xc0, !PT ;  /* 0x0000ffff56077812 */ /* 0x000fe400078ec0ff */
[----:B------:R-:W-:Y:S02]  /*6ede0*/  PRMT R43, R36, 0x3340, R0 ;  /* 0x00003340242b7816 */ /* 0x000fe40000000000 */
[----:B------:R-:W-:-:S02]  /*6edf0*/  SHF.R.U32.HI R42, RZ, 0x8, R42 ;  /* 0x00000008ff2a7819 */ /* 0x000fc4000001162a */
[----:B------:R-:W-:Y:S02]  /*6ee00*/  SHF.R.U32.HI R12, RZ, 0x8, R12 ;  /* 0x00000008ff0c7819 */ /* 0x000fe4000001160c */
[----:B------:R-:W-:Y:S02]  /*6ee10*/  SHF.R.U32.HI R46, RZ, 0x8, R46 ;  /* 0x00000008ff2e7819 */ /* 0x000fe4000001162e */
[----:B------:R-:W-:Y:S02]  /*6ee20*/  SHF.R.U32.HI R36, RZ, 0x8, R36 ;  /* 0x00000008ff247819 */ /* 0x000fe40000011624 */
[----:B------:R-:W-:Y:S02]  /*6ee30*/  SHF.R.U32.HI R37, RZ, 0x8, R37 ;  /* 0x00000008ff257819 */ /* 0x000fe40000011625 */
[----:B------:R-:W-:Y:S02]  /*6ee40*/  SHF.R.U32.HI R38, RZ, 0x8, R38 ;  /* 0x00000008ff267819 */ /* 0x000fe40000011626 */
        /* <DEDUP_REMOVED lines=9> */
[----:B------:R-:W-:Y:S02]  /*6eee0*/  PRMT R54, R80, 0x5410, R54 ;  /* 0x0000541050367816 */ /* 0x000fe40000000036 */
[----:B------:R-:W-:Y:S02]  /*6eef0*/  PRMT R34, R78, 0x5410, R34 ;  /* 0x000054104e227816 */ /* 0x000fe40000000022 */
[--C-:B------:R-:W-:Y:S02]  /*6ef00*/  PRMT R86, R42, 0x3340, R0.reuse ;  /* 0x000033402a567816 */ /* 0x100fe40000000000 */
[----:B------:R-:W-:-:S02]  /*6ef10*/  PRMT R80, R12, 0x3340, R0 ;  /* 0x000033400c507816 */ /* 0x000fc40000000000 */
[----:B---3--:R-:W-:Y:S02]  /*6ef20*/  LOP3.LUT R13, R83, 0xffff, RZ, 0xc0, !PT ;  /* 0x0000ffff530d7812 */ /* 0x008fe400078ec0ff */
[--C-:B------:R-:W-:Y:S02]  /*6ef30*/  PRMT R83, R6, 0x3340, R7.reuse ;  /* 0x0000334006537816 */ /* 0x100fe40000000007 */
[----:B------:R-:W-:Y:S02]  /*6ef40*/  SHF.R.U32.HI R6, RZ, 0x8, R6 ;  /* 0x00000008ff067819 */ /* 0x000fe40000011606 */
[----:B------:R-:W-:Y:S02]  /*6ef50*/  SHF.R.U32.HI R7, RZ, 0x8, R7 ;  /* 0x00000008ff077819 */ /* 0x000fe40000011607 */
[----:B------:R-:W-:Y:S02]  /*6ef60*/  PRMT R23, R83, 0x5410, R23 ;  /* 0x0000541053177816 */ /* 0x000fe40000000017 */
[----:B------:R-:W-:-:S02]  /*6ef70*/  PRMT R83, R36, 0x3340, R0 ;  /* 0x0000334024537816 */ /* 0x000fc40000000000 */
[----:B------:R-:W-:Y:S02]  /*6ef80*/  PRMT R40, R37, 0x3340, R38 ;  /* 0x0000334025287816 */ /* 0x000fe40000000026 */
[----:B----4-:R-:W-:Y:S02]  /*6ef90*/  LOP3.LUT R14, R82, 0xffff, RZ, 0xc0, !PT ;  /* 0x0000ffff520e7812 */ /* 0x010fe400078ec0ff */
[----:B------:R-:W-:Y:S02]  /*6efa0*/  LOP3.LUT R15, R85, 0xffff, RZ, 0xc0, !PT ;  /* 0x0000ffff550f7812 */ /* 0x000fe400078ec0ff */
[----:B------:R-:W-:Y:S02]  /*6efb0*/  PRMT R85, R20, 0x3340, R22 ;  /* 0x0000334014557816 */ /* 0x000fe40000000016 */
[----:B------:R-:W-:Y:S02]  /*6efc0*/  PRMT R21, R15, 0x3340, R0 ;  /* 0x000033400f157816 */ /* 0x000fe40000000000 */
[----:B------:R-:W-:-:S02]  /*6efd0*/  SHF.R.U32.HI R15, RZ, 0x8, R15 ;  /* 0x00000008ff0f7819 */ /* 0x000fc4000001160f */
[----:B------:R-:W-:Y:S02]  /*6efe0*/  PRMT R82, R13, 0x3340, R14 ;  /* 0x000033400d527816 */ /* 0x000fe4000000000e */
[----:B------:R-:W-:Y:S02]  /*6eff0*/  SHF.R.U32.HI R20, RZ, 0x8, R20 ;  /* 0x00000008ff147819 */ /* 0x000fe40000011614 */
[----:B------:R-:W-:Y:S02]  /*6f000*/  SHF.R.U32.HI R22, RZ, 0x8, R22 ;  /* 0x00000008ff167819 */ /* 0x000fe40000011616 */
[----:B------:R-:W-:Y:S02]  /*6f010*/  SHF.R.U32.HI R13, RZ, 0x8, R13 ;  /* 0x00000008ff0d7819 */ /* 0x000fe4000001160d */
[----:B------:R-:W-:Y:S02]  /*6f020*/  SHF.R.U32.HI R14, RZ, 0x8, R14 ;  /* 0x00000008ff0e7819 */ /* 0x000fe4000001160e */
[----:B------:R-:W-:-:S02]  /*6f030*/  LOP3.LUT R15, R15, 0xffff, RZ, 0xc0, !PT ;  /* 0x0000ffff0f0f7812 */ /* 0x000fc400078ec0ff */
[----:B------:R-:W-:Y:S02]  /*6f040*/  LOP3.LUT R20, R20, 0xffff, RZ, 0xc0, !PT ;  /* 0x0000ffff14147812 */ /* 0x000fe400078ec0ff */
[----:B------:R-:W-:Y:S02]  /*6f050*/  LOP3.LUT R22, R22, 0xffff, RZ, 0xc0, !PT ;  /* 0x0000ffff16167812 */ /* 0x000fe400078ec0ff */
[----:B------:R-:W-:Y:S02]  /*6f060*/  LOP3.LUT R13, R13, 0xffff, RZ, 0xc0, !PT ;  /* 0x0000ffff0d0d7812 */ /* 0x000fe400078ec0ff */
[----:B------:R-:W-:Y:S02]  /*6f070*/  LOP3.LUT R14, R14, 0xffff, RZ, 0xc0, !PT ;  /* 0x0000ffff0e0e7812 */ /* 0x000fe400078ec0ff */
[----:B------:R-:W-:Y:S02]  /*6f080*/  PRMT R43, R85, 0x5410, R43 ;  /* 0x00005410552b7816 */ /* 0x000fe4000000002b */
[----:B------:R-:W-:-:S02]  /*6f090*/  PRMT R21, R82, 0x5410, R21 ;  /* 0x0000541052157816 */ /* 0x000fc40000000015 */
[--C-:B------:R-:W-:Y:S02]  /*6f0a0*/  PRMT R78, R15, 0x3340, R0.reuse ;  /* 0x000033400f4e7816 */ /* 0x100fe40000000000 */
[----:B------:R-:W-:Y:S02]  /*6f0b0*/  PRMT R85, R46, 0x3340, R0 ;  /* 0x000033402e557816 */ /* 0x000fe40000000000 */
[----:B------:R-:W-:Y:S02]  /*6f0c0*/  PRMT R42, R20, 0x3340, R22 ;  /* 0x00003340142a7816 */ /* 0x000fe40000000016 */
[----:B------:R-:W-:Y:S02]  /*6f0d0*/  PRMT R82, R39, 0x3340, R0 ;  /* 0x0000334027527816 */ /* 0x000fe40000000000 */
[----:B------:R-:W-:Y:S02]  /*6f0e0*/  LOP3.LUT R6, R6, 0xffff, RZ, 0xc0, !PT ;  /* 0x0000ffff06067812 */ /* 0x000fe400078ec0ff */
[----:B------:R-:W-:-:S02]  /*6f0f0*/  LOP3.LUT R7, R7, 0xffff, RZ, 0xc0, !PT ;  /* 0x0000ffff07077812 */ /* 0x000fc400078ec0ff */
[----:B------:R-:W-:Y:S02]  /*6f100*/  PRMT R20, R13, 0x3340, R14 ;  /* 0x000033400d147816 */ /* 0x000fe4000000000e */
[----:B------:R-:W-:Y:S02]  /*6f110*/  PRMT R22, R6, 0x3340, R7 ;  /* 0x0000334006167816 */ /* 0x000fe40000000007 */
[----:B------:R-:W-:Y:S02]  /*6f120*/  PRMT R10, R10, 0x5210, R63 ;  /* 0x000052100a0a7816 */ /* 0x000fe4000000003f */
[----:B------:R-:W-:Y:S02]  /*6f130*/  PRMT R11, R11, 0x5210, R61 ;  /* 0x000052100b0b7816 */ /* 0x000fe4000000003d */
[----:B------:R-:W-:Y:S02]  /*6f140*/  PRMT R9, R9, 0x5210, R65 ;  /* 0x0000521009097816 */ /* 0x000fe40000000041 */
        /* <DEDUP_REMOVED lines=24> */
[----:B------:R-:W-:-:S02]  /*6f2d0*/  PRMT R7, R74, 0x5410, R7 ;  /* 0x000054104a077816 */ /* 0x000fc40000000007 */
[----:B------:R-:W-:Y:S02]  /*6f2e0*/  PRMT R6, R73, 0x5410, R6 ;  /* 0x0000541049067816 */ /* 0x000fe40000000006 */
[----:B------:R-:W-:Y:S02]  /*6f2f0*/  PRMT R5, R67, 0x5410, R5 ;  /* 0x0000541043057816 */ /* 0x000fe40000000005 */
[----:B------:R-:W-:Y:S02]  /*6f300*/  LOP3.LUT R61, R84, 0xffff, RZ, 0xc0, !PT ;  /* 0x0000ffff543d7812 */ /* 0x000fe400078ec0ff */
[----:B------:R-:W-:Y:S02]  /*6f310*/  PRMT R48, R75, 0x5410, R48 ;  /* 0x000054104b307816 */ /* 0x000fe40000000030 */
[----:B------:R-:W-:Y:S02]  /*6f320*/  LOP3.LUT R67, R91, 0xffff, RZ, 0xc0, !PT ;  /* 0x0000ffff5b437812 */ /* 0x000fe400078ec0ff */
[----:B------:R-:W-:-:S02]  /*6f330*/  LOP3.LUT R73, R71, 0xffff, RZ, 0xc0, !PT ;  /* 0x0000ffff47497812 */ /* 0x000fc400078ec0ff */
[----:B------:R-:W-:Y:S01]  /*6f340*/  LOP3.LUT R74, R72, 0xffff, RZ, 0xc0, !PT ;  /* 0x0000ffff484a7812 */ /* 0x000fe200078ec0ff */
[----:B------:R-:W2:Y:S01]  /*6f350*/  LDL.LU R71, [R1+0x17ac] ;  /* 0x0017ac0001477983 */ /* 0x000ea20000300800 */
[----:B------:R-:W-:Y:S02]  /*6f360*/  LOP3.LUT R75, R2, 0xffff, RZ, 0xc0, !PT ;  /* 0x0000ffff024b7812 */ /* 0x000fe400078ec0ff */
[----:B------:R-:W-:Y:S01]  /*6f370*/  LOP3.LUT R76, R93, 0xffff, RZ, 0xc0, !PT ;  /* 0x0000ffff5d4c7812 */ /* 0x000fe200078ec0ff */
[----:B------:R-:W3:Y:S01]  /*6f380*/  LDL.LU R72, [R1+0x17a8] ;  /* 0x0017a80001487983 */ /* 0x000ee20000300800 */
[----:B------:R-:W-:Y:S02]  /*6f390*/  LOP3.LUT R77, R92, 0xffff, RZ, 0xc0, !PT ;  /* 0x0000ffff5c4d7812 */ /* 0x000fe400078ec0ff */
[----:B------:R-:W-:Y:S01]  /*6f3a0*/  LOP3.LUT R79, R4, 0xffff, RZ, 0xc0, !PT ;  /* 0x0000ffff044f7812 */ /* 0x000fe200078ec0ff */
[----:B------:R-:W4:Y:S01]  /*6f3b0*/  LDL.LU R2, [R1+0x17a4] ;  /* 0x0017a40001027983 */ /* 0x000f220000300800 */
[----:B------:R-:W-:-:S02]  /*6f3c0*/  LOP3.LUT R84, R64, 0xffff, RZ, 0xc0, !PT ;  /* 0x0000ffff40547812 */ /* 0x000fc400078ec0ff */
[----:B------:R-:W-:Y:S01]  /*6f3d0*/  PRMT R92, R61, 0x3340, R63 ;  /* 0x000033403d5c7816 */ /* 0x000fe2000000003f */
[----:B------:R-:W2:Y:S01]  /*6f3e0*/  LDL.LU R93, [R1+0x19c] ;  /* 0x00019c00015d7983 */ /* 0x000ea20000300800 */
[----:B------:R-:W-:Y:S02]  /*6f3f0*/  LOP3.LUT R81, R60, 0xffff, RZ, 0xc0, !PT ;  /* 0x0000ffff3c517812 */ /* 0x000fe400078ec0ff */
[----:B------:R-:W-:Y:S02]  /*6f400*/  PRMT R64, R67, 0x3340, R0 ;  /* 0x0000334043407816 */ /* 0x000fe40000000000 */
[----:B------:R-:W-:Y:S02]  /*6f410*/  PRMT R91, R73, 0x3340, R74 ;  /* 0x00003340495b7816 */ /* 0x000fe4000000004a */
[----:B------:R-:W-:Y:S02]  /*6f420*/  PRMT R65, R75, 0x3340, R0 ;  /* 0x000033404b417816 */ /* 0x000fe40000000000 */
[----:B------:R-:W-:-:S02]  /*6f430*/  PRMT R90, R76, 0x3340, R77 ;  /* 0x000033404c5a7816 */ /* 0x000fc4000000004d */
[--C-:B------:R-:W-:Y:S02]  /*6f440*/  PRMT R66, R79, 0x3340, R0.reuse ;  /* 0x000033404f427816 */ /* 0x100fe40000000000 */
[----:B------:R-:W-:Y:S02]  /*6f450*/  PRMT R4, R84, 0x3340, R0 ;  /* 0x0000334054047816 */ /* 0x000fe40000000000 */
[----:B------:R-:W-:Y:S02]  /*6f460*/  PRMT R60, R81, 0x3340, R62 ;  /* 0x00003340513c7816 */ /* 0x000fe4000000003e */
[----:B------:R-:W-:Y:S02]  /*6f470*/  PRMT R64, R92, 0x5410, R64 ;  /* 0x000054105c407816 */ /* 0x000fe40000000040 */
[----:B------:R-:W2:Y:S01]  /*6f480*/  LDL.LU R92, [R1+0x198] ;  /* 0x00019800015c7983 */ /* 0x000ea20000300800 */
[----:B------:R-:W-:Y:S02]  /*6f490*/  PRMT R65, R91, 0x5410, R65 ;  /* 0x000054105b417816 */ /* 0x000fe40000000041 */
[----:B------:R-:W-:Y:S01]  /*6f4a0*/  PRMT R66, R90, 0x5410, R66 ;  /* 0x000054105a427816 */ /* 0x000fe20000000042 */
[----:B------:R-:W2:Y:S01]  /*6f4b0*/  LDL.LU R91, [R1+0x1a4] ;  /* 0x0001a400015b7983 */ /* 0x000ea20000300800 */
[----:B------:R-:W-:-:S03]  /*6f4c0*/  PRMT R4, R60, 0x5410, R4 ;  /* 0x000054103c047816 */ /* 0x000fc60000000004 */
[----:B------:R-:W2:Y:S01]  /*6f4d0*/  LDL.LU R90, [R1+0x1ac] ;  /* 0x0001ac00015a7983 */ /* 0x000ea20000300800 */
[----:B------:R-:W-:-:S03]  /*6f4e0*/  PRMT R60, R88, 0x5410, R89 ;  /* 0x00005410583c7816 */ /* 0x000fc60000000059 */
[----:B------:R-:W3:Y:S04]  /*6f4f0*/  LDL.LU R88, [R1+0x24] ;  /* 0x0000240001587983 */ /* 0x000ee80000300800 */
[----:B------:R-:W3:Y:S01]  /*6f500*/  LDL.LU R87, [R1+0x28] ;  /* 0x0000280001577983 */ /* 0x000ee20000300800 */
[----:B------:R-:W-:-:S03]  /*6f510*/  PRMT R49, R49, 0x5410, R86 ;  /* 0x0000541031317816 */ /* 0x000fc60000000056 */
[----:B------:R-:W4:Y:S01]  /*6f520*/  LDL.LU R86, [R1+0x1a8] ;  /* 0x0001a80001567983 */ /* 0x000f220000300800 */
[----:B------:R-:W-:Y:S02]  /*6f530*/  SHF.R.U32.HI R38, RZ, 0x8, R38 ;  /* 0x00000008ff267819 */ /* 0x000fe40000011626 */
[----:B------:R-:W-:Y:S01]  /*6f540*/  SHF.R.U32.HI R39, RZ, 0x8, R39 ;  /* 0x00000008ff277819 */ /* 0x000fe20000011627 */
[----:B------:R0:W-:Y:S01]  /*6f550*/  STS.128 [R68+0x400], R8 ;  /* 0x0004000844007388 */ /* 0x0001e20000000c00 */
[----:B------:R-:W-:Y:S02]  /*6f560*/  SHF.R.U32.HI R44, RZ, 0x8, R44 ;  /* 0x00000008ff2c7819 */ /* 0x000fe4000001162c */
[----:B------:R-:W-:Y:S01]  /*6f570*/  SHF.R.U32.HI R45, RZ, 0x8, R45 ;  /* 0x00000008ff2d7819 */ /* 0x000fe2000001162d */
[----:B------:R-:W4:Y:S01]  /*6f580*/  LDL.LU R89, [R1+0x194] ;  /* 0x0001940001597983 */ /* 0x000f220000300800 */
[----:B------:R-:W-:Y:S02]  /*6f590*/  SHF.R.U32.HI R46, RZ, 0x8, R46 ;  /* 0x00000008ff2e7819 */ /* 0x000fe4000001162e */
[----:B------:R-:W-:-:S02]  /*6f5a0*/  SHF.R.U32.HI R12, RZ, 0x8, R12 ;  /* 0x00000008ff0c7819 */ /* 0x000fc4000001160c */
[----:B------:R-:W-:Y:S02]  /*6f5b0*/  SHF.R.U32.HI R13, RZ, 0x8, R13 ;  /* 0x00000008ff0d7819 */ /* 0x000fe4000001160d */
[----:B------:R-:W-:Y:S02]  /*6f5c0*/  SHF.R.U32.HI R14, RZ, 0x8, R14 ;  /* 0x00000008ff0e7819 */ /* 0x000fe4000001160e */
        /* <DEDUP_REMOVED lines=8> */
[----:B------:R-:W-:Y:S02]  /*6f650*/  PRMT R38, R38, 0x3340, R39 ;  /* 0x0000334026267816 */ /* 0x000fe40000000027 */
[----:B0-----:R-:W-:-:S02]  /*6f660*/  PRMT R8, R44, 0x3340, R0 ;  /* 0x000033402c087816 */ /* 0x001fc40000000000 */
[----:B------:R-:W-:Y:S02]  /*6f670*/  PRMT R9, R45, 0x3340, R46 ;  /* 0x000033402d097816 */ /* 0x000fe4000000002e */
[----:B------:R-:W-:Y:S02]  /*6f680*/  PRMT R12, R12, 0x3340, R13 ;  /* 0x000033400c0c7816 */ /* 0x000fe4000000000d */
[----:B------:R-:W-:Y:S02]  /*6f690*/  PRMT R14, R14, 0x3340, R0 ;  /* 0x000033400e0e7816 */ /* 0x000fe40000000000 */
[----:B------:R-:W-:Y:S02]  /*6f6a0*/  PRMT R46, R38, 0x5410, R8 ;  /* 0x00005410262e7816 */ /* 0x000fe40000000008 */
[----:B------:R-:W-:Y:S02]  /*6f6b0*/  PRMT R44, R12, 0x5410, R14 ;  /* 0x000054100c2c7816 */ /* 0x000fe4000000000e */
[----:B------:R-:W-:-:S02]  /*6f6c0*/  SHF.R.U32.HI R47, RZ, 0x8, R47 ;  /* 0x00000008ff2f7819 */ /* 0x000fc4000001162f */
[----:B------:R-:W-:Y:S02]  /*6f6d0*/  SHF.R.U32.HI R73, RZ, 0x8, R73 ;  /* 0x00000008ff497819 */ /* 0x000fe40000011649 */
[----:B------:R-:W-:Y:S02]  /*6f6e0*/  SHF.R.U32.HI R74, RZ, 0x8, R74 ;  /* 0x00000008ff4a7819 */ /* 0x000fe4000001164a */
[----:B------:R-:W-:Y:S02]  /*6f6f0*/  SHF.R.U32.HI R75, RZ, 0x8, R75 ;  /* 0x00000008ff4b7819 */ /* 0x000fe4000001164b */
[----:B------:R-:W-:Y:S02]  /*6f700*/  LOP3.LUT R47, R47, 0xffff, RZ, 0xc0, !PT ;  /* 0x0000ffff2f2f7812 */ /* 0x000fe400078ec0ff */
[----:B------:R-:W-:Y:S02]  /*6f710*/  SHF.R.U32.HI R76, RZ, 0x8, R76 ;  /* 0x00000008ff4c7819 */ /* 0x000fe4000001164c */
[----:B------:R-:W-:-:S02]  /*6f720*/  SHF.R.U32.HI R77, RZ, 0x8, R77 ;  /* 0x00000008ff4d7819 */ /* 0x000fc4000001164d */
[----:B------:R-:W-:Y:S02]  /*6f730*/  SHF.R.U32.HI R79, RZ, 0x8, R79 ;  /* 0x00000008ff4f7819 */ /* 0x000fe4000001164f */
[----:B------:R-:W-:Y:S02]  /*6f740*/  LOP3.LUT R73, R73, 0xffff, RZ, 0xc0, !PT ;  /* 0x0000ffff49497812 */ /* 0x000fe400078ec0ff */
[----:B------:R-:W-:Y:S02]  /*6f750*/  LOP3.LUT R74, R74, 0xffff, RZ, 0xc0, !PT ;  /* 0x0000ffff4a4a7812 */ /* 0x000fe400078ec0ff */
[----:B------:R-:W-:Y:S02]  /*6f760*/  LOP3.LUT R75, R75, 0xffff, RZ, 0xc0, !PT ;  /* 0x0000ffff4b4b7812 */ /* 0x000fe400078ec0ff */
[----:B------:R-:W-:Y:S02]  /*6f770*/  PRMT R47, R47, 0x3340, R0 ;  /* 0x000033402f2f7816 */ /* 0x000fe40000000000 */
[----:B------:R-:W-:-:S02]  /*6f780*/  LOP3.LUT R11, R76, 0xffff, RZ, 0xc0, !PT ;  /* 0x0000ffff4c0b7812 */ /* 0x000fc400078ec0ff */
[----:B------:R-:W-:Y:S02]  /*6f790*/  LOP3.LUT R77, R77, 0xffff, RZ, 0xc0, !PT ;  /* 0x0000ffff4d4d7812 */ /* 0x000fe400078ec0ff */
[----:B------:R-:W-:Y:S02]  /*6f7a0*/  LOP3.LUT R13, R79, 0xffff, RZ, 0xc0, !PT ;  /* 0x0000ffff4f0d7812 */ /* 0x000fe400078ec0ff */
[----:B------:R-:W-:Y:S02]  /*6f7b0*/  PRMT R73, R73, 0x3340, R74 ;  /* 0x0000334049497816 */ /* 0x000fe4000000004a */
[--C-:B------:R-:W-:Y:S02]  /*6f7c0*/  PRMT R75, R75, 0x3340, R0.reuse ;  /* 0x000033404b4b7816 */ /* 0x100fe40000000000 */
[----:B------:R-:W-:Y:S02]  /*6f7d0*/  PRMT R11, R11, 0x3340, R77 ;  /* 0x000033400b0b7816 */ /* 0x000fe4000000004d */
[----:B------:R-:W-:-:S02]  /*6f7e0*/  PRMT R13, R13, 0x3340, R0 ;  /* 0x000033400d0d7816 */ /* 0x000fc40000000000 */
[----:B------:R-:W-:Y:S02]  /*6f7f0*/  PRMT R47, R9, 0x5410, R47 ;  /* 0x00005410092f7816 */ /* 0x000fe4000000002f */
[----:B------:R-:W-:Y:S02]  /*6f800*/  PRMT R73, R73, 0x5410, R75 ;  /* 0x0000541049497816 */ /* 0x000fe4000000004b */
[----:B------:R-:W-:Y:S02]  /*6f810*/  PRMT R75, R11, 0x5410, R13 ;  /* 0x000054100b4b7816 */ /* 0x000fe4000000000d */
[----:B--2---:R-:W-:Y:S02]  /*6f820*/  LOP3.LUT R8, R90, 0xffff, RZ, 0xc0, !PT ;  /* 0x0000ffff5a087812 */ /* 0x004fe400078ec0ff */
[----:B------:R-:W2:Y:S02]  /*6f830*/  LDL.LU R90, [R1+0x190] ;  /* 0x00019000015a7983 */ /* 0x000ea40000300800 */
[----:B------:R-:W-:-:S02]  /*6f840*/  PRMT R16, R16, 0x5210, R8 ;  /* 0x0000521010107816 */ /* 0x000fc40000000008 */
[----:B---3--:R-:W-:Y:S02]  /*6f850*/  PRMT R12, R87, 0x4210, R8 ;  /* 0x00004210570c7816 */ /* 0x008fe40000000008 */
[----:B------:R-:W-:Y:S02]  /*6f860*/  LOP3.LUT R8, R91, 0xffff, RZ, 0xc0, !PT ;  /* 0x0000ffff5b087812 */ /* 0x000fe400078ec0ff */
[----:B------:R-:W3:Y:S01]  /*6f870*/  LDL.LU R91, [R1+0x18c] ;  /* 0x00018c00015b7983 */ /* 0x000ee20000300800 */
[----:B----4-:R-:W-:-:S03]  /*6f880*/  LOP3.LUT R9, R86, 0xffff, RZ, 0xc0, !PT ;  /* 0x0000ffff56097812 */ /* 0x010fc600078ec0ff */
[----:B------:R-:W4:Y:S01]  /*6f890*/  LDL.LU R87, [R1+0x188] ;  /* 0x0001880001577983 */ /* 0x000f220000300800 */
[--C-:B------:R-:W-:Y:S02]  /*6f8a0*/  PRMT R13, R88, 0x4210, R9.reuse ;  /* 0x00004210580d7816 */ /* 0x100fe40000000009 */
[----:B------:R-:W-:Y:S01]  /*6f8b0*/  PRMT R17, R17, 0x5210, R9 ;  /* 0x0000521011117816 */ /* 0x000fe20000000009 */
[----:B------:R-:W4:Y:S01]  /*6f8c0*/  LDL.LU R88, [R1+0x184] ;  /* 0x0001840001587983 */ /* 0x000f220000300800 */
[----:B------:R-:W-:Y:S02]  /*6f8d0*/  LOP3.LUT R9, R2, 0xffff, RZ, 0xc0, !PT ;  /* 0x0000ffff02097812 */ /* 0x000fe400078ec0ff */
[----:B------:R-:W0:Y:S02]  /*6f8e0*/  S2R R2, SR_TID.X ;  /* 0x0000000000027919 */ /* 0x000e240000002100 */
[----:B0-----:R-:W-:-:S04]  /*6f8f0*/  LOP3.LUT R2, R2, 0x7f, RZ, 0xc0, !PT ;  /* 0x0000007f02027812 */ /* 0x001fc800078ec0ff */
[----:B------:R-:W-:Y:S02]  /*6f900*/  LEA R77, R2, UR10, 0x4 ;  /* 0x0000000a024d7c11 */ /* 0x000fe4000f8e20ff */
[----:B------:R-:W-:Y:S02]  /*6f910*/  LOP3.LUT R2, R92, 0xffff, RZ, 0xc0, !PT ;  /* 0x0000ffff5c027812 */ /* 0x000fe400078ec0ff */
[----:B------:R-:W4:Y:S01]  /*6f920*/  LDL.LU R92, [R1+0x180] ;  /* 0x00018000015c7983 */ /* 0x000f220000300800 */
[----:B------:R-:W-:Y:S02]  /*6f930*/  SHF.R.U32.HI R15, RZ, 0x8, R15 ;  /* 0x00000008ff0f7819 */ /* 0x000fe4000001160f */
[----:B------:R-:W-:Y:S02]  /*6f940*/  SHF.R.U32.HI R36, RZ, 0x8, R36 ;  /* 0x00000008ff247819 */ /* 0x000fe40000011624 */
[----:B------:R-:W-:Y:S02]  /*6f950*/  SHF.R.U32.HI R37, RZ, 0x8, R37 ;  /* 0x00000008ff257819 */ /* 0x000fe40000011625 */
[----:B------:R-:W-:-:S02]  /*6f960*/  SHF.R.U32.HI R61, RZ, 0x8, R61 ;  /* 0x00000008ff3d7819 */ /* 0x000fc4000001163d */
[----:B------:R-:W-:Y:S02]  /*6f970*/  SHF.R.U32.HI R63, RZ, 0x8, R63 ;  /* 0x00000008ff3f7819 */ /* 0x000fe4000001163f */
        /* <DEDUP_REMOVED lines=19> */
[----:B------:R-:W-:Y:S01]  /*6fab0*/  PRMT R45, R15, 0x5410, R37 ;  /* 0x000054100f2d7816 */ /* 0x000fe20000000025 */
[----:B------:R-:W-:Y:S01]  /*6fac0*/  BAR.SYNC.DEFER_BLOCKING 0x0 ;  /* 0x0000000000007b1d */ /* 0x000fe20000010000 */
[----:B------:R-:W-:Y:S02]  /*6fad0*/  PRMT R74, R61, 0x5410, R67 ;  /* 0x000054103d4a7816 */ /* 0x000fe40000000043 */
[----:B------:R-:W-:Y:S02]  /*6fae0*/  PRMT R76, R76, 0x5410, R10 ;  /* 0x000054104c4c7816 */ /* 0x000fe4000000000a */
[----:B------:R-:W-:-:S02]  /*6faf0*/  PRMT R14, R72, 0x4210, R8 ;  /* 0x00004210480e7816 */ /* 0x000fc40000000008 */
[----:B------:R-:W-:Y:S02]  /*6fb00*/  PRMT R18, R18, 0x5210, R8 ;  /* 0x0000521012127816 */ /* 0x000fe40000000008 */
[--C-:B------:R-:W-:Y:S02]  /*6fb10*/  PRMT R15, R71, 0x4210, R9.reuse ;  /* 0x00004210470f7816 */ /* 0x100fe40000000009 */
[----:B------:R-:W-:Y:S02]  /*6fb20*/  PRMT R19, R19, 0x5210, R9 ;  /* 0x0000521013137816 */ /* 0x000fe40000000009 */
[----:B------:R-:W-:Y:S02]  /*6fb30*/  LOP3.LUT R61, R93, 0xffff, RZ, 0xc0, !PT ;  /* 0x0000ffff5d3d7812 */ /* 0x000fe400078ec0ff */
[----:B------:R-:W4:Y:S04]  /*6fb40*/  LDL.LU R93, [R1+0x17c] ;  /* 0x00017c00015d7983 */ /* 0x000f280000300800 */
[----:B------:R-:W0:Y:S04]  /*6fb50*/  LDS.128 R8, [R77] ;  /* 0x000000004d087984 */ /* 0x000e280000000c00 */
[----:B------:R-:W-:Y:S01]  /*6fb60*/  LDS.128 R36, [R77+0x800] ;  /* 0x000800004d247984 */ /* 0x000fe20000000c00 */
[----:B------:R-:W-:Y:S06]  /*6fb70*/  BAR.SYNC.DEFER_BLOCKING 0x0 ;  /* 0x0000000000007b1d */ /* 0x000fec0000010000 */
[----:B------:R1:W-:Y:S04]  /*6fb80*/  STS.128 [R68], R12 ;  /* 0x0000000c44007388 */ /* 0x0003e80000000c00 */
[----:B------:R1:W-:Y:S02]  /*6fb90*/  STS.128 [R68+0x400], R16 ;  /* 0x0004001044007388 */ /* 0x0003e40000000c00 */
[----:B-1----:R-:W-:-:S02]  /*6fba0*/  PRMT R12, R53, 0x4210, R2 ;  /* 0x00004210350c7816 */ /* 0x002fc40000000002 */
[----:B------:R-:W-:Y:S02]  /*6fbb0*/  PRMT R16, R55, 0x5210, R2 ;  /* 0x0000521037107816 */ /* 0x000fe40000000002 */
[----:B------:R-:W-:Y:S02]  /*6fbc0*/  LOP3.LUT R2, R89, 0xffff, RZ, 0xc0, !PT ;  /* 0x0000ffff59027812 */ /* 0x000fe400078ec0ff */
[----:B------:R-:W4:Y:S02]  /*6fbd0*/  LDL.LU R89, [R1+0x178] ;  /* 0x0001780001597983 */ /* 0x000f240000300800 */
[--C-:B------:R-:W-:Y:S02]  /*6fbe0*/  PRMT R14, R33, 0x4210, R2.reuse ;  /* 0x00004210210e7816 */ /* 0x100fe40000000002 */
[----:B------:R-:W-:Y:S02]  /*6fbf0*/  PRMT R18, R52, 0x5210, R2 ;  /* 0x0000521034127816 */ /* 0x000fe40000000002 */
[----:B--2---:R-:W-:-:S02]  /*6fc00*/  LOP3.LUT R53, R90, 0xffff, RZ, 0xc0, !PT ;  /* 0x0000ffff5a357812 */ /* 0x004fc400078ec0ff */
[----:B------:R-:W2:Y:S01]  /*6fc10*/  LDL.LU R90, [R1+0x174] ;  /* 0x00017400015a7983 */ /* 0x000ea20000300800 */
[----:B---3--:R-:W-:-:S03]  /*6fc20*/  LOP3.LUT R2, R91, 0xffff, RZ, 0xc0, !PT ;  /* 0x0000ffff5b027812 */ /* 0x008fc600078ec0ff */
[----:B------:R-:W3:Y:S01]  /*6fc30*/  LDL.LU R91, [R1+0x170] ;  /* 0x00017000015b7983 */ /* 0x000ee20000300800 */
[--C-:B------:R-:W-:Y:S02]  /*6fc40*/  PRMT R13, R35, 0x4210, R61.reuse ;  /* 0x00004210230d7816 */ /* 0x100fe4000000003d */
[----:B------:R-:W-:Y:S02]  /*6fc50*/  PRMT R17, R54, 0x5210, R61 ;  /* 0x0000521036117816 */ /* 0x000fe4000000003d */
[--C-:B------:R-:W-:Y:S01]  /*6fc60*/  PRMT R15, R32, 0x4210, R53.reuse ;  /* 0x00004210200f7816 */ /* 0x100fe20000000035 */
[----:B------:R-:W-:Y:S01]  /*6fc70*/  BAR.SYNC.DEFER_BLOCKING 0x0 ;  /* 0x0000000000007b1d */ /* 0x000fe20000010000 */
[----:B------:R-:W-:-:S05]  /*6fc80*/  PRMT R19, R34, 0x5210, R53 ;  /* 0x0000521022137816 */ /* 0x000fca0000000035 */
[----:B------:R-:W1:Y:S04]  /*6fc90*/  LDS.128 R52, [R77] ;  /* 0x000000004d347984 */ /* 0x000e680000000c00 */
[----:B------:R-:W-:Y:S01]  /*6fca0*/  LDS.128 R32, [R77+0x800] ;  /* 0x000800004d207984 */ /* 0x000fe20000000c00 */
[----:B------:R-:W-:Y:S06]  /*6fcb0*/  BAR.SYNC.DEFER_BLOCKING 0x0 ;  /* 0x0000000000007b1d */ /* 0x000fec0000010000 */
[----:B------:R0:W-:Y:S02]  /*6fcc0*/  STS.128 [R68+0x400], R16 ;  /* 0x0004001044007388 */ /* 0x0001e40000000c00 */
[----:B0-----:R-:W-:-:S02]  /*6fcd0*/  PRMT R16, R59, 0x5210, R2 ;  /* 0x000052103b107816 */ /* 0x001fc40000000002 */
[----:B----4-:R-:W-:Y:S02]  /*6fce0*/  LOP3.LUT R59, R92, 0xffff, RZ, 0xc0, !PT ;  /* 0x0000ffff5c3b7812 */ /* 0x010fe400078ec0ff */
[----:B------:R-:W4:Y:S04]  /*6fcf0*/  LDL.LU R92, [R1+0x16c] ;  /* 0x00016c00015c7983 */ /* 0x000f280000300800 */
[----:B------:R0:W-:Y:S01]  /*6fd00*/  STS.128 [R68], R12 ;  /* 0x0000000c44007388 */ /* 0x0001e20000000c00 */
[----:B------:R-:W-:-:S03]  /*6fd10*/  LOP3.LUT R61, R87, 0xffff, RZ, 0xc0, !PT ;  /* 0x0000ffff573d7812 */ /* 0x000fc600078ec0ff */
[----:B------:R-:W4:Y:S01]  /*6fd20*/  LDL.LU R87, [R1+0x168] ;  /* 0x0001680001577983 */ /* 0x000f220000300800 */
[----:B------:R-:W-:Y:S02]  /*6fd30*/  PRMT R17, R58, 0x5210, R61 ;  /* 0x000052103a117816 */ /* 0x000fe4000000003d */
[----:B------:R-:W-:Y:S02]  /*6fd40*/  PRMT R19, R28, 0x5210, R59 ;  /* 0x000052101c137816 */ /* 0x000fe4000000003b */
[----:B0-----:R-:W-:Y:S02]  /*6fd50*/  PRMT R12, R56, 0x4210, R2 ;  /* 0x00004210380c7816 */ /* 0x001fe40000000002 */
[----:B------:R-:W-:Y:S02]  /*6fd60*/  LOP3.LUT R2, R88, 0xffff, RZ, 0xc0, !PT ;  /* 0x0000ffff58027812 */ /* 0x000fe400078ec0ff */
[----:B------:R-:W-:Y:S01]  /*6fd70*/  PRMT R13, R29, 0x4210, R61 ;  /* 0x000042101d0d7816 */ /* 0x000fe2000000003d */
[----:B------:R-:W4:Y:S01]  /*6fd80*/  LDL.LU R88, [R1+0x164] ;  /* 0x0001640001587983 */ /* 0x000f220000300800 */
[----:B------:R-:W-:-:S02]  /*6fd90*/  PRMT R14, R57, 0x4210, R2 ;  /* 0x00004210390e7816 */ /* 0x000fc40000000002 */
[----:B------:R-:W-:Y:S01]  /*6fda0*/  PRMT R18, R31, 0x5210, R2 ;  /* 0x000052101f127816 */ /* 0x000fe20000000002 */
[----:B------:R-:W-:Y:S01]  /*6fdb0*/  BAR.SYNC.DEFER_BLOCKING 0x0 ;  /* 0x0000000000007b1d */ /* 0x000fe20000010000 */
[----:B------:R-:W-:-:S05]  /*6fdc0*/  LOP3.LUT R61, R93, 0xffff, RZ, 0xc0, !PT ;  /* 0x0000ffff5d3d7812 */ /* 0x000fca00078ec0ff */
[----:B------:R-:W4:Y:S01]  /*6fdd0*/  LDL.LU R93, [R1+0x160] ;  /* 0x00016000015d7983 */ /* 0x000f220000300800 */
[----:B------:R-:W-:-:S03]  /*6fde0*/  PRMT R15, R30, 0x4210, R59 ;  /* 0x000042101e0f7816 */ /* 0x000fc6000000003b */
[----:B------:R-:W0:Y:S04]  /*6fdf0*/  LDS.128 R56, [R77] ;  /* 0x000000004d387984 */ /* 0x000e280000000c00 */
[----:B------:R-:W-:Y:S01]  /*6fe00*/  LDS.128 R28, [R77+0x800] ;  /* 0x000800004d1c7984 */ /* 0x000fe20000000c00 */
[----:B------:R-:W-:Y:S06]  /*6fe10*/  BAR.SYNC.DEFER_BLOCKING 0x0 ;  /* 0x0000000000007b1d */ /* 0x000fec0000010000 */
[----:B------:R1:W-:Y:S04]  /*6fe20*/  STS.128 [R68], R12 ;  /* 0x0000000c44007388 */ /* 0x0003e80000000c00 */
[----:B------:R1:W-:Y:S01]  /*6fe30*/  STS.128 [R68+0x400], R16 ;  /* 0x0004001044007388 */ /* 0x0003e20000000c00 */
[----:B------:R-:W-:-:S03]  /*6fe40*/  LOP3.LUT R2, R89, 0xffff, RZ, 0xc0, !PT ;  /* 0x0000ffff59027812 */ /* 0x000fc600078ec0ff */
[----:B------:R-:W4:Y:S01]  /*6fe50*/  LDL.LU R89, [R1+0x15c] ;  /* 0x00015c0001597983 */ /* 0x000f220000300800 */
[--C-:B-1----:R-:W-:Y:S02]  /*6fe60*/  PRMT R12, R50, 0x4210, R61.reuse ;  /* 0x00004210320c7816 */ /* 0x102fe4000000003d */
[----:B------:R-:W-:Y:S02]  /*6fe70*/  PRMT R16, R60, 0x5210, R61 ;  /* 0x000052103c107816 */ /* 0x000fe4000000003d */
[----:B--2---:R-:W-:Y:S02]  /*6fe80*/  LOP3.LUT R50, R90, 0xffff, RZ, 0xc0, !PT ;  /* 0x0000ffff5a327812 */ /* 0x004fe400078ec0ff */
[----:B------:R-:W2:Y:S01]  /*6fe90*/  LDL.LU R90, [R1+0x158] ;  /* 0x00015800015a7983 */ /* 0x000ea20000300800 */
[----:B---3--:R-:W-:-:S03]  /*6fea0*/  LOP3.LUT R61, R91, 0xffff, RZ, 0xc0, !PT ;  /* 0x0000ffff5b3d7812 */ /* 0x008fc600078ec0ff */
[----:B------:R-:W3:Y:S01]  /*6feb0*/  LDL.LU R91, [R1+0x154] ;  /* 0x00015400015b7983 */ /* 0x000ee20000300800 */
[--C-:B------:R-:W-:Y:S02]  /*6fec0*/  PRMT R13, R27, 0x4210, R2.reuse ;  /* 0x000042101b0d7816 */ /* 0x100fe40000000002 */
[----:B------:R-:W-:Y:S02]  /*6fed0*/  PRMT R17, R51, 0x5210, R2 ;  /* 0x0000521033117816 */ /* 0x000fe40000000002 */
[----:B------:R-:W-:Y:S02]  /*6fee0*/  PRMT R26, R26, 0x5410, R85 ;  /* 0x000054101a1a7816 */ /* 0x000fe40000000055 */
[----:B------:R-:W-:Y:S02]  /*6fef0*/  PRMT R14, R25, 0x4210, R50 ;  /* 0x00004210190e7816 */ /* 0x000fe40000000032 */
[--C-:B------:R-:W-:Y:S01]  /*6ff00*/  PRMT R15, R24, 0x4210, R61.reuse ;  /* 0x00004210180f7816 */ /* 0x100fe2000000003d */
[----:B------:R-:W-:Y:S01]  /*6ff10*/  BAR.SYNC.DEFER_BLOCKING 0x0 ;  /* 0x0000000000007b1d */ /* 0x000fe20000010000 */
[----:B------:R-:W-:-:S02]  /*6ff20*/  PRMT R19, R26, 0x5210, R61 ;  /* 0x000052101a137816 */ /* 0x000fc4000000003d */
[----:B------:R-:W-:-:S03]  /*6ff30*/  PRMT R18, R49, 0x5210, R50 ;  /* 0x0000521031127816 */ /* 0x000fc60000000032 */
[----:B------:R-:W1:Y:S04]  /*6ff40*/  LDS.128 R60, [R77] ;  /* 0x000000004d3c7984 */ /* 0x000e680000000c00 */
[----:B------:R-:W-:Y:S01]  /*6ff50*/  LDS.128 R24, [R77+0x800] ;  /* 0x000800004d187984 */ /* 0x000fe20000000c00 */
[----:B------:R-:W-:Y:S01]  /*6ff60*/  BAR.SYNC.DEFER_BLOCKING 0x0 ;  /* 0x0000000000007b1d */ /* 0x000fe20000010000 */
[----:B----4-:R-:W-:-:S05]  /*6ff70*/  LOP3.LUT R2, R92, 0xffff, RZ, 0xc0, !PT ;  /* 0x0000ffff5c027812 */ /* 0x010fca00078ec0ff */
[----:B------:R-:W4:Y:S04]  /*6ff80*/  LDL.LU R92, [R1+0xfc] ;  /* 0x0000fc00015c7983 */ /* 0x000f280000300800 */
[----:B------:R0:W-:Y:S04]  /*6ff90*/  STS.128 [R68], R12 ;  /* 0x0000000c44007388 */ /* 0x0001e80000000c00 */
[----:B------:R1:W-:Y:S01]  /*6ffa0*/  STS.128 [R68+0x400], R16 ;  /* 0x0004001044007388 */ /* 0x0003e20000000c00 */
[----:B------:R-:W-:Y:S02]  /*6ffb0*/  PRMT R42, R42, 0x5410, R83 ;  /* 0x000054102a2a7816 */ /* 0x000fe40000000053 */
[----:B------:R-:W-:-:S02]  /*6ffc0*/  PRMT R40, R40, 0x5410, R82 ;  /* 0x0000541028287816 */ /* 0x000fc40000000052 */
[----:B------:R-:W-:Y:S02]  /*6ffd0*/  PRMT R22, R22, 0x5410, R80 ;  /* 0x0000541016167816 */ /* 0x000fe40000000050 */
[----:B------:R-:W-:Y:S02]  /*6ffe0*/  PRMT R20, R20, 0x5410, R78 ;  /* 0x0000541014147816 */ /* 0x000fe4000000004e */
[----:B------:R-:W-:Y:S02]  /*6fff0*/  LOP3.LUT R49, R87, 0xffff, RZ, 0xc0, !PT ;  /* 0x0000ffff57317812 */ /* 0x000fe400078ec0ff */
[--C-:B0-----:R-:W-:Y:S02]  /*70000*/  PRMT R12, R43, 0x4210, R2.reuse ;  /* 0x000042102b0c7816 */ /* 0x101fe40000000002 */
[----:B-1----:R-:W-:Y:S02]  /*70010*/  PRMT R16, R42, 0x5210, R2 ;  /* 0x000052102a107816 */ /* 0x002fe40000000002 */
[----:B------:R-:W-:-:S02]  /*70020*/  LOP3.LUT R2, R88, 0xffff, RZ, 0xc0, !PT ;  /* 0x0000ffff58027812 */ /* 0x000fc400078ec0ff */
[--C-:B------:R-:W-:Y:S02]  /*70030*/  PRMT R13, R41, 0x4210, R49.reuse ;  /* 0x00004210290d7816 */ /* 0x100fe40000000031 */
[----:B------:R-:W-:Y:S02]  /*70040*/  PRMT R17, R40, 0x5210, R49 ;  /* 0x0000521028117816 */ /* 0x000fe40000000031 */
[----:B------:R-:W-:Y:S02]  /*70050*/  LOP3.LUT R42, R93, 0xffff, RZ, 0xc0, !PT ;  /* 0x0000ffff5d2a7812 */ /* 0x000fe400078ec0ff */
[--C-:B------:R-:W-:Y:S01]  /*70060*/  PRMT R14, R23, 0x4210, R2.reuse ;  /* 0x00004210170e7816 */ /* 0x100fe20000000002 */
[----:B------:R-:W4:Y:S01]  /*70070*/  LDL.LU R93, [R1+0x150] ;  /* 0x00015000015d7983 */ /* 0x000f220000300800 */
[----:B------:R-:W-:Y:S02]  /*70080*/  PRMT R18, R22, 0x5210, R2 ;  /* 0x0000521016127816 */ /* 0x000fe40000000002 */
[--C-:B------:R-:W-:Y:S01]  /*70090*/  PRMT R15, R21, 0x4210, R42.reuse ;  /* 0x00004210150f7816 */ /* 0x100fe2000000002a */
[----:B------:R-:W-:Y:S01]  /*700a0*/  BAR.SYNC.DEFER_BLOCKING 0x0 ;  /* 0x0000000000007b1d */ /* 0x000fe20000010000 */
[----:B------:R-:W-:-:S05]  /*700b0*/  PRMT R19, R20, 0x5210, R42 ;  /* 0x0000521014137816 */ /* 0x000fca000000002a */
[----:B------:R-:W0:Y:S04]  /*700c0*/  LDS.128 R40, [R77] ;  /* 0x000000004d287984 */ /* 0x000e280000000c00 */
[----:B------:R-:W-:Y:S01]  /*700d0*/  LDS.128 R20, [R77+0x800] ;  /* 0x000800004d147984 */ /* 0x000fe20000000c00 */
[----:B------:R-:W-:Y:S01]  /*700e0*/  BAR.SYNC.DEFER_BLOCKING 0x0 ;  /* 0x0000000000007b1d */ /* 0x000fe20000010000 */
[----:B------:R-:W-:Y:S02]  /*700f0*/  LOP3.LUT R71, R70, 0xffff, RZ, 0xc0, !PT ;  /* 0x0000ffff46477812 */ /* 0x000fe400078ec0ff */
[----:B------:R-:W-:-:S03]  /*70100*/  LOP3.LUT R49, R89, 0xffff, RZ, 0xc0, !PT ;  /* 0x0000ffff59317812 */ /* 0x000fc600078ec0ff */
[----:B------:R1:W-:Y:S01]  /*70110*/  STS.128 [R68], R12 ;  /* 0x0000000c44007388 */ /* 0x0003e20000000c00 */
[--C-:B------:R-:W-:Y:S02]  /*70120*/  PRMT R44, R44, 0x5210, R49.reuse ;  /* 0x000052102c2c7816 */ /* 0x100fe40000000031 */
[----:B-1----:R-:W-:Y:S02]  /*70130*/  PRMT R12, R48, 0x4210, R49 ;  /* 0x00004210300c7816 */ /* 0x002fe40000000031 */
[----:B--2---:R-:W-:Y:S02]  /*70140*/  LOP3.LUT R2, R90, 0xffff, RZ, 0xc0, !PT ;  /* 0x0000ffff5a027812 */ /* 0x004fe400078ec0ff */
[----:B---3--:R-:W-:-:S04]  /*70150*/  LOP3.LUT R49, R91, 0xffff, RZ, 0xc0, !PT ;  /* 0x0000ffff5b317812 */ /* 0x008fc800078ec0ff */
[--C-:B------:R-:W-:Y:S02]  /*70160*/  PRMT R14, R6, 0x4210, R49.reuse ;  /* 0x00004210060e7816 */ /* 0x100fe40000000031 */
[----:B------:R-:W-:Y:S02]  /*70170*/  LOP3.LUT R6, R3, 0xffff, RZ, 0xc0, !PT ;  /* 0x0000ffff03067812 */ /* 0x000fe400078ec0ff */
[----:B------:R-:W2:Y:S01]  /*70180*/  LDL.LU R3, [R1+0x17a0] ;  /* 0x0017a00001037983 */ /* 0x000ea20000300800 */
[----:B------:R-:W-:Y:S02]  /*70190*/  PRMT R13, R7, 0x4210, R2 ;  /* 0x00004210070d7816 */ /* 0x000fe40000000002 */
[----:B------:R-:W-:Y:S02]  /*701a0*/  LOP3.LUT R7, R69, 0xffff, RZ, 0xc0, !PT ;  /* 0x0000ffff45077812 */ /* 0x000fe400078ec0ff */
[----:B------:R-:W3:Y:S04]  /*701b0*/  LDL.LU R69, [R1+0x179c] ;  /* 0x00179c0001457983 */ /* 0x000ee80000300800 */
[----:B------:R-:W3:Y:S04]  /*701c0*/  LDL.LU R70, [R1+0x1798] ;  /* 0x0017980001467983 */ /* 0x000ee80000300800 */
[----:B------:R-:W-:Y:S01]  /*701d0*/  STS.128 [R68+0x400], R16 ;  /* 0x0004001044007388 */ /* 0x000fe20000000c00 */
[----:B------:R-:W-:Y:S01]  /*701e0*/  BAR.SYNC.DEFER_BLOCKING 0x0 ;  /* 0x0000000000007b1d */ /* 0x000fe20000010000 */
[----:B------:R-:W-:-:S02]  /*701f0*/  PRMT R46, R46, 0x5210, R49 ;  /* 0x000052102e2e7816 */ /* 0x000fc40000000031 */
[----:B------:R-:W-:-:S05]  /*70200*/  PRMT R45, R45, 0x5210, R2 ;  /* 0x000052102d2d7816 */ /* 0x000fca0000000002 */
[----:B------:R-:W1:Y:S01]  /*70210*/  LDC R2, c[0x0][0x3b8] ;  /* 0x0000ee00ff027b82 */ /* 0x000e620000000800 */
[----:B------:R-:W-:Y:S01]  /*70220*/  LDS.128 R16, [R77+0x800] ;  /* 0x000800004d107984 */ /* 0x000fe20000000c00 */
[----:B----4-:R-:W-:-:S04]  /*70230*/  LOP3.LUT R48, R92, 0xffff, RZ, 0xc0, !PT ;  /* 0x0000ffff5c307812 */ /* 0x010fc800078ec0ff */
[--C-:B------:R-:W-:Y:S02]  /*70240*/  PRMT R15, R5, 0x4210, R48.reuse ;  /* 0x00004210050f7816 */ /* 0x100fe40000000030 */
[----:B------:R-:W-:Y:S02]  /*70250*/  PRMT R47, R47, 0x5210, R48 ;  /* 0x000052102f2f7816 */ /* 0x000fe40000000030 */
[----:B------:R-:W4:Y:S01]  /*70260*/  LDS.128 R48, [R77] ;  /* 0x000000004d307984 */ /* 0x000f220000000c00 */
[----:B------:R-:W-:Y:S06]  /*70270*/  BAR.SYNC.DEFER_BLOCKING 0x0 ;  /* 0x0000000000007b1d */ /* 0x000fec0000010000 */
[----:B------:R-:W-:Y:S04]  /*70280*/  STS.128 [R68], R12 ;  /* 0x0000000c44007388 */ /* 0x000fe80000000c00 */
[----:B------:R-:W-:Y:S01]  /*70290*/  STS.128 [R68+0x400], R44 ;  /* 0x0004002c44007388 */ /* 0x000fe20000000c00 */
[----:B------:R-:W-:Y:S06]  /*702a0*/  BAR.SYNC.DEFER_BLOCKING 0x0 ;  /* 0x0000000000007b1d */ /* 0x000fec0000010000 */
[----:B------:R-:W0:Y:S01]  /*702b0*/  S2R R78, SR_TID.X ;  /* 0x00000000004e7919 */ /* 0x000e220000002100 */
[----:B------:R-:W-:Y:S01]  /*702c0*/  LOP3.LUT R5, R93, 0xffff, RZ, 0xc0, !PT ;  /* 0x0000ffff5d057812 */ /* 0x000fe200078ec0ff */
[----:B------:R-:W2:Y:S04]  /*702d0*/  LDS.128 R44, [R77] ;  /* 0x000000004d2c7984 */ /* 0x000ea80000000c00 */
[----:B------:R-:W-:Y:S01]  /*702e0*/  LDS.128 R12, [R77+0x800] ;  /* 0x000800004d0c7984 */ /* 0x000fe20000000c00 */
[----:B------:R-:W-:-:S02]  /*702f0*/  PRMT R72, R74, 0x5210, R5 ;  /* 0x000052104a487816 */ /* 0x000fc40000000005 */
[----:B------:R-:W-:Y:S02]  /*70300*/  PRMT R74, R75, 0x5210, R7 ;  /* 0x000052104b4a7816 */ /* 0x000fe40000000007 */
[----:B------:R-:W-:Y:S02]  /*70310*/  PRMT R64, R64, 0x4210, R5 ;  /* 0x0000421040407816 */ /* 0x000fe40000000005 */
[--C-:B------:R-:W-:Y:S02]  /*70320*/  PRMT R65, R65, 0x4210, R6.reuse ;  /* 0x0000421041417816 */ /* 0x100fe40000000006 */
[----:B------:R-:W-:Y:S02]  /*70330*/  PRMT R66, R66, 0x4210, R7 ;  /* 0x0000421042427816 */ /* 0x000fe40000000007 */
[----:B------:R-:W-:Y:S01]  /*70340*/  PRMT R67, R4, 0x4210, R71 ;  /* 0x0000421004437816 */ /* 0x000fe20000000047 */
[----:B------:R-:W-:Y:S01]  /*70350*/  BAR.SYNC.DEFER_BLOCKING 0x0 ;  /* 0x0000000000007b1d */ /* 0x000fe20000010000 */
[----:B------:R-:W-:-:S02]  /*70360*/  PRMT R73, R73, 0x5210, R6 ;  /* 0x0000521049497816 */ /* 0x000fc40000000006 */
[----:B------:R-:W-:Y:S02]  /*70370*/  PRMT R75, R76, 0x5210, R71 ;  /* 0x000052104c4b7816 */ /* 0x000fe40000000047 */
[----:B0-----:R-:W-:-:S04]  /*70380*/  SHF.R.U32.HI R93, RZ, 0x6, R78 ;  /* 0x00000006ff5d7819 */ /* 0x001fc8000001164e */
[----:B------:R-:W-:-:S04]  /*70390*/  SGXT.U32 R93, R93, 0x1 ;  /* 0x000000015d5d781a */ /* 0x000fc80000000000 */
[--C-:B------:R-:W-:Y:S01]  /*703a0*/  LOP3.LUT R7, R0, 0x2, R93.reuse, 0xfe, !PT ;  /* 0x0000000200077812 */ /* 0x100fe200078efe5d */
[----:B------:R0:W-:Y:S04]  /*703b0*/  STS.128 [R68], R64 ;  /* 0x0000004044007388 */ /* 0x0001e80000000c00 */
[----:B------:R4:W-:Y:S01]  /*703c0*/  STS.128 [R68+0x400], R72 ;  /* 0x0004004844007388 */ /* 0x0009e20000000c00 */
[C---:B------:R-:W-:Y:S01]  /*703d0*/  ISETP.LT.AND P3, PT, R7.reuse, UR4, !P0 ;  /* 0x0000000407007c0c */ /* 0x040fe2000c761270 */
[----:B------:R-:W2:Y:S01]  /*703e0*/  LDCU UR4, c[0x0][0x39c] ;  /* 0x00007380ff0477ac */ /* 0x000ea20008000800 */
[----:B-1----:R-:W-:Y:S01]  /*703f0*/  IMAD R7, R7, R2, RZ ;  /* 0x0000000207077224 */ /* 0x002fe200078e02ff */
[----:B------:R-:W-:Y:S02]  /*70400*/  PRMT R71, R8, 0x7770, RZ ;  /* 0x0000777008477816 */ /* 0x000fe400000000ff */
[----:B0-----:R-:W-:-:S02]  /*70410*/  LOP3.LUT R65, R0, 0x4, R93, 0xfe, !PT ;  /* 0x0000000400417812 */ /* 0x001fc400078efe5d */
[----:B------:R-:W-:Y:S02]  /*70420*/  PRMT R67, R8, 0x7771, RZ ;  /* 0x0000777108437816 */ /* 0x000fe400000000ff */
[C-C-:B----4-:R-:W-:Y:S02]  /*70430*/  LOP3.LUT R73, R0.reuse, 0x6, R93.reuse, 0xfe, !PT ;  /* 0x0000000600497812 */ /* 0x150fe400078efe5d */
[----:B------:R-:W-:Y:S01]  /*70440*/  LOP3.LUT R75, R0, 0xa, R93, 0xfe, !PT ;  /* 0x0000000a004b7812 */ /* 0x000fe200078efe5d */
[----:B------:R-:W-:Y:S03]  /*70450*/  BAR.SYNC.DEFER_BLOCKING 0x0 ;  /* 0x0000000000007b1d */ /* 0x000fe60000010000 */
[----:B------:R-:W-:-:S03]  /*70460*/  ISETP.LT.AND P6, PT, R75, UR7, !P0 ;  /* 0x000000074b007c0c */ /* 0x000fc6000c7c1270 */
[----:B------:R-:W0:Y:S01]  /*70470*/  LDCU UR7, c[0x0][0x39c] ;  /* 0x00007380ff0777ac */ /* 0x000e220008000800 */
[C---:B------:R-:W-:Y:S02]  /*70480*/  PRMT R83, R9.reuse, 0x7771, RZ ;  /* 0x0000777109537816 */ /* 0x040fe400000000ff */
[C---:B------:R-:W-:Y:S02]  /*70490*/  PRMT R79, R9.reuse, 0x7773, RZ ;  /* 0x00007773094f7816 */ /* 0x040fe400000000ff */
[----:B------:R-:W-:Y:S02]  /*704a0*/  PRMT R81, R9, 0x7772, RZ ;  /* 0x0000777209517816 */ /* 0x000fe400000000ff */
[----:B------:R-:W-:Y:S01]  /*704b0*/  LOP3.LUT R85, R0, 0x14, R93, 0xfe, !PT ;  /* 0x0000001400557812 */ /* 0x000fe200078efe5d */
[----:B--2---:R-:W-:-:S05]  /*704c0*/  IMAD R5, R3, R2, RZ ;  /* 0x0000000203057224 */ /* 0x004fca00078e02ff */
[----:B---3--:R-:W-:-:S04]  /*704d0*/  IADD3 R4, P1, PT, R5, R70, RZ ;  /* 0x0000004605047210 */ /* 0x008fc80007f3e0ff */
[----:B------:R-:W-:Y:S02]  /*704e0*/  LEA.HI.X.SX32 R5, R5, R69, 0x1, P1 ;  /* 0x0000004505057211 */ /* 0x000fe400008f0eff */
[----:B------:R-:W-:-:S03]  /*704f0*/  IADD3 R6, P1, PT, R7, R70, RZ ;  /* 0x0000004607067210 */ /* 0x000fc60007f3e0ff */
[----:B------:R1:W-:Y:S01]  /*70500*/  @P2 STG.E.U8 desc[UR20][R4.64], R71 ;  /* 0x0000004704002986 */ /* 0x0003e2000c101114 */
[-C--:B------:R-:W-:Y:S02]  /*70510*/  LEA.HI.X.SX32 R7, R7, R69.reuse, 0x1, P1 ;  /* 0x0000004507077211 */ /* 0x080fe400008f0eff */
[C---:B------:R-:W-:Y:S01]  /*70520*/  ISETP.LT.AND P2, PT, R65.reuse, UR5, !P0 ;  /* 0x0000000541007c0c */ /* 0x040fe2000c741270 */
[-C--:B------:R-:W-:Y:S01]  /*70530*/  IMAD R65, R65, R2.reuse, RZ ;  /* 0x0000000241417224 */ /* 0x080fe200078e02ff */
[----:B------:R-:W2:Y:S01]  /*70540*/  LDCU UR5, c[0x0][0x39c] ;  /* 0x00007380ff0577ac */ /* 0x000ea20008000800 */
[----:B------:R3:W-:Y:S01]  /*70550*/  @P3 STG.E.U8 desc[UR20][R6.64], R67 ;  /* 0x0000004306003986 */ /* 0x0007e2000c101114 */
[----:B-1----:R-:W-:Y:S01]  /*70560*/  LOP3.LUT R71, R0, 0x8, R93, 0xfe, !PT ;  /* 0x0000000800477812 */ /* 0x002fe200078efe5d */
[----:B------:R-:W-:Y:S01]  /*70570*/  IMAD R5, R73, R2, RZ ;  /* 0x0000000249057224 */ /* 0x000fe200078e02ff */
[----:B------:R-:W-:Y:S02]  /*70580*/  IADD3 R64, P3, PT, R65, R70, RZ ;  /* 0x0000004641407210 */ /* 0x000fe40007f7e0ff */
[----:B------:R-:W-:Y:S01]  /*70590*/  ISETP.LT.AND P4, PT, R71, UR4, !P0 ;  /* 0x0000000447007c0c */ /* 0x000fe2000c781270 */
[----:B------:R-:W1:Y:S01]  /*705a0*/  LDCU UR4, c[0x0][0x39c] ;  /* 0x00007380ff0477ac */ /* 0x000e620008000800 */
[----:B------:R-:W-:Y:S01]  /*705b0*/  ISETP.LT.AND P1, PT, R73, UR6, !P0 ;  /* 0x0000000649007c0c */ /* 0x000fe2000c721270 */
[----:B------:R-:W-:Y:S01]  /*705c0*/  IMAD R66, R71, R2, RZ ;  /* 0x0000000247427224 */ /* 0x000fe200078e02ff */
[----:B------:R-:W-:Y:S01]  /*705d0*/  LEA.HI.X.SX32 R65, R65, R69, 0x1, P3 ;  /* 0x0000004541417211 */ /* 0x000fe200018f0eff */
[----:B------:R-:W4:Y:S01]  /*705e0*/  LDCU UR6, c[0x0][0x39c] ;  /* 0x00007380ff0677ac */ /* 0x000f220008000800 */
[----:B------:R-:W-:-:S02]  /*705f0*/  PRMT R73, R8, 0x7772, RZ ;  /* 0x0000777208497816 */ /* 0x000fc400000000ff */
[C---:B------:R-:W-:Y:S02]  /*70600*/  IADD3 R4, P3, PT, R5.reuse, R70, RZ ;  /* 0x0000004605047210 */ /* 0x040fe40007f7e0ff */
[----:B------:R-:W-:Y:S01]  /*70610*/  PRMT R71, R8, 0x7773, RZ ;  /* 0x0000777308477816 */ /* 0x000fe200000000ff */
[----:B------:R0:W-:Y:S01]  /*70620*/  @P2 STG.E.U8 desc[UR20][R64.64], R73 ;  /* 0x0000004940002986 */ /* 0x0001e2000c101114 */
[-C--:B------:R-:W-:Y:S01]  /*70630*/  LEA.HI.X.SX32 R5, R5, R69.reuse, 0x1, P3 ;  /* 0x0000004505057211 */ /* 0x080fe200018f0eff */
[----:B------:R-:W-:Y:S01]  /*70640*/  IMAD R8, R75, R2, RZ ;  /* 0x000000024b087224 */ /* 0x000fe200078e02ff */
[C---:B---3--:R-:W-:Y:S02]  /*70650*/  IADD3 R6, P2, PT, R66.reuse, R70, RZ ;  /* 0x0000004642067210 */ /* 0x048fe40007f5e0ff */
[----:B------:R-:W-:Y:S01]  /*70660*/  PRMT R67, R9, 0x7770, RZ ;  /* 0x0000777009437816 */ /* 0x000fe200000000ff */
[----:B------:R3:W-:Y:S01]  /*70670*/  @P1 STG.E.U8 desc[UR20][R4.64], R71 ;  /* 0x0000004704001986 */ /* 0x0007e2000c101114 */
[----:B------:R-:W-:-:S02]  /*70680*/  LEA.HI.X.SX32 R7, R66, R69, 0x1, P2 ;  /* 0x0000004542077211 */ /* 0x000fc400010f0eff */
[C-C-:B0-----:R-:W-:Y:S02]  /*70690*/  LOP3.LUT R73, R0.reuse, 0xc, R93.reuse, 0xfe, !PT ;  /* 0x0000000c00497812 */ /* 0x141fe400078efe5d */
[----:B------:R-:W-:Y:S02]  /*706a0*/  LOP3.LUT R65, R0, UR15, RZ, 0xfc, !PT ;  /* 0x0000000f00417c12 */ /* 0x000fe4000f8efcff */
[----:B------:R-:W-:Y:S02]  /*706b0*/  IADD3 R64, P1, PT, R8, R70, RZ ;  /* 0x0000004608407210 */ /* 0x000fe40007f3e0ff */
[----:B---3--:R-:W-:Y:S01]  /*706c0*/  LOP3.LUT R71, R0, 0x10, R93, 0xfe, !PT ;  /* 0x0000001000477812 */ /* 0x008fe200078efe5d */
[CC--:B------:R-:W-:Y:S01]  /*706d0*/  IMAD R5, R73.reuse, R2.reuse, RZ ;  /* 0x0000000249057224 */ /* 0x0c0fe200078e02ff */
[----:B-1----:R-:W-:Y:S01]  /*706e0*/  ISETP.LT.AND P3, PT, R73, UR4, !P0 ;  /* 0x0000000449007c0c */ /* 0x002fe2000c761270 */
[CC--:B------:R-:W-:Y:S01]  /*706f0*/  IMAD R66, R65.reuse, R2.reuse, RZ ;  /* 0x0000000241427224 */ /* 0x0c0fe200078e02ff */
[----:B--2---:R-:W-:Y:S01]  /*70700*/  ISETP.LT.AND P2, PT, R65, UR5, !P0 ;  /* 0x0000000541007c0c */ /* 0x004fe2000c741270 */
[----:B------:R-:W0:Y:S01]  /*70710*/  LDCU UR4, c[0x0][0x39c] ;  /* 0x00007380ff0477ac */ /* 0x000e220008000800 */
[----:B------:R1:W-:Y:S01]  /*70720*/  @P4 STG.E.U8 desc[UR20][R6.64], R67 ;  /* 0x0000004306004986 */ /* 0x0003e2000c101114 */
[----:B------:R-:W-:Y:S01]  /*70730*/  LEA.HI.X.SX32 R65, R8, R69, 0x1, P1 ;  /* 0x0000004508417211 */ /* 0x000fe200008f0eff */
[----:B------:R-:W-:Y:S01]  /*70740*/  IMAD R68, R71, R2, RZ ;  /* 0x0000000247447224 */ /* 0x000fe200078e02ff */
[----:B------:R-:W2:Y:S01]  /*70750*/  LDCU UR5, c[0x0][0x39c] ;  /* 0x00007380ff0577ac */ /* 0x000ea20008000800 */
[----:B------:R-:W-:-:S02]  /*70760*/  IADD3 R4, P4, PT, R5, R70, RZ ;  /* 0x0000004605047210 */ /* 0x000fc40007f9e0ff */
[----:B----4-:R-:W-:Y:S01]  /*70770*/  ISETP.LT.AND P1, PT, R71, UR6, !P0 ;  /* 0x0000000647007c0c */ /* 0x010fe2000c721270 */
[----:B------:R3:W-:Y:S01]  /*70780*/  @P6 STG.E.U8 desc[UR20][R64.64], R83 ;  /* 0x0000005340006986 */ /* 0x0007e2000c101114 */
[-C--:B------:R-:W-:Y:S01]  /*70790*/  LEA.HI.X.SX32 R5, R5, R69.reuse, 0x1, P4 ;  /* 0x0000004505057211 */ /* 0x080fe200020f0eff */
[----:B------:R-:W4:Y:S01]  /*707a0*/  LDCU UR6, c[0x0][0x39c] ;  /* 0x00007380ff0677ac */ /* 0x000f220008000800 */
[-C--:B------:R-:W-:Y:S02]  /*707b0*/  IADD3 R8, P4, PT, R68, R70.reuse, RZ ;  /* 0x0000004644087210 */ /* 0x080fe40007f9e0ff */
[----:B-1----:R-:W-:Y:S02]  /*707c0*/  IADD3 R6, P6, PT, R66, R70, RZ ;  /* 0x0000004642067210 */ /* 0x002fe40007fde0ff */
[----:B------:R-:W-:Y:S02]  /*707d0*/  LEA.HI.X.SX32 R9, R68, R69, 0x1, P4 ;  /* 0x0000004544097211 */ /* 0x000fe400020f0eff */
[----:B---3--:R-:W-:-:S02]  /*707e0*/  LOP3.LUT R83, R0, 0x12, R93, 0xfe, !PT ;  /* 0x0000001200537812 */ /* 0x008fc400078efe5d */
[----:B------:R-:W-:Y:S02]  /*707f0*/  LEA.HI.X.SX32 R7, R66, R69, 0x1, P6 ;  /* 0x0000004542077211 */ /* 0x000fe400030f0eff */
[----:B------:R-:W-:Y:S01]  /*70800*/  PRMT R73, R10, 0x7770, RZ ;  /* 0x000077700a497816 */ /* 0x000fe200000000ff */
[CC--:B------:R-:W-:Y:S01]  /*70810*/  IMAD R66, R83.reuse, R2.reuse, RZ ;  /* 0x0000000253427224 */ /* 0x0c0fe200078e02ff */
[----:B------:R-:W-:Y:S01]  /*70820*/  ISETP.LT.AND P4, PT, R83, UR7, !P0 ;  /* 0x0000000753007c0c */ /* 0x000fe2000c781270 */
[----:B------:R1:W-:Y:S01]  /*70830*/  @P3 STG.E.U8 desc[UR20][R4.64], R81 ;  /* 0x0000005104003986 */ /* 0x0003e2000c101114 */
[----:B------:R-:W-:Y:S01]  /*70840*/  LOP3.LUT R83, R0, 0x16, R93, 0xfe, !PT ;  /* 0x0000001600537812 */ /* 0x000fe200078efe5d */
[C---:B------:R-:W-:Y:S01]  /*70850*/  IMAD R68, R85.reuse, R2, RZ ;  /* 0x0000000255447224 */ /* 0x040fe200078e02ff */
[----:B------:R-:W-:Y:S01]  /*70860*/  PRMT R75, R10, 0x7771, RZ ;  /* 0x000077710a4b7816 */ /* 0x000fe200000000ff */
[----:B------:R3:W-:Y:S01]  /*70870*/  @P2 STG.E.U8 desc[UR20][R6.64], R79 ;  /* 0x0000004f06002986 */ /* 0x0007e2000c101114 */
[----:B0-----:R-:W-:Y:S01]  /*70880*/  ISETP.LT.AND P2, PT, R85, UR4, !P0 ;  /* 0x0000000455007c0c */ /* 0x001fe2000c741270 */
[----:B------:R-:W0:Y:S02]  /*70890*/  LDCU UR4, c[0x0][0x39c] ;  /* 0x00007380ff0477ac */ /* 0x000e240008000800 */
[----:B------:R4:W-:Y:S01]  /*708a0*/  @P1 STG.E.U8 desc[UR20][R8.64], R73 ;  /* 0x0000004908001986 */ /* 0x0009e2000c101114 */
[----:B--2---:R-:W-:Y:S01]  /*708b0*/  ISETP.LT.AND P1, PT, R83, UR5, !P0 ;  /* 0x0000000553007c0c */ /* 0x004fe2000c721270 */
[----:B------:R-:W2:Y:S01]  /*708c0*/  LDCU UR5, c[0x0][0x39c] ;  /* 0x00007380ff0577ac */ /* 0x000ea20008000800 */
[----:B-1----:R-:W-:-:S02]  /*708d0*/  IADD3 R4, P6, PT, R68, R70, RZ ;  /* 0x0000004644047210 */ /* 0x002fc40007fde0ff */
[----:B------:R-:W-:Y:S01]  /*708e0*/  PRMT R71, R10, 0x7772, RZ ;  /* 0x000077720a477816 */ /* 0x000fe200000000ff */
[----:B------:R-:W1:Y:S01]  /*708f0*/  LDCU UR7, c[0x0][0x39c] ;  /* 0x00007380ff0777ac */ /* 0x000e620008000800 */
[----:B---3--:R-:W-:Y:S01]  /*70900*/  IADD3 R6, P3, PT, R66, R70, RZ ;  /* 0x0000004642067210 */ /* 0x008fe20007f7e0ff */
[----:B----4-:R-:W-:-:S03]  /*70910*/  IMAD R9, R83, R2, RZ ;  /* 0x0000000253097224 */ /* 0x010fc600078e02ff */
[-C--:B------:R-:W-:Y:S02]  /*70920*/  LEA.HI.X.SX32 R7, R66, R69.reuse, 0x1, P3 ;  /* 0x0000004542077211 */ /* 0x080fe400018f0eff */
[----:B------:R-:W-:Y:S02]  /*70930*/  LOP3.LUT R73, R0, 0x18, R93, 0xfe, !PT ;  /* 0x0000001800497812 */ /* 0x000fe400078efe5d */
[----:B------:R-:W-:Y:S01]  /*70940*/  IADD3 R8, P3, PT, R9, R70, RZ ;  /* 0x0000004609087210 */ /* 0x000fe20007f7e0ff */
[----:B------:R3:W-:Y:S01]  /*70950*/  @P4 STG.E.U8 desc[UR20][R6.64], R75 ;  /* 0x0000004b06004986 */ /* 0x0007e2000c101114 */
[-C--:B------:R-:W-:Y:S01]  /*70960*/  LEA.HI.X.SX32 R5, R68, R69.reuse, 0x1, P6 ;  /* 0x0000004544057211 */ /* 0x080fe200030f0eff */
[----:B------:R-:W-:Y:S01]  /*70970*/  IMAD R66, R73, R2, RZ ;  /* 0x0000000249427224 */ /* 0x000fe200078e02ff */
[----:B------:R-:W-:Y:S02]  /*70980*/  PRMT R67, R10, 0x7773, RZ ;  /* 0x000077730a437816 */ /* 0x000fe400000000ff */
[----:B------:R-:W-:-:S02]  /*70990*/  LEA.HI.X.SX32 R9, R9, R69, 0x1, P3 ;  /* 0x0000004509097211 */ /* 0x000fc400018f0eff */
[----:B------:R-:W-:Y:S01]  /*709a0*/  ISETP.LT.AND P4, PT, R73, UR6, !P0 ;  /* 0x0000000649007c0c */ /* 0x000fe2000c781270 */
[----:B------:R-:W4:Y:S01]  /*709b0*/  LDCU UR6, c[0x0][0x39c] ;  /* 0x00007380ff0677ac */ /* 0x000f220008000800 */
[----:B------:R0:W-:Y:S01]  /*709c0*/  @P2 STG.E.U8 desc[UR20][R4.64], R71 ;  /* 0x0000004704002986 */ /* 0x0001e2000c101114 */
[C-C-:B------:R-:W-:Y:S02]  /*709d0*/  LOP3.LUT R81, R0.reuse, 0x1a, R93.reuse, 0xfe, !PT ;  /* 0x0000001a00517812 */ /* 0x140fe400078efe5d */
[----:B------:R-:W-:Y:S01]  /*709e0*/  LOP3.LUT R79, R0, 0x1c, R93, 0xfe, !PT ;  /* 0x0000001c004f7812 */ /* 0x000fe200078efe5d */
[----:B------:R0:W-:Y:S01]  /*709f0*/  @P1 STG.E.U8 desc[UR20][R8.64], R67 ;  /* 0x0000004308001986 */ /* 0x0001e2000c101114 */
[----:B------:R-:W-:Y:S01]  /*70a00*/  IADD3 R72, P1, PT, R66, R70, RZ ;  /* 0x0000004642487210 */ /* 0x000fe20007f3e0ff */
[----:B---3--:R-:W-:Y:S01]  /*70a10*/  IMAD R7, R81, R2, RZ ;  /* 0x0000000251077224 */ /* 0x008fe200078e02ff */
[C---:B------:R-:W-:Y:S02]  /*70a20*/  PRMT R10, R11.reuse, 0x7773, RZ ;  /* 0x000077730b0a7816 */ /* 0x040fe400000000ff */
[----:B------:R-:W-:-:S02]  /*70a30*/  PRMT R64, R11, 0x7772, RZ ;  /* 0x000077720b407816 */ /* 0x000fc400000000ff */
[C---:B------:R-:W-:Y:S02]  /*70a40*/  PRMT R65, R11.reuse, 0x7771, RZ ;  /* 0x000077710b417816 */ /* 0x040fe400000000ff */
[----:B------:R-:W-:Y:S02]  /*70a50*/  PRMT R11, R11, 0x7770, RZ ;  /* 0x000077700b0b7816 */ /* 0x000fe400000000ff */
[----:B------:R-:W-:Y:S01]  /*70a60*/  LEA.HI.X.SX32 R73, R66, R69, 0x1, P1 ;  /* 0x0000004542497211 */ /* 0x000fe200008f0eff */
[----:B------:R-:W-:Y:S01]  /*70a70*/  IMAD R66, R79, R2, RZ ;  /* 0x000000024f427224 */ /* 0x000fe200078e02ff */
[----:B0-----:R-:W-:Y:S01]  /*70a80*/  ISETP.LT.AND P2, PT, R81, UR4, !P0 ;  /* 0x0000000451007c0c */ /* 0x001fe2000c741270 */
[----:B------:R-:W0:Y:S01]  /*70a90*/  LDCU UR4, c[0x0][0x39c] ;  /* 0x00007380ff0477ac */ /* 0x000e220008000800 */
[----:B--2---:R-:W-:Y:S01]  /*70aa0*/  ISETP.LT.AND P1, PT, R79, UR5, !P0 ;  /* 0x000000054f007c0c */ /* 0x004fe2000c721270 */
[----:B------:R2:W-:Y:S01]  /*70ab0*/  @P4 STG.E.U8 desc[UR20][R72.64], R11 ;  /* 0x0000000b48004986 */ /* 0x0005e2000c101114 */
[----:B------:R-:W-:Y:S01]  /*70ac0*/  IADD3 R4, P3, PT, R7, R70, RZ ;  /* 0x0000004607047210 */ /* 0x000fe20007f7e0ff */
[----:B------:R-:W3:Y:S01]  /*70ad0*/  LDCU UR5, c[0x0][0x39c] ;  /* 0x00007380ff0577ac */ /* 0x000ee20008000800 */
[----:B------:R-:W-:-:S02]  /*70ae0*/  LOP3.LUT R9, R0, UR22, RZ, 0xfc, !PT ;  /* 0x0000001600097c12 */ /* 0x000fc4000f8efcff */
[C---:B------:R-:W-:Y:S02]  /*70af0*/  IADD3 R6, P4, PT, R66.reuse, R70, RZ ;  /* 0x0000004642067210 */ /* 0x040fe40007f9e0ff */
[-C--:B------:R-:W-:Y:S02]  /*70b00*/  LEA.HI.X.SX32 R5, R7, R69.reuse, 0x1, P3 ;  /* 0x0000004507057211 */ /* 0x080fe400018f0eff */
[C---:B----4-:R-:W-:Y:S01]  /*70b10*/  ISETP.LT.AND P3, PT, R9.reuse, UR6, !P0 ;  /* 0x0000000609007c0c */ /* 0x050fe2000c761270 */
[----:B------:R-:W-:Y:S01]  /*70b20*/  IMAD R9, R9, R2, RZ ;  /* 0x0000000209097224 */ /* 0x000fe200078e02ff */
[----:B------:R-:W-:Y:S01]  /*70b30*/  LEA.HI.X.SX32 R7, R66, R69, 0x1, P4 ;  /* 0x0000004542077211 */ /* 0x000fe200020f0eff */
[----:B------:R4:W-:Y:S01]  /*70b40*/  @P2 STG.E.U8 desc[UR20][R4.64], R65 ;  /* 0x0000004104002986 */ /* 0x0009e2000c101114 */
[----:B--2---:R-:W-:Y:S01]  /*70b50*/  LOP3.LUT R11, R0, 0x20, R93, 0xfe, !PT ;  /* 0x00000020000b7812 */ /* 0x004fe200078efe5d */
[----:B------:R-:W2:Y:S02]  /*70b60*/  LDCU UR6, c[0x0][0x39c] ;  /* 0x00007380ff0677ac */ /* 0x000ea40008000800 */
[----:B------:R3:W-:Y:S01]  /*70b70*/  @P1 STG.E.U8 desc[UR20][R6.64], R64 ;  /* 0x0000004006001986 */ /* 0x0007e2000c101114 */
[----:B------:R-:W-:-:S02]  /*70b80*/  IADD3 R8, P1, PT, R9, R70, RZ ;  /* 0x0000004609087210 */ /* 0x000fc40007f3e0ff */
[----:B------:R-:W-:Y:S02]  /*70b90*/  LOP3.LUT R67, R0, 0x22, R93, 0xfe, !PT ;  /* 0x0000002200437812 */ /* 0x000fe400078efe5d */
[----:B------:R-:W-:Y:S02]  /*70ba0*/  LEA.HI.X.SX32 R9, R9, R69, 0x1, P1 ;  /* 0x0000004509097211 */ /* 0x000fe400008f0eff */
[C---:B-1----:R-:W-:Y:S01]  /*70bb0*/  ISETP.LT.AND P1, PT, R11.reuse, UR7, !P0 ;  /* 0x000000070b007c0c */ /* 0x042fe2000c721270 */
[-C--:B------:R-:W-:Y:S01]  /*70bc0*/  IMAD R11, R11, R2.reuse, RZ ;  /* 0x000000020b0b7224 */ /* 0x080fe200078e02ff */
[C---:B0-----:R-:W-:Y:S01]  /*70bd0*/  ISETP.LT.AND P2, PT, R67.reuse, UR4, !P0 ;  /* 0x0000000443007c0c */ /* 0x041fe2000c741270 */
[----:B------:R-:W0:Y:S01]  /*70be0*/  LDCU UR4, c[0x0][0x39c] ;  /* 0x00007380ff0477ac */ /* 0x000e220008000800 */
[----:B------:R1:W-:Y:S01]  /*70bf0*/  @P3 STG.E.U8 desc[UR20][R8.64], R10 ;  /* 0x0000000a08003986 */ /* 0x0003e2000c101114 */
[----:B----4-:R-:W-:Y:S01]  /*70c00*/  IMAD R65, R67, R2, RZ ;  /* 0x0000000243417224 */ /* 0x010fe200078e02ff */
[----:B------:R-:W-:Y:S01]  /*70c10*/  IADD3 R4, P3, PT, R11, R70, RZ ;  /* 0x000000460b047210 */ /* 0x000fe20007f7e0ff */
[----:B------:R-:W4:Y:S01]  /*70c20*/  LDCU UR7, c[0x0][0x39c] ;  /* 0x00007380ff0777ac */ /* 0x000f220008000800 */
[----:B---3--:R-:W-:-:S02]  /*70c30*/  LOP3.LUT R7, R3, 0x84, RZ, 0xfc, !PT ;  /* 0x0000008403077812 */ /* 0x008fc400078efcff */
[-C--:B------:R-:W-:Y:S02]  /*70c40*/  LEA.HI.X.SX32 R5, R11, R69.reuse, 0x1, P3 ;  /* 0x000000450b057211 */ /* 0x080fe400018f0eff */
[----:B------:R-:W-:Y:S02]  /*70c50*/  IADD3 R6, P4, PT, R65, R70, RZ ;  /* 0x0000004641067210 */ /* 0x000fe40007f9e0ff */
[----:B------:R-:W-:Y:S02]  /*70c60*/  PRMT R11, R52, 0x7770, RZ ;  /* 0x00007770340b7816 */ /* 0x000fe400000000ff */
[----:B------:R-:W-:Y:S02]  /*70c70*/  LOP3.LUT R67, R0, 0x24, R93, 0xfe, !PT ;  /* 0x0000002400437812 */ /* 0x000fe400078efe5d */
[----:B------:R-:W-:Y:S01]  /*70c80*/  ISETP.LT.AND P6, PT, R7, UR8, !P0 ;  /* 0x0000000807007c0c */ /* 0x000fe2000c7c1270 */
[----:B------:R3:W-:Y:S01]  /*70c90*/  @P1 STG.E.U8 desc[UR20][R4.64], R11 ;  /* 0x0000000b04001986 */ /* 0x0007e2000c101114 */
[----:B------:R-:W-:Y:S01]  /*70ca0*/  LEA.HI.X.SX32 R7, R65, R69, 0x1, P4 ;  /* 0x0000004541077211 */ /* 0x000fe200020f0eff */
[C---:B-1----:R-:W-:Y:S01]  /*70cb0*/  IMAD R9, R67.reuse, R2, RZ ;  /* 0x0000000243097224 */ /* 0x042fe200078e02ff */
[----:B------:R-:W-:Y:S01]  /*70cc0*/  PRMT R65, R52, 0x7771, RZ ;  /* 0x0000777134417816 */ /* 0x000fe200000000ff */
[----:B------:R-:W1:Y:S01]  /*70cd0*/  LDCU UR8, c[0x0][0x39c] ;  /* 0x00007380ff0877ac */ /* 0x000e620008000800 */
[----:B------:R-:W-:-:S02]  /*70ce0*/  ISETP.LT.AND P1, PT, R67, UR5, !P0 ;  /* 0x0000000543007c0c */ /* 0x000fc4000c721270 */
[C-C-:B------:R-:W-:Y:S01]  /*70cf0*/  LOP3.LUT R67, R0.reuse, 0x28, R93.reuse, 0xfe, !PT ;  /* 0x0000002800437812 */ /* 0x140fe200078efe5d */
[----:B------:R1:W-:Y:S01]  /*70d00*/  @P2 STG.E.U8 desc[UR20][R6.64], R65 ;  /* 0x0000004106002986 */ /* 0x0003e2000c101114 */
[----:B------:R-:W-:Y:S01]  /*70d10*/  LOP3.LUT R71, R0, 0x26, R93, 0xfe, !PT ;  /* 0x0000002600477812 */ /* 0x000fe200078efe5d */
[----:B------:R-:W4:Y:S01]  /*70d20*/  LDCU UR5, c[0x0][0x39c] ;  /* 0x00007380ff0577ac */ /* 0x000f220008000800 */
[----:B------:R-:W-:Y:S02]  /*70d30*/  IADD3 R8, P4, PT, R9, R70, RZ ;  /* 0x0000004609087210 */ /* 0x000fe40007f9e0ff */
[----:B0-----:R-:W-:Y:S01]  /*70d40*/  ISETP.LT.AND P2, PT, R67, UR4, !P0 ;  /* 0x0000000443007c0c */ /* 0x001fe2000c741270 */
[----:B------:R-:W0:Y:S01]  /*70d50*/  LDCU UR4, c[0x0][0x39c] ;  /* 0x00007380ff0477ac */ /* 0x000e220008000800 */
[C---:B--2---:R-:W-:Y:S01]  /*70d60*/  ISETP.LT.AND P3, PT, R71.reuse, UR6, !P0 ;  /* 0x0000000647007c0c */ /* 0x044fe2000c761270 */
[-C--:B------:R-:W-:Y:S01]  /*70d70*/  IMAD R10, R71, R2.reuse, RZ ;  /* 0x00000002470a7224 */ /* 0x080fe200078e02ff */
[----:B------:R-:W-:Y:S01]  /*70d80*/  LEA.HI.X.SX32 R9, R9, R69, 0x1, P4 ;  /* 0x0000004509097211 */ /* 0x000fe200020f0eff */
[----:B---3--:R-:W-:Y:S01]  /*70d90*/  IMAD R11, R67, R2, RZ ;  /* 0x00000002430b7224 */ /* 0x008fe200078e02ff */
[----:B------:R-:W-:Y:S01]  /*70da0*/  PRMT R71, R52, 0x7772, RZ ;  /* 0x0000777234477816 */ /* 0x000fe200000000ff */
[----:B------:R-:W2:Y:S01]  /*70db0*/  LDCU UR6, c[0x0][0x39c] ;  /* 0x00007380ff0677ac */ /* 0x000ea20008000800 */
[----:B------:R-:W-:-:S03]  /*70dc0*/  IADD3 R4, P4, PT, R10, R70, RZ ;  /* 0x000000460a047210 */ /* 0x000fc60007f9e0ff */
[----:B------:R3:W-:Y:S01]  /*70dd0*/  @P1 STG.E.U8 desc[UR20][R8.64], R71 ;  /* 0x0000004708001986 */ /* 0x0007e2000c101114 */
[C---:B-1----:R-:W-:Y:S02]  /*70de0*/  IADD3 R6, P1, PT, R11.reuse, R70, RZ ;  /* 0x000000460b067210 */ /* 0x042fe40007f3e0ff */
[-C--:B------:R-:W-:Y:S02]  /*70df0*/  LEA.HI.X.SX32 R5, R10, R69.reuse, 0x1, P4 ;  /* 0x000000450a057211 */ /* 0x080fe400020f0eff */
[----:B------:R-:W-:Y:S02]  /*70e00*/  PRMT R65, R52, 0x7773, RZ ;  /* 0x0000777334417816 */ /* 0x000fe400000000ff */
[C-C-:B------:R-:W-:Y:S02]  /*70e10*/  LOP3.LUT R73, R0.reuse, 0x2a, R93.reuse, 0xfe, !PT ;  /* 0x0000002a00497812 */ /* 0x140fe400078efe5d */
[----:B------:R-:W-:Y:S02]  /*70e20*/  LEA.HI.X.SX32 R7, R11, R69, 0x1, P1 ;  /* 0x000000450b077211 */ /* 0x000fe400008f0eff */
[C---:B------:R-:W-:Y:S01]  /*70e30*/  LOP3.LUT R11, R0.reuse, 0x2c, R93, 0xfe, !PT ;  /* 0x0000002c000b7812 */ /* 0x040fe200078efe5d */
[----:B------:R1:W-:Y:S01]  /*70e40*/  @P3 STG.E.U8 desc[UR20][R4.64], R65 ;  /* 0x0000004104003986 */ /* 0x0003e2000c101114 */
[----:B----4-:R-:W-:Y:S01]  /*70e50*/  ISETP.LT.AND P1, PT, R73, UR5, !P0 ;  /* 0x0000000549007c0c */ /* 0x010fe2000c721270 */
[----:B------:R-:W4:Y:S01]  /*70e60*/  LDCU UR5, c[0x0][0x39c] ;  /* 0x00007380ff0577ac */ /* 0x000f220008000800 */
[----:B------:R-:W-:Y:S01]  /*70e70*/  PRMT R67, R53, 0x7770, RZ ;  /* 0x0000777035437816 */ /* 0x000fe200000000ff */
[-C--:B------:R-:W-:Y:S01]  /*70e80*/  IMAD R10, R73, R2.reuse, RZ ;  /* 0x00000002490a7224 */ /* 0x080fe200078e02ff */
[C---:B0-----:R-:W-:Y:S01]  /*70e90*/  ISETP.LT.AND P3, PT, R11.reuse, UR4, !P0 ;  /* 0x000000040b007c0c */ /* 0x041fe2000c761270 */
[----:B------:R-:W-:Y:S01]  /*70ea0*/  IMAD R11, R11, R2, RZ ;  /* 0x000000020b0b7224 */ /* 0x000fe200078e02ff */
[----:B---3--:R-:W-:Y:S01]  /*70eb0*/  LOP3.LUT R71, R0, UR23, RZ, 0xfc, !PT ;  /* 0x0000001700477c12 */ /* 0x008fe2000f8efcff */
[----:B------:R0:W-:Y:S01]  /*70ec0*/  @P2 STG.E.U8 desc[UR20][R6.64], R67 ;  /* 0x0000004306002986 */ /* 0x0001e2000c101114 */
[-C--:B------:R-:W-:Y:S01]  /*70ed0*/  IADD3 R8, P2, PT, R10, R70.reuse, RZ ;  /* 0x000000460a087210 */ /* 0x080fe20007f5e0ff */
[----:B------:R-:W3:Y:S01]  /*70ee0*/  LDCU UR4, c[0x0][0x39c] ;  /* 0x00007380ff0477ac */ /* 0x000ee20008000800 */
[----:B-1----:R-:W-:-:S02]  /*70ef0*/  IADD3 R4, P4, PT, R11, R70, RZ ;  /* 0x000000460b047210 */ /* 0x002fc40007f9e0ff */
[-C--:B------:R-:W-:Y:S02]  /*70f00*/  LEA.HI.X.SX32 R9, R10, R69.reuse, 0x1, P2 ;  /* 0x000000450a097211 */ /* 0x080fe400010f0eff */
[----:B------:R-:W-:Y:S02]  /*70f10*/  PRMT R65, R53, 0x7771, RZ ;  /* 0x0000777135417816 */ /* 0x000fe400000000ff */
[-C--:B------:R-:W-:Y:S01]  /*70f20*/  LEA.HI.X.SX32 R5, R11, R69.reuse, 0x1, P4 ;  /* 0x000000450b057211 */ /* 0x080fe200020f0eff */
[----:B0-----:R-:W-:Y:S01]  /*70f30*/  IMAD R7, R71, R2, RZ ;  /* 0x0000000247077224 */ /* 0x001fe200078e02ff */
[----:B------:R-:W-:Y:S02]  /*70f40*/  PRMT R11, R53, 0x7772, RZ ;  /* 0x00007772350b7816 */ /* 0x000fe400000000ff */
[----:B------:R-:W-:Y:S01]  /*70f50*/  LOP3.LUT R67, R0, 0x30, R93, 0xfe, !PT ;  /* 0x0000003000437812 */ /* 0x000fe200078efe5d */
[----:B------:R0:W-:Y:S01]  /*70f60*/  @P1 STG.E.U8 desc[UR20][R8.64], R65 ;  /* 0x0000004108001986 */ /* 0x0001e2000c101114 */
[----:B--2---:R-:W-:Y:S01]  /*70f70*/  ISETP.LT.AND P2, PT, R71, UR6, !P0 ;  /* 0x0000000647007c0c */ /* 0x004fe2000c741270 */
[----:B------:R-:W1:Y:S01]  /*70f80*/  LDCU UR6, c[0x0][0x39c] ;  /* 0x00007380ff0677ac */ /* 0x000e620008000800 */
[----:B------:R-:W-:Y:S01]  /*70f90*/  IADD3 R6, P1, PT, R7, R70, RZ ;  /* 0x0000004607067210 */ /* 0x000fe20007f3e0ff */
[----:B------:R2:W-:Y:S01]  /*70fa0*/  @P3 STG.E.U8 desc[UR20][R4.64], R11 ;  /* 0x0000000b04003986 */ /* 0x0005e2000c101114 */
[C---:B------:R-:W-:Y:S01]  /*70fb0*/  IMAD R10, R67.reuse, R2, RZ ;  /* 0x00000002430a7224 */ /* 0x040fe200078e02ff */
[----:B----4-:R-:W-:Y:S01]  /*70fc0*/  ISETP.LT.AND P3, PT, R67, UR5, !P0 ;  /* 0x0000000543007c0c */ /* 0x010fe2000c761270 */
[----:B------:R-:W4:Y:S01]  /*70fd0*/  LDCU UR5, c[0x0][0x39c] ;  /* 0x00007380ff0577ac */ /* 0x000f220008000800 */
[----:B------:R-:W-:-:S02]  /*70fe0*/  LEA.HI.X.SX32 R7, R7, R69, 0x1, P1 ;  /* 0x0000004507077211 */ /* 0x000fc400008f0eff */
[--C-:B------:R-:W-:Y:S02]  /*70ff0*/  LOP3.LUT R71, R0, 0x32, R93.reuse, 0xfe, !PT ;  /* 0x0000003200477812 */ /* 0x100fe400078efe5d */
[C---:B0-----:R-:W-:Y:S02]  /*71000*/  IADD3 R8, P1, PT, R10.reuse, R70, RZ ;  /* 0x000000460a087210 */ /* 0x041fe40007f3e0ff */
[----:B------:R-:W-:Y:S02]  /*71010*/  PRMT R53, R53, 0x7773, RZ ;  /* 0x0000777335357816 */ /* 0x000fe400000000ff */
[----:B------:R-:W-:Y:S01]  /*71020*/  LEA.HI.X.SX32 R9, R10, R69, 0x1, P1 ;  /* 0x000000450a097211 */ /* 0x000fe200008f0eff */
[C---:B--2---:R-:W-:Y:S01]  /*71030*/  IMAD R5, R71.reuse, R2, RZ ;  /* 0x0000000247057224 */ /* 0x044fe200078e02ff */
[----:B------:R-:W-:Y:S01]  /*71040*/  PRMT R67, R54, 0x7770, RZ ;  /* 0x0000777036437816 */ /* 0x000fe200000000ff */
[----:B------:R0:W-:Y:S01]  /*71050*/  @P2 STG.E.U8 desc[UR20][R6.64], R53 ;  /* 0x0000003506002986 */ /* 0x0001e2000c101114 */
[----:B---3--:R-:W-:Y:S01]  /*71060*/  ISETP.LT.AND P2, PT, R71, UR4, !P0 ;  /* 0x0000000447007c0c */ /* 0x008fe2000c741270 */
[----:B------:R-:W2:Y:S01]  /*71070*/  LDCU UR4, c[0x0][0x39c] ;  /* 0x00007380ff0477ac */ /* 0x000ea20008000800 */
[----:B------:R-:W-:Y:S01]  /*71080*/  LOP3.LUT R65, R0, 0x34, R93, 0xfe, !PT ;  /* 0x0000003400417812 */ /* 0x000fe200078efe5d */
[----:B------:R3:W-:Y:S01]  /*71090*/  @P3 STG.E.U8 desc[UR20][R8.64], R67 ;  /* 0x0000004308003986 */ /* 0x0007e2000c101114 */
[----:B------:R-:W-:-:S02]  /*710a0*/  IADD3 R4, P3, PT, R5, R70, RZ ;  /* 0x0000004605047210 */ /* 0x000fc40007f7e0ff */
[----:B------:R-:W-:Y:S01]  /*710b0*/  LOP3.LUT R11, R0, 0x36, R93, 0xfe, !PT ;  /* 0x00000036000b7812 */ /* 0x000fe200078efe5d */
[CC--:B------:R-:W-:Y:S01]  /*710c0*/  IMAD R10, R65.reuse, R2.reuse, RZ ;  /* 0x00000002410a7224 */ /* 0x0c0fe200078e02ff */
[----:B-1----:R-:W-:Y:S01]  /*710d0*/  ISETP.LT.AND P1, PT, R65, UR6, !P0 ;  /* 0x0000000641007c0c */ /* 0x002fe2000c721270 */
[----:B------:R-:W1:Y:S01]  /*710e0*/  LDCU UR6, c[0x0][0x39c] ;  /* 0x00007380ff0677ac */ /* 0x000e620008000800 */
[----:B------:R-:W-:Y:S02]  /*710f0*/  LEA.HI.X.SX32 R5, R5, R69, 0x1, P3 ;  /* 0x0000004505057211 */ /* 0x000fe400018f0eff */
[C---:B----4-:R-:W-:Y:S01]  /*71100*/  ISETP.LT.AND P3, PT, R11.reuse, UR5, !P0 ;  /* 0x000000050b007c0c */ /* 0x050fe2000c761270 */
[----:B------:R-:W-:Y:S01]  /*71110*/  IMAD R11, R11, R2, RZ ;  /* 0x000000020b0b7224 */ /* 0x000fe200078e02ff */
[----:B------:R-:W-:Y:S01]  /*71120*/  PRMT R65, R54, 0x7771, RZ ;  /* 0x0000777136417816 */ /* 0x000fe200000000ff */
[----:B------:R-:W4:Y:S01]  /*71130*/  LDCU UR5, c[0x0][0x39c] ;  /* 0x00007380ff0577ac */ /* 0x000f220008000800 */
[----:B0-----:R-:W-:-:S02]  /*71140*/  IADD3 R6, P4, PT, R10, R70, RZ ;  /* 0x000000460a067210 */ /* 0x001fc40007f9e0ff */
[--C-:B---3--:R-:W-:Y:S01]  /*71150*/  LOP3.LUT R67, R0, 0x38, R93.reuse, 0xfe, !PT ;  /* 0x0000003800437812 */ /* 0x108fe200078efe5d */
[----:B------:R0:W-:Y:S01]  /*71160*/  @P2 STG.E.U8 desc[UR20][R4.64], R65 ;  /* 0x0000004104002986 */ /* 0x0001e2000c101114 */
[----:B------:R-:W-:Y:S02]  /*71170*/  IADD3 R8, P2, PT, R11, R70, RZ ;  /* 0x000000460b087210 */ /* 0x000fe40007f5e0ff */
[-C--:B------:R-:W-:Y:S01]  /*71180*/  LEA.HI.X.SX32 R7, R10, R69.reuse, 0x1, P4 ;  /* 0x000000450a077211 */ /* 0x080fe200020f0eff */
[----:B------:R-:W-:Y:S01]  /*71190*/  IMAD R10, R67, R2, RZ ;  /* 0x00000002430a7224 */ /* 0x000fe200078e02ff */
[C---:B------:R-:W-:Y:S02]  /*711a0*/  PRMT R53, R54.reuse, 0x7772, RZ ;  /* 0x0000777236357816 */ /* 0x040fe400000000ff */
[----:B------:R-:W-:Y:S02]  /*711b0*/  LEA.HI.X.SX32 R9, R11, R69, 0x1, P2 ;  /* 0x000000450b097211 */ /* 0x000fe400010f0eff */
[----:B------:R-:W-:Y:S01]  /*711c0*/  ISETP.LT.AND P2, PT, R67, UR7, !P0 ;  /* 0x0000000743007c0c */ /* 0x000fe2000c741270 */
[----:B------:R3:W-:Y:S01]  /*711d0*/  @P1 STG.E.U8 desc[UR20][R6.64], R53 ;  /* 0x0000003506001986 */ /* 0x0007e2000c101114 */
[----:B------:R-:W-:Y:S01]  /*711e0*/  PRMT R11, R54, 0x7773, RZ ;  /* 0x00007773360b7816 */ /* 0x000fe200000000ff */
[----:B------:R-:W1:Y:S01]  /*711f0*/  LDCU UR7, c[0x0][0x39c] ;  /* 0x00007380ff0777ac */ /* 0x000e620008000800 */
[----:B0-----:R-:W-:-:S02]  /*71200*/  LOP3.LUT R5, R0, 0x3a, R93, 0xfe, !PT ;  /* 0x0000003a00057812 */ /* 0x001fc400078efe5d */
[----:B------:R-:W-:Y:S01]  /*71210*/  IADD3 R4, P1, PT, R10, R70, RZ ;  /* 0x000000460a047210 */ /* 0x000fe20007f3e0ff */
[----:B------:R0:W-:Y:S01]  /*71220*/  @P3 STG.E.U8 desc[UR20][R8.64], R11 ;  /* 0x0000000b08003986 */ /* 0x0001e2000c101114 */
[C---:B--2---:R-:W-:Y:S01]  /*71230*/  ISETP.LT.AND P3, PT, R5.reuse, UR4, !P0 ;  /* 0x0000000405007c0c */ /* 0x044fe2000c761270 */
[----:B------:R-:W2:Y:S01]  /*71240*/  LDCU UR4, c[0x0][0x39c] ;  /* 0x00007380ff0477ac */ /* 0x000ea20008000800 */
[----:B---3--:R-:W-:Y:S01]  /*71250*/  LOP3.LUT R53, R0, 0x3c, R93, 0xfe, !PT ;  /* 0x0000003c00357812 */ /* 0x008fe200078efe5d */
[-C--:B------:R-:W-:Y:S01]  /*71260*/  IMAD R7, R5, R2.reuse, RZ ;  /* 0x0000000205077224 */ /* 0x080fe200078e02ff */
[----:B------:R-:W-:Y:S02]  /*71270*/  LEA.HI.X.SX32 R5, R10, R69, 0x1, P1 ;  /* 0x000000450a057211 */ /* 0x000fe400008f0eff */
[----:B------:R-:W-:Y:S01]  /*71280*/  PRMT R65, R55, 0x7770, RZ ;  /* 0x0000777037417816 */ /* 0x000fe200000000ff */
[C---:B------:R-:W-:Y:S01]  /*71290*/  IMAD R10, R53.reuse, R2, RZ ;  /* 0x00000002350a7224 */ /* 0x040fe200078e02ff */
[----:B----4-:R-:W-:Y:S01]  /*712a0*/  ISETP.LT.AND P1, PT, R53, UR5, !P0 ;  /* 0x0000000535007c0c */ /* 0x010fe2000c721270 */
[----:B------:R-:W3:Y:S01]  /*712b0*/  LDCU UR5, c[0x0][0x39c] ;  /* 0x00007380ff0577ac */ /* 0x000ee20008000800 */
[-C--:B------:R-:W-:Y:S01]  /*712c0*/  IADD3 R6, P4, PT, R7, R70.reuse, RZ ;  /* 0x0000004607067210 */ /* 0x080fe20007f9e0ff */
[----:B------:R4:W-:Y:S01]  /*712d0*/  @P2 STG.E.U8 desc[UR20][R4.64], R65 ;  /* 0x0000004104002986 */ /* 0x0009e2000c101114 */
[----:B0-----:R-:W-:-:S02]  /*712e0*/  IADD3 R8, P2, PT, R10, R70, RZ ;  /* 0x000000460a087210 */ /* 0x001fc40007f5e0ff */
[----:B------:R-:W-:Y:S02]  /*712f0*/  LOP3.LUT R67, R0, UR24, RZ, 0xfc, !PT ;  /* 0x0000001800437c12 */ /* 0x000fe4000f8efcff */
[-C--:B------:R-:W-:Y:S02]  /*71300*/  LEA.HI.X.SX32 R7, R7, R69.reuse, 0x1, P4 ;  /* 0x0000004507077211 */ /* 0x080fe400020f0eff */
[C---:B------:R-:W-:Y:S02]  /*71310*/  PRMT R53, R55.reuse, 0x7773, RZ ;  /* 0x0000777337357816 */ /* 0x040fe400000000ff */
[C---:B------:R-:W-:Y:S02]  /*71320*/  PRMT R11, R55.reuse, 0x7771, RZ ;  /* 0x00007771370b7816 */ /* 0x040fe400000000ff */
[----:B------:R-:W-:Y:S01]  /*71330*/  PRMT R55, R55, 0x7772, RZ ;  /* 0x0000777237377816 */ /* 0x000fe200000000ff */
[C---:B----4-:R-:W-:Y:S01]  /*71340*/  IMAD R5, R67.reuse, R2, RZ ;  /* 0x0000000243057224 */ /* 0x050fe200078e02ff */
[----:B------:R-:W-:Y:S01]  /*71350*/  LEA.HI.X.SX32 R9, R10, R69, 0x1, P2 ;  /* 0x000000450a097211 */ /* 0x000fe200010f0eff */
[----:B------:R0:W-:Y:S01]  /*71360*/  @P3 STG.E.U8 desc[UR20][R6.64], R11 ;  /* 0x0000000b06003986 */ /* 0x0001e2000c101114 */
[----:B-1----:R-:W-:Y:S01]  /*71370*/  ISETP.LT.AND P2, PT, R67, UR6, !P0 ;  /* 0x0000000643007c0c */ /* 0x002fe2000c741270 */
[----:B------:R-:W1:Y:S02]  /*71380*/  LDCU UR6, c[0x0][0x39c] ;  /* 0x00007380ff0677ac */ /* 0x000e640008000800 */
[----:B------:R4:W-:Y:S01]  /*71390*/  @P1 STG.E.U8 desc[UR20][R8.64], R55 ;  /* 0x0000003708001986 */ /* 0x0009e2000c101114 */
[----:B------:R-:W-:-:S02]  /*713a0*/  IADD3 R4, P1, PT, R5, R70, RZ ;  /* 0x0000004605047210 */ /* 0x000fc40007f3e0ff */
[C-C-:B------:R-:W-:Y:S02]  /*713b0*/  LOP3.LUT R65, R0.reuse, 0x42, R93.reuse, 0xfe, !PT ;  /* 0x0000004200417812 */ /* 0x140fe400078efe5d */
[C-C-:B------:R-:W-:Y:S02]  /*713c0*/  LOP3.LUT R67, R0.reuse, 0x40, R93.reuse, 0xfe, !PT ;  /* 0x0000004000437812 */ /* 0x140fe400078efe5d */
[----:B------:R-:W-:Y:S02]  /*713d0*/  LEA.HI.X.SX32 R5, R5, R69, 0x1, P1 ;  /* 0x0000004505057211 */ /* 0x000fe400008f0eff */
[----:B--2---:R-:W-:Y:S01]  /*713e0*/  ISETP.LT.AND P1, PT, R65, UR4, !P0 ;  /* 0x0000000441007c0c */ /* 0x004fe2000c721270 */
[----:B------:R-:W2:Y:S01]  /*713f0*/  LDCU UR4, c[0x0][0x39c] ;  /* 0x00007380ff0477ac */ /* 0x000ea20008000800 */
[CC--:B------:R-:W-:Y:S01]  /*71400*/  IMAD R10, R67.reuse, R2.reuse, RZ ;  /* 0x00000002430a7224 */ /* 0x0c0fe200078e02ff */
[----:B------:R-:W-:Y:S01]  /*71410*/  ISETP.LT.AND P3, PT, R67, UR7, !P0 ;  /* 0x0000000743007c0c */ /* 0x000fe2000c761270 */
[----:B0-----:R-:W-:Y:S01]  /*71420*/  IMAD R11, R65, R2, RZ ;  /* 0x00000002410b7224 */ /* 0x001fe200078e02ff */
[----:B------:R0:W-:Y:S01]  /*71430*/  @P2 STG.E.U8 desc[UR20][R4.64], R53 ;  /* 0x0000003504002986 */ /* 0x0001e2000c101114 */
[----:B------:R-:W-:Y:S01]  /*71440*/  LOP3.LUT R67, R0, 0x44, R93, 0xfe, !PT ;  /* 0x0000004400437812 */ /* 0x000fe200078efe5d */
[----:B------:R-:W1:Y:S01]  /*71450*/  LDCU UR7, c[0x0][0x39c] ;  /* 0x00007380ff0777ac */ /* 0x000e620008000800 */
[----:B------:R-:W-:-:S02]  /*71460*/  IADD3 R6, P4, PT, R10, R70, RZ ;  /* 0x000000460a067210 */ /* 0x000fc40007f9e0ff */
[----:B----4-:R-:W-:Y:S02]  /*71470*/  IADD3 R8, P2, PT, R11, R70, RZ ;  /* 0x000000460b087210 */ /* 0x010fe40007f5e0ff */
[-C--:B------:R-:W-:Y:S02]  /*71480*/  LEA.HI.X.SX32 R7, R10, R69.reuse, 0x1, P4 ;  /* 0x000000450a077211 */ /* 0x080fe400020f0eff */
[C---:B------:R-:W-:Y:S01]  /*71490*/  PRMT R55, R56.reuse, 0x7770, RZ ;  /* 0x0000777038377816 */ /* 0x040fe200000000ff */
[----:B------:R-:W-:Y:S01]  /*714a0*/  IMAD R10, R67, R2, RZ ;  /* 0x00000002430a7224 */ /* 0x000fe200078e02ff */
[----:B------:R-:W-:Y:S02]  /*714b0*/  LEA.HI.X.SX32 R9, R11, R69, 0x1, P2 ;  /* 0x000000450b097211 */ /* 0x000fe400010f0eff */
[----:B------:R-:W-:Y:S02]  /*714c0*/  PRMT R65, R56, 0x7771, RZ ;  /* 0x0000777138417816 */ /* 0x000fe400000000ff */
[----:B---3--:R-:W-:Y:S01]  /*714d0*/  ISETP.LT.AND P2, PT, R67, UR5, !P0 ;  /* 0x0000000543007c0c */ /* 0x008fe2000c741270 */
[----:B------:R3:W-:Y:S01]  /*714e0*/  @P3 STG.E.U8 desc[UR20][R6.64], R55 ;  /* 0x0000003706003986 */ /* 0x0007e2000c101114 */
[C-C-:B------:R-:W-:Y:S01]  /*714f0*/  LOP3.LUT R11, R0.reuse, 0x46, R93.reuse, 0xfe, !PT ;  /* 0x00000046000b7812 */ /* 0x140fe200078efe5d */
[----:B------:R-:W4:Y:S01]  /*71500*/  LDCU UR5, c[0x0][0x39c] ;  /* 0x00007380ff0577ac */ /* 0x000f220008000800 */
[----:B0-----:R-:W-:Y:S01]  /*71510*/  LOP3.LUT R53, R0, 0x48, R93, 0xfe, !PT ;  /* 0x0000004800357812 */ /* 0x001fe200078efe5d */
[----:B------:R0:W-:Y:S01]  /*71520*/  @P1 STG.E.U8 desc[UR20][R8.64], R65 ;  /* 0x0000004108001986 */ /* 0x0001e2000c101114 */
[----:B------:R-:W-:-:S02]  /*71530*/  IADD3 R4, P1, PT, R10, R70, RZ ;  /* 0x000000460a047210 */ /* 0x000fc40007f3e0ff */
[C---:B--2---:R-:W-:Y:S01]  /*71540*/  ISETP.LT.AND P3, PT, R11.reuse, UR4, !P0 ;  /* 0x000000040b007c0c */ /* 0x044fe2000c761270 */
[-C--:B------:R-:W-:Y:S01]  /*71550*/  IMAD R11, R11, R2.reuse, RZ ;  /* 0x000000020b0b7224 */ /* 0x080fe200078e02ff */
[----:B------:R-:W-:Y:S01]  /*71560*/  LEA.HI.X.SX32 R5, R10, R69, 0x1, P1 ;  /* 0x000000450a057211 */ /* 0x000fe200008f0eff */
[----:B------:R-:W2:Y:S01]  /*71570*/  LDCU UR4, c[0x0][0x39c] ;  /* 0x00007380ff0477ac */ /* 0x000ea20008000800 */
[C---:B---3--:R-:W-:Y:S02]  /*71580*/  PRMT R55, R56.reuse, 0x7772, RZ ;  /* 0x0000777238377816 */ /* 0x048fe400000000ff */
[C---:B-1----:R-:W-:Y:S01]  /*71590*/  ISETP.LT.AND P1, PT, R53.reuse, UR6, !P0 ;  /* 0x0000000635007c0c */ /* 0x042fe2000c721270 */
[----:B------:R-:W1:Y:S01]  /*715a0*/  LDCU UR6, c[0x0][0x39c] ;  /* 0x00007380ff0677ac */ /* 0x000e620008000800 */
[----:B0-----:R-:W-:Y:S01]  /*715b0*/  IMAD R9, R53, R2, RZ ;  /* 0x0000000235097224 */ /* 0x001fe200078e02ff */
[----:B------:R-:W-:Y:S01]  /*715c0*/  IADD3 R6, P4, PT, R11, R70, RZ ;  /* 0x000000460b067210 */ /* 0x000fe20007f9e0ff */
[----:B------:R0:W-:Y:S01]  /*715d0*/  @P2 STG.E.U8 desc[UR20][R4.64], R55 ;  /* 0x0000003704002986 */ /* 0x0001e2000c101114 */
[----:B------:R-:W-:-:S02]  /*715e0*/  PRMT R53, R56, 0x7773, RZ ;  /* 0x0000777338357816 */ /* 0x000fc400000000ff */
[-C--:B------:R-:W-:Y:S02]  /*715f0*/  LEA.HI.X.SX32 R7, R11, R69.reuse, 0x1, P4 ;  /* 0x000000450b077211 */ /* 0x080fe400020f0eff */
[C---:B------:R-:W-:Y:S02]  /*71600*/  IADD3 R8, P2, PT, R9.reuse, R70, RZ ;  /* 0x0000004609087210 */ /* 0x040fe40007f5e0ff */
[C-C-:B------:R-:W-:Y:S01]  /*71610*/  LOP3.LUT R65, R0.reuse, 0x4a, R93.reuse, 0xfe, !PT ;  /* 0x0000004a00417812 */ /* 0x140fe200078efe5d */
[----:B------:R3:W-:Y:S01]  /*71620*/  @P3 STG.E.U8 desc[UR20][R6.64], R53 ;  /* 0x0000003506003986 */ /* 0x0007e2000c101114 */
[----:B------:R-:W-:Y:S02]  /*71630*/  LEA.HI.X.SX32 R9, R9, R69, 0x1, P2 ;  /* 0x0000004509097211 */ /* 0x000fe400010f0eff */
[----:B------:R-:W-:Y:S01]  /*71640*/  PRMT R11, R57, 0x7770, RZ ;  /* 0x00007770390b7816 */ /* 0x000fe200000000ff */
[C---:B------:R-:W-:Y:S01]  /*71650*/  IMAD R10, R65.reuse, R2, RZ ;  /* 0x00000002410a7224 */ /* 0x040fe200078e02ff */
[----:B----4-:R-:W-:Y:S01]  /*71660*/  ISETP.LT.AND P3, PT, R65, UR5, !P0 ;  /* 0x0000000541007c0c */ /* 0x010fe2000c761270 */
[----:B------:R-:W4:Y:S01]  /*71670*/  LDCU UR5, c[0x0][0x39c] ;  /* 0x00007380ff0577ac */ /* 0x000f220008000800 */
[----:B------:R-:W-:Y:S01]  /*71680*/  LOP3.LUT R67, R0, 0x4c, R93, 0xfe, !PT ;  /* 0x0000004c00437812 */ /* 0x000fe200078efe5d */
[----:B------:R1:W-:Y:S01]  /*71690*/  @P1 STG.E.U8 desc[UR20][R8.64], R11 ;  /* 0x0000000b08001986 */ /* 0x0003e2000c101114 */
[----:B0-----:R-:W-:-:S02]  /*716a0*/  IADD3 R4, P1, PT, R10, R70, RZ ;  /* 0x000000460a047210 */ /* 0x001fc40007f3e0ff */
[----:B------:R-:W-:Y:S01]  /*716b0*/  PRMT R55, R57, 0x7771, RZ ;  /* 0x0000777139377816 */ /* 0x000fe200000000ff */
[C---:B---3--:R-:W-:Y:S01]  /*716c0*/  IMAD R7, R67.reuse, R2, RZ ;  /* 0x0000000243077224 */ /* 0x048fe200078e02ff */
[----:B------:R-:W-:Y:S02]  /*716d0*/  LEA.HI.X.SX32 R5, R10, R69, 0x1, P1 ;  /* 0x000000450a057211 */ /* 0x000fe400008f0eff */
[C---:B------:R-:W-:Y:S02]  /*716e0*/  LOP3.LUT R65, R0.reuse, UR25, RZ, 0xfc, !PT ;  /* 0x0000001900417c12 */ /* 0x040fe4000f8efcff */
[----:B--2---:R-:W-:Y:S01]  /*716f0*/  ISETP.LT.AND P2, PT, R67, UR4, !P0 ;  /* 0x0000000443007c0c */ /* 0x004fe2000c741270 */
[----:B------:R0:W-:Y:S01]  /*71700*/  @P3 STG.E.U8 desc[UR20][R4.64], R55 ;  /* 0x0000003704003986 */ /* 0x0001e2000c101114 */
[----:B------:R-:W-:Y:S01]  /*71710*/  IADD3 R6, P3, PT, R7, R70, RZ ;  /* 0x0000004607067210 */ /* 0x000fe20007f7e0ff */
[C---:B------:R-:W-:Y:S01]  /*71720*/  IMAD R10, R65.reuse, R2, RZ ;  /* 0x00000002410a7224 */ /* 0x040fe200078e02ff */
[----:B-1----:R-:W-:Y:S01]  /*71730*/  LOP3.LUT R11, R0, 0x50, R93, 0xfe, !PT ;  /* 0x00000050000b7812 */ /* 0x002fe200078efe5d */
[----:B------:R-:W1:Y:S01]  /*71740*/  LDCU UR4, c[0x0][0x39c] ;  /* 0x00007380ff0477ac */ /* 0x000e620008000800 */
[----:B------:R-:W-:-:S02]  /*71750*/  ISETP.LT.AND P1, PT, R65, UR6, !P0 ;  /* 0x0000000641007c0c */ /* 0x000fc4000c721270 */
[-C--:B------:R-:W-:Y:S01]  /*71760*/  LEA.HI.X.SX32 R7, R7, R69.reuse, 0x1, P3 ;  /* 0x0000004507077211 */ /* 0x080fe200018f0eff */
[----:B------:R-:W2:Y:S01]  /*71770*/  LDCU UR6, c[0x0][0x39c] ;  /* 0x00007380ff0677ac */ /* 0x000ea20008000800 */
[C---:B----4-:R-:W-:Y:S01]  /*71780*/  ISETP.LT.AND P3, PT, R11.reuse, UR5, !P0 ;  /* 0x000000050b007c0c */ /* 0x050fe2000c761270 */
[----:B------:R-:W-:Y:S01]  /*71790*/  IMAD R11, R11, R2, RZ ;  /* 0x000000020b0b7224 */ /* 0x000fe200078e02ff */
[----:B------:R-:W-:Y:S01]  /*717a0*/  PRMT R53, R57, 0x7772, RZ ;  /* 0x0000777239357816 */ /* 0x000fe200000000ff */
[----:B------:R-:W3:Y:S01]  /*717b0*/  LDCU UR5, c[0x0][0x39c] ;  /* 0x00007380ff0577ac */ /* 0x000ee20008000800 */
[----:B------:R-:W-:Y:S02]  /*717c0*/  IADD3 R8, P4, PT, R10, R70, RZ ;  /* 0x000000460a087210 */ /* 0x000fe40007f9e0ff */
[----:B0-----:R-:W-:Y:S01]  /*717d0*/  LOP3.LUT R55, R0, 0x52, R93, 0xfe, !PT ;  /* 0x0000005200377812 */ /* 0x001fe200078efe5d */
[----:B------:R-:W-:Y:S01]  /*717e0*/  @P2 STG.E.U8 desc[UR20][R6.64], R53 ;  /* 0x0000003506002986 */ /* 0x000fe2000c101114 */
[----:B------:R-:W-:-:S02]  /*717f0*/  LEA.HI.X.SX32 R9, R10, R69, 0x1, P4 ;  /* 0x000000450a097211 */ /* 0x000fc400020f0eff */
[----:B------:R-:W-:Y:S01]  /*71800*/  PRMT R57, R57, 0x7773, RZ ;  /* 0x0000777339397816 */ /* 0x000fe200000000ff */
[----:B------:R-:W-:Y:S01]  /*71810*/  IMAD R10, R55, R2, RZ ;  /* 0x00000002370a7224 */ /* 0x000fe200078e02ff */
[----:B------:R-:W-:Y:S02]  /*71820*/  IADD3 R4, P2, PT, R11, R70, RZ ;  /* 0x000000460b047210 */ /* 0x000fe40007f5e0ff */
[----:B------:R-:W-:Y:S01]  /*71830*/  ISETP.LT.AND P4, PT, R55, UR7, !P0 ;  /* 0x0000000737007c0c */ /* 0x000fe2000c781270 */
[----:B------:R0:W-:Y:S01]  /*71840*/  @P1 STG.E.U8 desc[UR20][R8.64], R57 ;  /* 0x0000003908001986 */ /* 0x0001e2000c101114 */
[----:B------:R-:W-:Y:S01]  /*71850*/  LOP3.LUT R55, R0, 0x54, R93, 0xfe, !PT ;  /* 0x0000005400377812 */ /* 0x000fe200078efe5d */
[----:B------:R-:W4:Y:S01]  /*71860*/  LDCU UR7, c[0x0][0x39c] ;  /* 0x00007380ff0777ac */ /* 0x000f220008000800 */
[----:B------:R-:W-:Y:S02]  /*71870*/  LEA.HI.X.SX32 R5, R11, R69, 0x1, P2 ;  /* 0x000000450b057211 */ /* 0x000fe400010f0eff */
[----:B------:R-:W-:-:S02]  /*71880*/  PRMT R11, R58, 0x7770, RZ ;  /* 0x000077703a0b7816 */ /* 0x000fc400000000ff */
[C---:B-1----:R-:W-:Y:S01]  /*71890*/  ISETP.LT.AND P2, PT, R55.reuse, UR4, !P0 ;  /* 0x0000000437007c0c */ /* 0x042fe2000c741270 */
[----:B------:R-:W1:Y:S01]  /*718a0*/  LDCU UR4, c[0x0][0x39c] ;  /* 0x00007380ff0477ac */ /* 0x000e620008000800 */
[----:B0-----:R-:W-:Y:S01]  /*718b0*/  IMAD R9, R55, R2, RZ ;  /* 0x0000000237097224 */ /* 0x001fe200078e02ff */
[----:B------:R0:W-:Y:S01]  /*718c0*/  @P3 STG.E.U8 desc[UR20][R4.64], R11 ;  /* 0x0000000b04003986 */ /* 0x0001e2000c101114 */
[----:B------:R-:W-:Y:S02]  /*718d0*/  IADD3 R6, P1, PT, R10, R70, RZ ;  /* 0x000000460a067210 */ /* 0x000fe40007f3e0ff */
[----:B------:R-:W-:Y:S02]  /*718e0*/  LOP3.LUT R53, R0, 0x56, R93, 0xfe, !PT ;  /* 0x0000005600357812 */ /* 0x000fe400078efe5d */
[----:B------:R-:W-:Y:S02]  /*718f0*/  LEA.HI.X.SX32 R7, R10, R69, 0x1, P1 ;  /* 0x000000450a077211 */ /* 0x000fe400008f0eff */
[----:B------:R-:W-:-:S02]  /*71900*/  PRMT R57, R58, 0x7771, RZ ;  /* 0x000077713a397816 */ /* 0x000fc400000000ff */
[C---:B0-----:R-:W-:Y:S02]  /*71910*/  IADD3 R4, P3, PT, R9.reuse, R70, RZ ;  /* 0x0000004609047210 */ /* 0x041fe40007f7e0ff */
[----:B------:R-:W-:Y:S02]  /*71920*/  LOP3.LUT R11, R0, 0x58, R93, 0xfe, !PT ;  /* 0x00000058000b7812 */ /* 0x000fe400078efe5d */
[-C--:B------:R-:W-:Y:S01]  /*71930*/  LEA.HI.X.SX32 R5, R9, R69.reuse, 0x1, P3 ;  /* 0x0000004509057211 */ /* 0x080fe200018f0eff */
[-C--:B------:R-:W-:Y:S01]  /*71940*/  IMAD R10, R53, R2.reuse, RZ ;  /* 0x00000002350a7224 */ /* 0x080fe200078e02ff */
[C---:B--2---:R-:W-:Y:S01]  /*71950*/  ISETP.LT.AND P3, PT, R11.reuse, UR6, !P0 ;  /* 0x000000060b007c0c */ /* 0x044fe2000c761270 */
[----:B------:R-:W-:Y:S01]  /*71960*/  IMAD R11, R11, R2, RZ ;  /* 0x000000020b0b7224 */ /* 0x000fe200078e02ff */
[----:B------:R-:W-:Y:S02]  /*71970*/  PRMT R55, R58, 0x7772, RZ ;  /* 0x000077723a377816 */ /* 0x000fe400000000ff */
[----:B---3--:R-:W-:Y:S01]  /*71980*/  ISETP.LT.AND P1, PT, R53, UR5, !P0 ;  /* 0x0000000535007c0c */ /* 0x008fe2000c721270 */
[----:B------:R0:W-:Y:S01]  /*71990*/  @P4 STG.E.U8 desc[UR20][R6.64], R57 ;  /* 0x0000003906004986 */ /* 0x0001e2000c101114 */
[C---:B------:R-:W-:Y:S01]  /*719a0*/  IADD3 R8, P4, PT, R10.reuse, R70, RZ ;  /* 0x000000460a087210 */ /* 0x040fe20007f9e0ff */
[----:B------:R-:W2:Y:S02]  /*719b0*/  LDCU UR5, c[0x0][0x39c] ;  /* 0x00007380ff0577ac */ /* 0x000ea40008000800 */
[----:B------:R3:W-:Y:S01]  /*719c0*/  @P2 STG.E.U8 desc[UR20][R4.64], R55 ;  /* 0x0000003704002986 */ /* 0x0007e2000c101114 */
[----:B------:R-:W-:Y:S01]  /*719d0*/  LEA.HI.X.SX32 R9, R10, R69, 0x1, P4 ;  /* 0x000000450a097211 */ /* 0x000fe200020f0eff */
[----:B------:R-:W1:Y:S01]  /*719e0*/  LDCU UR6, c[0x0][0x39c] ;  /* 0x00007380ff0677ac */ /* 0x000e620008000800 */
[----:B------:R-:W-:-:S02]  /*719f0*/  PRMT R53, R58, 0x7773, RZ ;  /* 0x000077733a357816 */ /* 0x000fc400000000ff */
[C---:B0-----:R-:W-:Y:S02]  /*71a00*/  IADD3 R6, P2, PT, R11.reuse, R70, RZ ;  /* 0x000000460b067210 */ /* 0x041fe40007f5e0ff */
[C-C-:B------:R-:W-:Y:S02]  /*71a10*/  LOP3.LUT R57, R0.reuse, 0x5a, R93.reuse, 0xfe, !PT ;  /* 0x0000005a00397812 */ /* 0x140fe400078efe5d */
[----:B------:R-:W-:Y:S02]  /*71a20*/  LEA.HI.X.SX32 R7, R11, R69, 0x1, P2 ;  /* 0x000000450b077211 */ /* 0x000fe400010f0eff */
[----:B------:R-:W-:Y:S01]  /*71a30*/  PRMT R11, R59, 0x7770, RZ ;  /* 0x000077703b0b7816 */ /* 0x000fe200000000ff */
[C---:B------:R-:W-:Y:S01]  /*71a40*/  IMAD R10, R57.reuse, R2, RZ ;  /* 0x00000002390a7224 */ /* 0x040fe200078e02ff */
[C---:B---3--:R-:W-:Y:S02]  /*71a50*/  LOP3.LUT R5, R0.reuse, 0x5c, R93, 0xfe, !PT ;  /* 0x0000005c00057812 */ /* 0x048fe400078efe5d */
[----:B----4-:R-:W-:Y:S01]  /*71a60*/  ISETP.LT.AND P4, PT, R57, UR7, !P0 ;  /* 0x0000000739007c0c */ /* 0x010fe2000c781270 */
[----:B------:R0:W-:Y:S01]  /*71a70*/  @P1 STG.E.U8 desc[UR20][R8.64], R53 ;  /* 0x0000003508001986 */ /* 0x0001e2000c101114 */
[----:B------:R-:W-:Y:S01]  /*71a80*/  LOP3.LUT R57, R0, UR26, RZ, 0xfc, !PT ;  /* 0x0000001a00397c12 */ /* 0x000fe2000f8efcff */
[----:B------:R-:W3:Y:S02]  /*71a90*/  LDCU UR7, c[0x0][0x39c] ;  /* 0x00007380ff0777ac */ /* 0x000ee40008000800 */
[----:B------:R4:W-:Y:S01]  /*71aa0*/  @P3 STG.E.U8 desc[UR20][R6.64], R11 ;  /* 0x0000000b06003986 */ /* 0x0009e2000c101114 */
[----:B------:R-:W-:-:S02]  /*71ab0*/  IADD3 R4, P3, PT, R10, R70, RZ ;  /* 0x000000460a047210 */ /* 0x000fc40007f7e0ff */
[C---:B------:R-:W-:Y:S01]  /*71ac0*/  ISETP.LT.AND P2, PT, R5.reuse, UR8, !P0 ;  /* 0x0000000805007c0c */ /* 0x040fe2000c741270 */
[-C--:B0-----:R-:W-:Y:S01]  /*71ad0*/  IMAD R8, R5, R2.reuse, RZ ;  /* 0x0000000205087224 */ /* 0x081fe200078e02ff */
[-C--:B------:R-:W-:Y:S01]  /*71ae0*/  LEA.HI.X.SX32 R5, R10, R69.reuse, 0x1, P3 ;  /* 0x000000450a057211 */ /* 0x080fe200018f0eff */
[----:B------:R-:W-:Y:S01]  /*71af0*/  IMAD R9, R57, R2, RZ ;  /* 0x0000000239097224 */ /* 0x000fe200078e02ff */
[----:B------:R-:W-:Y:S02]  /*71b00*/  PRMT R55, R59, 0x7771, RZ ;  /* 0x000077713b377816 */ /* 0x000fe400000000ff */
[----:B----4-:R-:W-:Y:S02]  /*71b10*/  IADD3 R6, P3, PT, R8, R70, RZ ;  /* 0x0000004608067210 */ /* 0x010fe40007f7e0ff */
[----:B-1----:R-:W-:Y:S02]  /*71b20*/  ISETP.LT.AND P1, PT, R57, UR4, !P0 ;  /* 0x0000000439007c0c */ /* 0x002fe4000c721270 */
[----:B------:R-:W-:Y:S01]  /*71b30*/  LOP3.LUT R11, R0, 0x60, R93, 0xfe, !PT ;  /* 0x00000060000b7812 */ /* 0x000fe200078efe5d */
[----:B------:R0:W-:Y:S01]  /*71b40*/  @P4 STG.E.U8 desc[UR20][R4.64], R55 ;  /* 0x0000003704004986 */ /* 0x0001e2000c101114 */
[----:B------:R-:W1:Y:S01]  /*71b50*/  LDCU UR4, c[0x0][0x39c] ;  /* 0x00007380ff0477ac */ /* 0x000e620008000800 */
[----:B------:R-:W-:-:S02]  /*71b60*/  LEA.HI.X.SX32 R7, R8, R69, 0x1, P3 ;  /* 0x0000004508077211 */ /* 0x000fc400018f0eff */
[C---:B--2---:R-:W-:Y:S01]  /*71b70*/  ISETP.LT.AND P4, PT, R11.reuse, UR5, !P0 ;  /* 0x000000050b007c0c */ /* 0x044fe2000c781270 */
[----:B------:R-:W-:Y:S01]  /*71b80*/  IMAD R11, R11, R2, RZ ;  /* 0x000000020b0b7224 */ /* 0x000fe200078e02ff */
[-C--:B------:R-:W-:Y:S01]  /*71b90*/  IADD3 R8, P3, PT, R9, R70.reuse, RZ ;  /* 0x0000004609087210 */ /* 0x080fe20007f7e0ff */
[----:B------:R-:W2:Y:S01]  /*71ba0*/  LDCU UR5, c[0x0][0x39c] ;  /* 0x00007380ff0577ac */ /* 0x000ea20008000800 */
[----:B------:R-:W-:Y:S02]  /*71bb0*/  PRMT R53, R59, 0x7772, RZ ;  /* 0x000077723b357816 */ /* 0x000fe400000000ff */
[----:B------:R-:W-:Y:S02]  /*71bc0*/  LEA.HI.X.SX32 R9, R9, R69, 0x1, P3 ;  /* 0x0000004509097211 */ /* 0x000fe400018f0eff */
[----:B------:R-:W-:Y:S01]  /*71bd0*/  PRMT R59, R59, 0x7773, RZ ;  /* 0x000077733b3b7816 */ /* 0x000fe200000000ff */
[----:B------:R4:W-:Y:S01]  /*71be0*/  @P2 STG.E.U8 desc[UR20][R6.64], R53 ;  /* 0x0000003506002986 */ /* 0x0009e2000c101114 */
[----:B------:R-:W-:-:S02]  /*71bf0*/  IADD3 R10, P2, PT, R11, R70, RZ ;  /* 0x000000460b0a7210 */ /* 0x000fc40007f5e0ff */
[--C-:B0-----:R-:W-:Y:S01]  /*71c00*/  LOP3.LUT R5, R0, 0x62, R93.reuse, 0xfe, !PT ;  /* 0x0000006200057812 */ /* 0x101fe200078efe5d */
[----:B------:R0:W-:Y:S01]  /*71c10*/  @P1 STG.E.U8 desc[UR20][R8.64], R59 ;  /* 0x0000003b08001986 */ /* 0x0001e2000c101114 */
[----:B------:R-:W-:Y:S02]  /*71c20*/  LEA.HI.X.SX32 R11, R11, R69, 0x1, P2 ;  /* 0x000000450b0b7211 */ /* 0x000fe400010f0eff */
[----:B------:R-:W-:Y:S02]  /*71c30*/  PRMT R55, R60, 0x7770, RZ ;  /* 0x000077703c377816 */ /* 0x000fe400000000ff */
[C---:B------:R-:W-:Y:S01]  /*71c40*/  ISETP.LT.AND P1, PT, R5.reuse, UR6, !P0 ;  /* 0x0000000605007c0c */ /* 0x040fe2000c721270 */
[----:B------:R-:W-:Y:S01]  /*71c50*/  IMAD R5, R5, R2, RZ ;  /* 0x0000000205057224 */ /* 0x000fe200078e02ff */
[C-C-:B------:R-:W-:Y:S01]  /*71c60*/  LOP3.LUT R57, R0.reuse, 0x64, R93.reuse, 0xfe, !PT ;  /* 0x0000006400397812 */ /* 0x140fe200078efe5d */
[----:B------:R-:W3:Y:S01]  /*71c70*/  LDCU UR6, c[0x0][0x39c] ;  /* 0x00007380ff0677ac */ /* 0x000ee20008000800 */
[----:B------:R2:W-:Y:S01]  /*71c80*/  @P4 STG.E.U8 desc[UR20][R10.64], R55 ;  /* 0x000000370a004986 */ /* 0x0005e2000c101114 */
[----:B----4-:R-:W-:-:S02]  /*71c90*/  LOP3.LUT R53, R0, 0x66, R93, 0xfe, !PT ;  /* 0x0000006600357812 */ /* 0x010fc400078efe5d */
[----:B------:R-:W-:Y:S02]  /*71ca0*/  IADD3 R4, P4, PT, R5, R70, RZ ;  /* 0x0000004605047210 */ /* 0x000fe40007f9e0ff */
[C---:B-1----:R-:W-:Y:S01]  /*71cb0*/  ISETP.LT.AND P3, PT, R57.reuse, UR4, !P0 ;  /* 0x0000000439007c0c */ /* 0x042fe2000c761270 */
[----:B------:R-:W1:Y:S01]  /*71cc0*/  LDCU UR4, c[0x0][0x39c] ;  /* 0x00007380ff0477ac */ /* 0x000e620008000800 */
[-C--:B------:R-:W-:Y:S01]  /*71cd0*/  IMAD R7, R57, R2.reuse, RZ ;  /* 0x0000000239077224 */ /* 0x080fe200078e02ff */
[----:B------:R-:W-:Y:S01]  /*71ce0*/  LEA.HI.X.SX32 R5, R5, R69, 0x1, P4 ;  /* 0x0000004505057211 */ /* 0x000fe200020f0eff */
[C---:B0-----:R-:W-:Y:S01]  /*71cf0*/  IMAD R9, R53.reuse, R2, RZ ;  /* 0x0000000235097224 */ /* 0x041fe200078e02ff */
[----:B------:R-:W-:Y:S02]  /*71d00*/  PRMT R57, R60, 0x7771, RZ ;  /* 0x000077713c397816 */ /* 0x000fe400000000ff */
[----:B--2---:R-:W-:Y:S01]  /*71d10*/  ISETP.LT.AND P2, PT, R53, UR5, !P0 ;  /* 0x0000000535007c0c */ /* 0x004fe2000c741270 */
[----:B------:R-:W0:Y:S01]  /*71d20*/  LDCU UR5, c[0x0][0x39c] ;  /* 0x00007380ff0577ac */ /* 0x000e220008000800 */
[-C--:B------:R-:W-:Y:S01]  /*71d30*/  IADD3 R6, P4, PT, R7, R70.reuse, RZ ;  /* 0x0000004607067210 */ /* 0x080fe20007f9e0ff */
[----:B------:R2:W-:Y:S01]  /*71d40*/  @P1 STG.E.U8 desc[UR20][R4.64], R57 ;  /* 0x0000003904001986 */ /* 0x0005e2000c101114 */
[----:B------:R-:W-:-:S02]  /*71d50*/  IADD3 R8, P1, PT, R9, R70, RZ ;  /* 0x0000004609087210 */ /* 0x000fc40007f3e0ff */
[--C-:B------:R-:W-:Y:S02]  /*71d60*/  LOP3.LUT R11, R0, 0x68, R93.reuse, 0xfe, !PT ;  /* 0x00000068000b7812 */ /* 0x100fe400078efe5d */
[-C--:B------:R-:W-:Y:S02]  /*71d70*/  LEA.HI.X.SX32 R7, R7, R69.reuse, 0x1, P4 ;  /* 0x0000004507077211 */ /* 0x080fe400020f0eff */
[----:B------:R-:W-:Y:S01]  /*71d80*/  PRMT R55, R60, 0x7772, RZ ;  /* 0x000077723c377816 */ /* 0x000fe200000000ff */
[----:B------:R-:W-:Y:S01]  /*71d90*/  IMAD R10, R11, R2, RZ ;  /* 0x000000020b0a7224 */ /* 0x000fe200078e02ff */
[----:B------:R-:W-:Y:S02]  /*71da0*/  LEA.HI.X.SX32 R9, R9, R69, 0x1, P1 ;  /* 0x0000004509097211 */ /* 0x000fe400008f0eff */
[----:B---3--:R-:W-:Y:S01]  /*71db0*/  ISETP.LT.AND P1, PT, R11, UR6, !P0 ;  /* 0x000000060b007c0c */ /* 0x008fe2000c721270 */
[----:B------:R-:W3:Y:S01]  /*71dc0*/  LDCU UR6, c[0x0][0x39c] ;  /* 0x00007380ff0677ac */ /* 0x000ee20008000800 */
[----:B------:R-:W-:Y:S01]  /*71dd0*/  LOP3.LUT R11, R0, 0x6a, R93, 0xfe, !PT ;  /* 0x0000006a000b7812 */ /* 0x000fe200078efe5d */
[----:B------:R4:W-:Y:S01]  /*71de0*/  @P3 STG.E.U8 desc[UR20][R6.64], R55 ;  /* 0x0000003706003986 */ /* 0x0009e2000c101114 */
[----:B------:R-:W-:-:S02]  /*71df0*/  PRMT R53, R60, 0x7773, RZ ;  /* 0x000077733c357816 */ /* 0x000fc400000000ff */
[C---:B-1----:R-:W-:Y:S01]  /*71e00*/  ISETP.LT.AND P3, PT, R11.reuse, UR4, !P0 ;  /* 0x000000040b007c0c */ /* 0x042fe2000c761270 */
[----:B------:R-:W-:Y:S01]  /*71e10*/  IMAD R11, R11, R2, RZ ;  /* 0x000000020b0b7224 */ /* 0x000fe200078e02ff */
[----:B--2---:R-:W-:Y:S01]  /*71e20*/  LOP3.LUT R57, R0, 0x6c, R93, 0xfe, !PT ;  /* 0x0000006c00397812 */ /* 0x004fe200078efe5d */
[----:B------:R1:W-:Y:S01]  /*71e30*/  @P2 STG.E.U8 desc[UR20][R8.64], R53 ;  /* 0x0000003508002986 */ /* 0x0003e2000c101114 */
[CC--:B------:R-:W-:Y:S01]  /*71e40*/  IADD3 R4, P2, PT, R10.reuse, R70.reuse, RZ ;  /* 0x000000460a047210 */ /* 0x0c0fe20007f5e0ff */
[----:B------:R-:W2:Y:S01]  /*71e50*/  LDCU UR4, c[0x0][0x39c] ;  /* 0x00007380ff0477ac */ /* 0x000ea20008000800 */
[----:B----4-:R-:W-:Y:S02]  /*71e60*/  IADD3 R6, P4, PT, R11, R70, RZ ;  /* 0x000000460b067210 */ /* 0x010fe40007f9e0ff */
[----:B------:R-:W-:Y:S02]  /*71e70*/  LEA.HI.X.SX32 R5, R10, R69, 0x1, P2 ;  /* 0x000000450a057211 */ /* 0x000fe400010f0eff */
[----:B------:R-:W-:-:S02]  /*71e80*/  PRMT R55, R61, 0x7770, RZ ;  /* 0x000077703d377816 */ /* 0x000fc400000000ff */
[C---:B0-----:R-:W-:Y:S01]  /*71e90*/  ISETP.LT.AND P2, PT, R57.reuse, UR5, !P0 ;  /* 0x0000000539007c0c */ /* 0x041fe2000c741270 */
[----:B-1----:R-:W-:Y:S01]  /*71ea0*/  IMAD R9, R57, R2, RZ ;  /* 0x0000000239097224 */ /* 0x002fe200078e02ff */
[-C--:B------:R-:W-:Y:S02]  /*71eb0*/  LEA.HI.X.SX32 R7, R11, R69.reuse, 0x1, P4 ;  /* 0x000000450b077211 */ /* 0x080fe400020f0eff */
[----:B------:R-:W-:Y:S01]  /*71ec0*/  PRMT R53, R61, 0x7771, RZ ;  /* 0x000077713d357816 */ /* 0x000fe200000000ff */
[----:B------:R0:W-:Y:S01]  /*71ed0*/  @P1 STG.E.U8 desc[UR20][R4.64], R55 ;  /* 0x0000003704001986 */ /* 0x0001e2000c101114 */
[----:B------:R-:W-:Y:S01]  /*71ee0*/  LOP3.LUT R57, R0, UR27, RZ, 0xfc, !PT ;  /* 0x0000001b00397c12 */ /* 0x000fe2000f8efcff */
[----:B------:R-:W1:Y:S01]  /*71ef0*/  LDCU UR5, c[0x0][0x39c] ;  /* 0x00007380ff0577ac */ /* 0x000e620008000800 */
[----:B------:R-:W-:Y:S01]  /*71f00*/  IADD3 R8, P1, PT, R9, R70, RZ ;  /* 0x0000004609087210 */ /* 0x000fe20007f3e0ff */
[----:B------:R4:W-:Y:S01]  /*71f10*/  @P3 STG.E.U8 desc[UR20][R6.64], R53 ;  /* 0x0000003506003986 */ /* 0x0009e2000c101114 */
[C---:B---3--:R-:W-:Y:S01]  /*71f20*/  ISETP.LT.AND P3, PT, R57.reuse, UR6, !P0 ;  /* 0x0000000639007c0c */ /* 0x048fe2000c761270 */
[----:B------:R-:W-:Y:S01]  /*71f30*/  IMAD R10, R57, R2, RZ ;  /* 0x00000002390a7224 */ /* 0x000fe200078e02ff */
[----:B------:R-:W3:Y:S01]  /*71f40*/  LDCU UR6, c[0x0][0x39c] ;  /* 0x00007380ff0677ac */ /* 0x000ee20008000800 */
[----:B------:R-:W-:-:S02]  /*71f50*/  LEA.HI.X.SX32 R9, R9, R69, 0x1, P1 ;  /* 0x0000004509097211 */ /* 0x000fc400008f0eff */
[----:B------:R-:W-:Y:S02]  /*71f60*/  LOP3.LUT R57, R0, 0x70, R93, 0xfe, !PT ;  /* 0x0000007000397812 */ /* 0x000fe400078efe5d */
[C---:B0-----:R-:W-:Y:S02]  /*71f70*/  IADD3 R4, P1, PT, R10.reuse, R70, RZ ;  /* 0x000000460a047210 */ /* 0x041fe40007f3e0ff */
[----:B------:R-:W-:Y:S02]  /*71f80*/  PRMT R11, R61, 0x7772, RZ ;  /* 0x000077723d0b7816 */ /* 0x000fe400000000ff */
[----:B------:R-:W-:Y:S01]  /*71f90*/  LEA.HI.X.SX32 R5, R10, R69, 0x1, P1 ;  /* 0x000000450a057211 */ /* 0x000fe200008f0eff */
[----:B----4-:R-:W-:Y:S01]  /*71fa0*/  IMAD R7, R57, R2, RZ ;  /* 0x0000000239077224 */ /* 0x010fe200078e02ff */
[----:B------:R-:W-:Y:S01]  /*71fb0*/  PRMT R61, R61, 0x7773, RZ ;  /* 0x000077733d3d7816 */ /* 0x000fe200000000ff */
[----:B------:R0:W-:Y:S01]  /*71fc0*/  @P2 STG.E.U8 desc[UR20][R8.64], R11 ;  /* 0x0000000b08002986 */ /* 0x0001e2000c101114 */
[----:B--2---:R-:W-:Y:S01]  /*71fd0*/  ISETP.LT.AND P2, PT, R57, UR4, !P0 ;  /* 0x0000000439007c0c */ /* 0x004fe2000c741270 */
[----:B------:R-:W2:Y:S02]  /*71fe0*/  LDCU UR4, c[0x0][0x39c] ;  /* 0x00007380ff0477ac */ /* 0x000ea40008000800 */
[----:B------:R4:W-:Y:S01]  /*71ff0*/  @P3 STG.E.U8 desc[UR20][R4.64], R61 ;  /* 0x0000003d04003986 */ /* 0x0009e2000c101114 */
[----:B------:R-:W-:-:S02]  /*72000*/  IADD3 R6, P3, PT, R7, R70, RZ ;  /* 0x0000004607067210 */ /* 0x000fc40007f7e0ff */
[C-C-:B------:R-:W-:Y:S02]  /*72010*/  LOP3.LUT R55, R0.reuse, 0x72, R93.reuse, 0xfe, !PT ;  /* 0x0000007200377812 */ /* 0x140fe400078efe5d */
[----:B------:R-:W-:Y:S02]  /*72020*/  LEA.HI.X.SX32 R7, R7, R69, 0x1, P3 ;  /* 0x0000004507077211 */ /* 0x000fe400018f0eff */
[--C-:B0-----:R-:W-:Y:S02]  /*72030*/  LOP3.LUT R11, R0, 0x74, R93.reuse, 0xfe, !PT ;  /* 0x00000074000b7812 */ /* 0x101fe400078efe5d */
[----:B------:R-:W-:Y:S02]  /*72040*/  PRMT R59, R62, 0x7770, RZ ;  /* 0x000077703e3b7816 */ /* 0x000fe400000000ff */
[C---:B---3--:R-:W-:Y:S01]  /*72050*/  ISETP.LT.AND P3, PT, R11.reuse, UR6, !P0 ;  /* 0x000000060b007c0c */ /* 0x048fe2000c761270 */
[-C--:B------:R-:W-:Y:S01]  /*72060*/  IMAD R11, R11, R2.reuse, RZ ;  /* 0x000000020b0b7224 */ /* 0x080fe200078e02ff */
[C---:B-1----:R-:W-:Y:S01]  /*72070*/  ISETP.LT.AND P1, PT, R55.reuse, UR5, !P0 ;  /* 0x0000000537007c0c */ /* 0x042fe2000c721270 */
[----:B------:R-:W-:Y:S01]  /*72080*/  IMAD R10, R55, R2, RZ ;  /* 0x00000002370a7224 */ /* 0x000fe200078e02ff */
[----:B------:R-:W-:Y:S01]  /*72090*/  @P2 STG.E.U8 desc[UR20][R6.64], R59 ;  /* 0x0000003b06002986 */ /* 0x000fe2000c101114 */
[----:B----4-:R-:W-:Y:S01]  /*720a0*/  LOP3.LUT R61, R0, 0x78, R93, 0xfe, !PT ;  /* 0x00000078003d7812 */ /* 0x010fe200078efe5d */
[----:B------:R-:W0:Y:S01]  /*720b0*/  LDCU UR5, c[0x0][0x39c] ;  /* 0x00007380ff0577ac */ /* 0x000e220008000800 */
[----:B------:R-:W-:-:S02]  /*720c0*/  IADD3 R4, P2, PT, R11, R70, RZ ;  /* 0x000000460b047210 */ /* 0x000fc40007f5e0ff */
[C---:B------:R-:W-:Y:S01]  /*720d0*/  IADD3 R8, P4, PT, R10.reuse, R70, RZ ;  /* 0x000000460a087210 */ /* 0x040fe20007f9e0ff */
[----:B------:R-:W1:Y:S01]  /*720e0*/  LDCU UR6, c[0x0][0x39c] ;  /* 0x00007380ff0677ac */ /* 0x000e620008000800 */
[-C--:B------:R-:W-:Y:S02]  /*720f0*/  LEA.HI.X.SX32 R5, R11, R69.reuse, 0x1, P2 ;  /* 0x000000450b057211 */ /* 0x080fe400010f0eff */
[----:B------:R-:W-:Y:S02]  /*72100*/  LEA.HI.X.SX32 R9, R10, R69, 0x1, P4 ;  /* 0x000000450a097211 */ /* 0x000fe400020f0eff */
[----:B------:R-:W-:Y:S02]  /*72110*/  PRMT R57, R62, 0x7771, RZ ;  /* 0x000077713e397816 */ /* 0x000fe400000000ff */
[----:B--2---:R-:W-:Y:S01]  /*72120*/  ISETP.LT.AND P2, PT, R61, UR4, !P0 ;  /* 0x000000043d007c0c */ /* 0x004fe2000c741270 */
[----:B------:R-:W2:Y:S01]  /*72130*/  LDCU UR4, c[0x0][0x39c] ;  /* 0x00007380ff0477ac */ /* 0x000ea20008000800 */
[----:B------:R-:W-:Y:S01]  /*72140*/  LOP3.LUT R53, R0, 0x76, R93, 0xfe, !PT ;  /* 0x0000007600357812 */ /* 0x000fe200078efe5d */
[----:B------:R3:W-:Y:S01]  /*72150*/  @P1 STG.E.U8 desc[UR20][R8.64], R57 ;  /* 0x0000003908001986 */ /* 0x0007e2000c101114 */
[----:B------:R-:W-:-:S02]  /*72160*/  PRMT R55, R62, 0x7772, RZ ;  /* 0x000077723e377816 */ /* 0x000fc400000000ff */
[C---:B------:R-:W-:Y:S01]  /*72170*/  ISETP.LT.AND P1, PT, R53.reuse, UR7, !P0 ;  /* 0x0000000735007c0c */ /* 0x040fe2000c721270 */
[-C--:B------:R-:W-:Y:S01]  /*72180*/  IMAD R53, R53, R2.reuse, RZ ;  /* 0x0000000235357224 */ /* 0x080fe200078e02ff */
[----:B------:R-:W-:Y:S01]  /*72190*/  LOP3.LUT R65, R0, 0x7a, R93, 0xfe, !PT ;  /* 0x0000007a00417812 */ /* 0x000fe200078efe5d */
[----:B------:R-:W-:Y:S01]  /*721a0*/  IMAD R54, R61, R2, RZ ;  /* 0x000000023d367224 */ /* 0x000fe200078e02ff */
[----:B------:R4:W-:Y:S01]  /*721b0*/  @P3 STG.E.U8 desc[UR20][R4.64], R55 ;  /* 0x0000003704003986 */ /* 0x0009e2000c101114 */
[----:B------:R-:W-:Y:S01]  /*721c0*/  PRMT R75, R63, 0x7773, RZ ;  /* 0x000077733f4b7816 */ /* 0x000fe200000000ff */
[----:B------:R-:W0:Y:S01]  /*721d0*/  LDCU UR7, c[0x0][0x39c] ;  /* 0x00007380ff0777ac */ /* 0x000e220008000800 */
[CC--:B------:R-:W-:Y:S02]  /*721e0*/  IADD3 R10, P4, PT, R53.reuse, R70.reuse, RZ ;  /* 0x00000046350a7210 */ /* 0x0c0fe40007f9e0ff */
[----:B------:R-:W-:Y:S02]  /*721f0*/  IADD3 R52, P3, PT, R54, R70, RZ ;  /* 0x0000004636347210 */ /* 0x000fe40007f7e0ff */
[----:B------:R-:W-:-:S02]  /*72200*/  LEA.HI.X.SX32 R11, R53, R69, 0x1, P4 ;  /* 0x00000045350b7211 */ /* 0x000fc400020f0eff */
[----:B---3--:R-:W-:Y:S02]  /*72210*/  PRMT R9, R62, 0x7773, RZ ;  /* 0x000077733e097816 */ /* 0x008fe400000000ff */
[C---:B------:R-:W-:Y:S02]  /*72220*/  PRMT R79, R63.reuse, 0x7772, RZ ;  /* 0x000077723f4f7816 */ /* 0x040fe400000000ff */
[C---:B------:R-:W-:Y:S02]  /*72230*/  PRMT R83, R63.reuse, 0x7771, RZ ;  /* 0x000077713f537816 */ /* 0x040fe400000000ff */
[----:B------:R-:W-:Y:S02]  /*72240*/  PRMT R63, R63, 0x7770, RZ ;  /* 0x000077703f3f7816 */ /* 0x000fe400000000ff */
[----:B------:R-:W-:Y:S02]  /*72250*/  LEA.HI.X.SX32 R53, R54, R69, 0x1, P3 ;  /* 0x0000004536357211 */ /* 0x000fe400018f0eff */
[----:B------:R-:W-:-:S02]  /*72260*/  SHF.R.U32.HI R73, RZ, 0x6, R78 ;  /* 0x00000006ff497819 */ /* 0x000fc4000001164e */
[C---:B--2---:R-:W-:Y:S01]  /*72270*/  ISETP.LT.AND P4, PT, R65.reuse, UR4, !P0 ;  /* 0x0000000441007c0c */ /* 0x044fe2000c781270 */
[----:B------:R-:W-:Y:S01]  /*72280*/  IMAD R65, R65, R2, RZ ;  /* 0x0000000241417224 */ /* 0x000fe200078e02ff */
[C---:B------:R-:W-:Y:S01]  /*72290*/  LOP3.LUT R81, R0.reuse, 0x7c, R93, 0xfe, !PT ;  /* 0x0000007c00517812 */ /* 0x040fe200078efe5d */
[----:B------:R2:W-:Y:S01]  /*722a0*/  @P1 STG.E.U8 desc[UR20][R10.64], R9 ;  /* 0x000000090a001986 */ /* 0x0005e2000c101114 */
[----:B------:R-:W3:Y:S01]  /*722b0*/  LDCU UR4, c[0x0][0x39c] ;  /* 0x00007380ff0477ac */ /* 0x000ee20008000800 */
[C-C-:B------:R-:W-:Y:S02]  /*722c0*/  LOP3.LUT R72, R0.reuse, 0x1fe, R73.reuse, 0xfe, !PT ;  /* 0x000001fe00487812 */ /* 0x140fe400078efe49 */
[----:B------:R0:W-:Y:S01]  /*722d0*/  @P2 STG.E.U8 desc[UR20][R52.64], R63 ;  /* 0x0000003f34002986 */ /* 0x0001e2000c101114 */
[C-C-:B------:R-:W-:Y:S02]  /*722e0*/  LOP3.LUT R71, R0.reuse, 0x1ee, R73.reuse, 0xfe, !PT ;  /* 0x000001ee00477812 */ /* 0x140fe400078efe49 */
[----:B----4-:R-:W-:-:S02]  /*722f0*/  LOP3.LUT R4, R0, 0x1de, R73, 0xfe, !PT ;  /* 0x000001de00047812 */ /* 0x010fc400078efe49 */
[C-C-:B------:R-:W-:Y:S02]  /*72300*/  LOP3.LUT R5, R0.reuse, 0x1ce, R73.reuse, 0xfe, !PT ;  /* 0x000001ce00057812 */ /* 0x140fe400078efe49 */
[C-C-:B------:R-:W-:Y:S02]  /*72310*/  LOP3.LUT R6, R0.reuse, 0x1be, R73.reuse, 0xfe, !PT ;  /* 0x000001be00067812 */ /* 0x140fe400078efe49 */
[C-C-:B------:R-:W-:Y:S02]  /*72320*/  LOP3.LUT R7, R0.reuse, 0x1ae, R73.reuse, 0xfe, !PT ;  /* 0x000001ae00077812 */ /* 0x140fe400078efe49 */
[C-C-:B------:R-:W-:Y:S02]  /*72330*/  LOP3.LUT R8, R0.reuse, 0x19e, R73.reuse, 0xfe, !PT ;  /* 0x0000019e00087812 */ /* 0x140fe400078efe49 */
[C-C-:B--2---:R-:W-:Y:S02]  /*72340*/  LOP3.LUT R9, R0.reuse, 0x18e, R73.reuse, 0xfe, !PT ;  /* 0x0000018e00097812 */ /* 0x144fe400078efe49 */
[----:B------:R-:W-:-:S02]  /*72350*/  LOP3.LUT R10, R0, 0x17e, R73, 0xfe, !PT ;  /* 0x0000017e000a7812 */ /* 0x000fc400078efe49 */
[C-C-:B------:R-:W-:Y:S02]  /*72360*/  LOP3.LUT R11, R0.reuse, 0x16e, R73.reuse, 0xfe, !PT ;  /* 0x0000016e000b7812 */ /* 0x140fe400078efe49 */
[C-C-:B0-----:R-:W-:Y:S02]  /*72370*/  LOP3.LUT R52, R0.reuse, 0x15e, R73.reuse, 0xfe, !PT ;  /* 0x0000015e00347812 */ /* 0x141fe400078efe49 */
[C-C-:B------:R-:W-:Y:S02]  /*72380*/  LOP3.LUT R53, R0.reuse, 0x14e, R73.reuse, 0xfe, !PT ;  /* 0x0000014e00357812 */ /* 0x140fe400078efe49 */
[C-C-:B------:R-:W-:Y:S02]  /*72390*/  LOP3.LUT R54, R0.reuse, 0x13e, R73.reuse, 0xfe, !PT ;  /* 0x0000013e00367812 */ /* 0x140fe400078efe49 */
[C-C-:B------:R-:W-:Y:S02]  /*723a0*/  LOP3.LUT R55, R0.reuse, 0x12e, R73.reuse, 0xfe, !PT ;  /* 0x0000012e00377812 */ /* 0x140fe400078efe49 */
[----:B------:R-:W-:-:S02]  /*723b0*/  LOP3.LUT R56, R0, 0x11e, R73, 0xfe, !PT ;  /* 0x0000011e00387812 */ /* 0x000fc400078efe49 */
[C-C-:B------:R-:W-:Y:S02]  /*723c0*/  LOP3.LUT R57, R0.reuse, 0x10e, R73.reuse, 0xfe, !PT ;  /* 0x0000010e00397812 */ /* 0x140fe400078efe49 */
[C-C-:B------:R-:W-:Y:S02]  /*723d0*/  LOP3.LUT R58, R0.reuse, 0xfe, R73.reuse, 0xfe, !PT ;  /* 0x000000fe003a7812 */ /* 0x140fe400078efe49 */
[C-C-:B------:R-:W-:Y:S02]  /*723e0*/  LOP3.LUT R60, R0.reuse, 0xee, R73.reuse, 0xfe, !PT ;  /* 0x000000ee003c7812 */ /* 0x140fe400078efe49 */
[C-C-:B------:R-:W-:Y:S02]  /*723f0*/  LOP3.LUT R59, R0.reuse, 0xde, R73.reuse, 0xfe, !PT ;  /* 0x000000de003b7812 */ /* 0x140fe400078efe49 */
[C-C-:B------:R-:W-:Y:S02]  /*72400*/  LOP3.LUT R61, R0.reuse, 0xce, R73.reuse, 0xfe, !PT ;  /* 0x000000ce003d7812 */ /* 0x140fe400078efe49 */
[----:B------:R-:W-:-:S02]  /*72410*/  LOP3.LUT R62, R0, 0xbe, R73, 0xfe, !PT ;  /* 0x000000be003e7812 */ /* 0x000fc400078efe49 */
[C-C-:B------:R-:W-:Y:S02]  /*72420*/  LOP3.LUT R68, R0.reuse, 0xae, R73.reuse, 0xfe, !PT ;  /* 0x000000ae00447812 */ /* 0x140fe400078efe49 */
[C-C-:B------:R-:W-:Y:S02]  /*72430*/  LOP3.LUT R63, R0.reuse, 0x9e, R73.reuse, 0xfe, !PT ;  /* 0x0000009e003f7812 */ /* 0x140fe400078efe49 */
[C---:B------:R-:W-:Y:S02]  /*72440*/  LOP3.LUT R73, R0.reuse, 0x8e, R73, 0xfe, !PT ;  /* 0x0000008e00497812 */ /* 0x040fe400078efe49 */
[----:B------:R-:W-:Y:S01]  /*72450*/  LOP3.LUT R67, R0, UR12, RZ, 0xfc, !PT ;  /* 0x0000000c00437c12 */ /* 0x000fe2000f8efcff */
[----:B------:R-:W-:Y:S01]  /*72460*/  IMAD R0, R81, R2, RZ ;  /* 0x0000000251007224 */ /* 0x000fe200078e02ff */
[----:B------:R-:W-:Y:S02]  /*72470*/  IADD3 R64, P1, PT, R65, R70, RZ ;  /* 0x0000004641407210 */ /* 0x000fe40007f3e0ff */
[----:B------:R-:W-:Y:S01]  /*72480*/  ISETP.LT.AND P2, PT, R81, UR5, !P0 ;  /* 0x0000000551007c0c */ /* 0x000fe2000c741270 */
[----:B------:R-:W-:Y:S01]  /*72490*/  IMAD R74, R67, R2, RZ ;  /* 0x00000002434a7224 */ /* 0x000fe200078e02ff */
[----:B------:R-:W-:Y:S01]  /*724a0*/  LEA.HI.X.SX32 R65, R65, R69, 0x1, P1 ;  /* 0x0000004541417211 */ /* 0x000fe200008f0eff */
[----:B------:R-:W0:Y:S01]  /*724b0*/  LDCU UR5, c[0x0][0x39c] ;  /* 0x00007380ff0577ac */ /* 0x000e220008000800 */
[----:B------:R-:W-:-:S02]  /*724c0*/  IADD3 R66, P1, PT, R0, R70, RZ ;  /* 0x0000004600427210 */ /* 0x000fc40007f3e0ff */
[----:B-1----:R-:W-:Y:S01]  /*724d0*/  ISETP.LT.AND P3, PT, R67, UR6, !P0 ;  /* 0x0000000643007c0c */ /* 0x002fe2000c761270 */
[----:B------:R1:W-:Y:S01]  /*724e0*/  @P4 STG.E.U8 desc[UR20][R64.64], R83 ;  /* 0x0000005340004986 */ /* 0x0003e2000c101114 */
[-C--:B------:R-:W-:Y:S01]  /*724f0*/  LEA.HI.X.SX32 R67, R0, R69.reuse, 0x1, P1 ;  /* 0x0000004500437211 */ /* 0x080fe200008f0eff */
[----:B------:R-:W2:Y:S01]  /*72500*/  LDCU UR6, c[0x0][0x39c] ;  /* 0x00007380ff0677ac */ /* 0x000ea20008000800 */
[C---:B------:R-:W-:Y:S02]  /*72510*/  LOP3.LUT R0, R3.reuse, 0x86, RZ, 0xfc, !PT ;  /* 0x0000008603007812 */ /* 0x040fe400078efcff */
[----:B------:R-:W-:Y:S01]  /*72520*/  LOP3.LUT R81, R3, 0x80, RZ, 0xfc, !PT ;  /* 0x0000008003517812 */ /* 0x000fe200078efcff */
[----:B------:R4:W-:Y:S01]  /*72530*/  @P2 STG.E.U8 desc[UR20][R66.64], R79 ;  /* 0x0000004f42002986 */ /* 0x0009e2000c101114 */
[----:B---3--:R-:W-:Y:S01]  /*72540*/  ISETP.LT.AND P2, PT, R0, UR4, !P0 ;  /* 0x0000000400007c0c */ /* 0x008fe2000c741270 */
[----:B------:R-:W3:Y:S01]  /*72550*/  LDCU UR4, c[0x0][0x39c] ;  /* 0x00007380ff0477ac */ /* 0x000ee20008000800 */
[C---:B------:R-:W-:Y:S01]  /*72560*/  ISETP.LT.AND P1, PT, R81.reuse, UR7, !P0 ;  /* 0x0000000751007c0c */ /* 0x040fe2000c721270 */
[----:B------:R-:W-:Y:S01]  /*72570*/  IMAD R81, R81, R2, RZ ;  /* 0x0000000251517224 */ /* 0x000fe200078e02ff */
[----:B-1----:R-:W-:Y:S01]  /*72580*/  IADD3 R64, P4, PT, R74, R70, RZ ;  /* 0x000000464a407210 */ /* 0x002fe20007f9e0ff */
[----:B------:R-:W1:Y:S02]  /*72590*/  LDCU UR7, c[0x0][0x39c] ;  /* 0x00007380ff0777ac */ /* 0x000e640008000800 */
[----:B------:R-:W-:Y:S01]  /*725a0*/  IMAD R83, R2, 0x2, R81 ;  /* 0x0000000202537824 */ /* 0x000fe200078e0251 */
[----:B------:R-:W-:-:S02]  /*725b0*/  LEA.HI.X.SX32 R65, R74, R69, 0x1, P4 ;  /* 0x000000454a417211 */ /* 0x000fc400020f0eff */
[-C--:B----4-:R-:W-:Y:S02]  /*725c0*/  IADD3 R66, P4, PT, R81, R70.reuse, RZ ;  /* 0x0000004651427210 */ /* 0x090fe40007f9e0ff */
[----:B------:R-:W-:Y:S01]  /*725d0*/  LOP3.LUT R0, R3, 0x88, RZ, 0xfc, !PT ;  /* 0x0000008803007812 */ /* 0x000fe200078efcff */
[----:B------:R4:W-:Y:S01]  /*725e0*/  @P3 STG.E.U8 desc[UR20][R64.64], R75 ;  /* 0x0000004b40003986 */ /* 0x0009e2000c101114 */
[----:B------:R-:W-:Y:S01]  /*725f0*/  LEA.HI.X.SX32 R67, R81, R69, 0x1, P4 ;  /* 0x0000004551437211 */ /* 0x000fe200020f0eff */
[----:B------:R-:W-:Y:S01]  /*72600*/  IMAD R79, R2, 0x2, R83 ;  /* 0x00000002024f7824 */ /* 0x000fe200078e0253 */
[----:B------:R-:W-:Y:S02]  /*72610*/  PRMT R85, R40, 0x7770, RZ ;  /* 0x0000777028557816 */ /* 0x000fe400000000ff */
[----:B0-----:R-:W-:Y:S01]  /*72620*/  ISETP.LT.AND P3, PT, R0, UR5, !P0 ;  /* 0x0000000500007c0c */ /* 0x001fe2000c761270 */
[----:B------:R-:W0:Y:S01]  /*72630*/  LDCU UR5, c[0x0][0x39c] ;  /* 0x00007380ff0577ac */ /* 0x000e220008000800 */
[----:B------:R-:W-:Y:S01]  /*72640*/  LOP3.LUT R0, R3, 0x8a, RZ, 0xfc, !PT ;  /* 0x0000008a03007812 */ /* 0x000fe200078efcff */
[----:B------:R1:W-:Y:S01]  /*72650*/  @P1 STG.E.U8 desc[UR20][R66.64], R85 ;  /* 0x0000005542001986 */ /* 0x0003e2000c101114 */
[----:B----4-:R-:W-:Y:S01]  /*72660*/  IADD3 R64, P4, PT, R83, R70, RZ ;  /* 0x0000004653407210 */ /* 0x010fe20007f9e0ff */
[----:B------:R-:W-:Y:S01]  /*72670*/  IMAD R75, R2, 0x2, R79 ;  /* 0x00000002024b7824 */ /* 0x000fe200078e024f */
[----:B------:R-:W-:-:S02]  /*72680*/  PRMT R81, R40, 0x7771, RZ ;  /* 0x0000777128517816 */ /* 0x000fc400000000ff */
[-C--:B------:R-:W-:Y:S02]  /*72690*/  LEA.HI.X.SX32 R65, R83, R69.reuse, 0x1, P4 ;  /* 0x0000004553417211 */ /* 0x080fe400020f0eff */
[----:B---3--:R-:W-:Y:S01]  /*726a0*/  ISETP.LT.AND P4, PT, R0, UR4, !P0 ;  /* 0x0000000400007c0c */ /* 0x008fe2000c781270 */
[----:B------:R-:W3:Y:S01]  /*726b0*/  LDCU UR4, c[0x0][0x39c] ;  /* 0x00007380ff0477ac */ /* 0x000ee20008000800 */
[----:B-1----:R-:W-:Y:S02]  /*726c0*/  IADD3 R66, P1, PT, R79, R70, RZ ;  /* 0x000000464f427210 */ /* 0x002fe40007f3e0ff */
[----:B------:R-:W-:Y:S02]  /*726d0*/  LOP3.LUT R0, R3, 0x8c, RZ, 0xfc, !PT ;  /* 0x0000008c03007812 */ /* 0x000fe400078efcff */
[----:B------:R-:W-:Y:S01]  /*726e0*/  LEA.HI.X.SX32 R67, R79, R69, 0x1, P1 ;  /* 0x000000454f437211 */ /* 0x000fe200008f0eff */
[----:B------:R1:W-:Y:S01]  /*726f0*/  @P5 STG.E.U8 desc[UR20][R64.64], R81 ;  /* 0x0000005140005986 */ /* 0x0003e2000c101114 */
[----:B--2---:R-:W-:Y:S01]  /*72700*/  ISETP.LT.AND P1, PT, R0, UR6, !P0 ;  /* 0x0000000600007c0c */ /* 0x004fe2000c721270 */
[----:B------:R-:W2:Y:S01]  /*72710*/  LDCU UR6, c[0x0][0x39c] ;  /* 0x00007380ff0677ac */ /* 0x000ea20008000800 */
[----:B------:R-:W-:Y:S01]  /*72720*/  PRMT R83, R40, 0x7772, RZ ;  /* 0x0000777228537816 */ /* 0x000fe200000000ff */
[----:B------:R-:W-:Y:S01]  /*72730*/  IMAD R79, R2, 0x2, R75 ;  /* 0x00000002024f7824 */ /* 0x000fe200078e024b */
[----:B------:R-:W-:-:S03]  /*72740*/  LOP3.LUT R0, R3, 0x90, RZ, 0xfc, !PT ;  /* 0x0000009003007812 */ /* 0x000fc600078efcff */
[----:B------:R4:W-:Y:S01]  /*72750*/  @P6 STG.E.U8 desc[UR20][R66.64], R83 ;  /* 0x0000005342006986 */ /* 0x0009e2000c101114 */
[CC--:B-1----:R-:W-:Y:S02]  /*72760*/  IADD3 R64, P5, PT, R75.reuse, R70.reuse, RZ ;  /* 0x000000464b407210 */ /* 0x0c2fe40007fbe0ff */
[----:B------:R-:W-:Y:S02]  /*72770*/  PRMT R81, R40, 0x7773, RZ ;  /* 0x0000777328517816 */ /* 0x000fe400000000ff */
[----:B------:R-:W-:Y:S01]  /*72780*/  LEA.HI.X.SX32 R65, R75, R69, 0x1, P5 ;  /* 0x000000454b417211 */ /* 0x000fe200028f0eff */
[----:B------:R-:W-:Y:S01]  /*72790*/  IMAD R75, R2, 0x2, R79 ;  /* 0x00000002024b7824 */ /* 0x000fe200078e024f */
[----:B----4-:R-:W-:-:S03]  /*727a0*/  IADD3 R66, P6, PT, R79, R70, RZ ;  /* 0x000000464f427210 */ /* 0x010fc60007fde0ff */
[----:B------:R1:W-:Y:S01]  /*727b0*/  @P2 STG.E.U8 desc[UR20][R64.64], R81 ;  /* 0x0000005140002986 */ /* 0x0003e2000c101114 */
[----:B0-----:R-:W-:Y:S01]  /*727c0*/  ISETP.LT.AND P5, PT, R0, UR5, !P0 ;  /* 0x0000000500007c0c */ /* 0x001fe2000c7a1270 */
[----:B------:R-:W0:Y:S01]  /*727d0*/  LDCU UR5, c[0x0][0x39c] ;  /* 0x00007380ff0577ac */ /* 0x000e220008000800 */
[----:B------:R-:W-:Y:S02]  /*727e0*/  LEA.HI.X.SX32 R67, R79, R69, 0x1, P6 ;  /* 0x000000454f437211 */ /* 0x000fe400030f0eff */
[----:B------:R-:W-:Y:S02]  /*727f0*/  LOP3.LUT R0, R3, 0x92, RZ, 0xfc, !PT ;  /* 0x0000009203007812 */ /* 0x000fe400078efcff */
[----:B------:R-:W-:Y:S02]  /*72800*/  PRMT R83, R41, 0x7770, RZ ;  /* 0x0000777029537816 */ /* 0x000fe400000000ff */
[----:B-1----:R-:W-:Y:S02]  /*72810*/  IADD3 R64, P6, PT, R75, R70, RZ ;  /* 0x000000464b407210 */ /* 0x002fe40007fde0ff */
[----:B------:R-:W-:-:S02]  /*72820*/  PRMT R79, R41, 0x7771, RZ ;  /* 0x00007771294f7816 */ /* 0x000fc400000000ff */
[----:B------:R-:W-:Y:S01]  /*72830*/  LEA.HI.X.SX32 R65, R75, R69, 0x1, P6 ;  /* 0x000000454b417211 */ /* 0x000fe200030f0eff */
[----:B------:R-:W-:Y:S01]  /*72840*/  IMAD R75, R2, 0x2, R75 ;  /* 0x00000002024b7824 */ /* 0x000fe200078e024b */
[----:B--2---:R-:W-:Y:S01]  /*72850*/  ISETP.LT.AND P2, PT, R0, UR6, !P0 ;  /* 0x0000000600007c0c */ /* 0x004fe2000c741270 */
[----:B------:R-:W-:Y:S01]  /*72860*/  @P3 STG.E.U8 desc[UR20][R66.64], R83 ;  /* 0x0000005342003986 */ /* 0x000fe2000c101114 */
[----:B------:R-:W1:Y:S01]  /*72870*/  LDCU UR6, c[0x0][0x39c] ;  /* 0x00007380ff0677ac */ /* 0x000e620008000800 */
[C---:B---3--:R-:W-:Y:S01]  /*72880*/  ISETP.LT.AND P3, PT, R73.reuse, UR4, !P0 ;  /* 0x0000000449007c0c */ /* 0x048fe2000c761270 */
[----:B------:R-:W-:Y:S01]  /*72890*/  IMAD R73, R73, R2, RZ ;  /* 0x0000000249497224 */ /* 0x000fe200078e02ff */
[----:B------:R2:W-:Y:S01]  /*728a0*/  @P4 STG.E.U8 desc[UR20][R64.64], R79 ;  /* 0x0000004f40004986 */ /* 0x0005e2000c101114 */
[----:B------:R-:W-:Y:S01]  /*728b0*/  LOP3.LUT R0, R3, 0x94, RZ, 0xfc, !PT ;  /* 0x0000009403007812 */ /* 0x000fe200078efcff */
[----:B------:R-:W3:Y:S01]  /*728c0*/  LDCU UR4, c[0x0][0x39c] ;  /* 0x00007380ff0477ac */ /* 0x000ee20008000800 */
[----:B--2---:R-:W-:-:S02]  /*728d0*/  IADD3 R64, P4, PT, R75, R70, RZ ;  /* 0x000000464b407210 */ /* 0x004fc40007f9e0ff */
[-C--:B------:R-:W-:Y:S02]  /*728e0*/  IADD3 R66, P6, PT, R73, R70.reuse, RZ ;  /* 0x0000004649427210 */ /* 0x080fe40007fde0ff */
[-C--:B------:R-:W-:Y:S01]  /*728f0*/  LEA.HI.X.SX32 R65, R75, R69.reuse, 0x1, P4 ;  /* 0x000000454b417211 */ /* 0x080fe200020f0eff */
[----:B------:R-:W-:Y:S01]  /*72900*/  IMAD R75, R2, 0x4, R75 ;  /* 0x00000004024b7824 */ /* 0x000fe200078e024b */
[----:B0-----:R-:W-:Y:S01]  /*72910*/  ISETP.LT.AND P4, PT, R0, UR5, !P0 ;  /* 0x0000000500007c0c */ /* 0x001fe2000c781270 */
[----:B------:R-:W0:Y:S01]  /*72920*/  LDCU UR5, c[0x0][0x39c] ;  /* 0x00007380ff0577ac */ /* 0x000e220008000800 */
[----:B------:R-:W-:Y:S02]  /*72930*/  LEA.HI.X.SX32 R67, R73, R69, 0x1, P6 ;  /* 0x0000004549437211 */ /* 0x000fe400030f0eff */
[----:B------:R-:W-:Y:S02]  /*72940*/  PRMT R81, R41, 0x7772, RZ ;  /* 0x0000777229517816 */ /* 0x000fe400000000ff */
[----:B------:R-:W-:-:S02]  /*72950*/  IADD3 R40, P6, PT, R75, R70, RZ ;  /* 0x000000464b287210 */ /* 0x000fc40007fde0ff */
[----:B------:R-:W-:Y:S02]  /*72960*/  LOP3.LUT R0, R3, 0x96, RZ, 0xfc, !PT ;  /* 0x0000009603007812 */ /* 0x000fe400078efcff */
[----:B------:R-:W-:Y:S01]  /*72970*/  PRMT R79, R41, 0x7773, RZ ;  /* 0x00007773294f7816 */ /* 0x000fe200000000ff */
[----:B------:R-:W-:Y:S01]  /*72980*/  @P1 STG.E.U8 desc[UR20][R64.64], R81 ;  /* 0x0000005140001986 */ /* 0x000fe2000c101114 */
[----:B------:R-:W-:Y:S01]  /*72990*/  LEA.HI.X.SX32 R41, R75, R69, 0x1, P6 ;  /* 0x000000454b297211 */ /* 0x000fe200030f0eff */
[----:B------:R-:W-:Y:S01]  /*729a0*/  IMAD R75, R2, 0x2, R75 ;  /* 0x00000002024b7824 */ /* 0x000fe200078e024b */
[----:B------:R-:W-:Y:S02]  /*729b0*/  PRMT R73, R42, 0x7770, RZ ;  /* 0x000077702a497816 */ /* 0x000fe400000000ff */
[----:B-1----:R-:W-:Y:S01]  /*729c0*/  ISETP.LT.AND P1, PT, R0, UR6, !P0 ;  /* 0x0000000600007c0c */ /* 0x002fe2000c721270 */
[----:B------:R-:W1:Y:S01]  /*729d0*/  LDCU UR6, c[0x0][0x39c] ;  /* 0x00007380ff0677ac */ /* 0x000e620008000800 */
[C---:B------:R-:W-:Y:S01]  /*729e0*/  LOP3.LUT R0, R3.reuse, 0x98, RZ, 0xfc, !PT ;  /* 0x0000009803007812 */ /* 0x040fe200078efcff */
[----:B------:R2:W-:Y:S03]  /*729f0*/  @P3 STG.E.U8 desc[UR20][R66.64], R79 ;  /* 0x0000004f42003986 */ /* 0x0005e6000c101114 */
[----:B---3--:R-:W-:Y:S01]  /*72a00*/  ISETP.LT.AND P3, PT, R0, UR4, !P0 ;  /* 0x0000000400007c0c */ /* 0x008fe2000c761270 */
[----:B------:R3:W-:Y:S01]  /*72a10*/  @P5 STG.E.U8 desc[UR20][R40.64], R73 ;  /* 0x0000004928005986 */ /* 0x0007e2000c101114 */
[----:B------:R-:W-:Y:S01]  /*72a20*/  LOP3.LUT R0, R3, 0x9a, RZ, 0xfc, !PT ;  /* 0x0000009a03007812 */ /* 0x000fe200078efcff */
[----:B------:R-:W4:Y:S01]  /*72a30*/  LDCU UR4, c[0x0][0x39c] ;  /* 0x00007380ff0477ac */ /* 0x000f220008000800 */
[----:B--2---:R-:W-:Y:S01]  /*72a40*/  IMAD R67, R2, 0x2, R75 ;  /* 0x0000000202437824 */ /* 0x004fe200078e024b */
[----:B---3--:R-:W-:-:S04]  /*72a50*/  IADD3 R40, P5, PT, R75, R70, RZ ;  /* 0x000000464b287210 */ /* 0x008fc80007fbe0ff */
[----:B------:R-:W-:Y:S02]  /*72a60*/  IADD3 R64, P6, PT, R67, R70, RZ ;  /* 0x0000004643407210 */ /* 0x000fe40007fde0ff */
[-C--:B------:R-:W-:Y:S02]  /*72a70*/  LEA.HI.X.SX32 R41, R75, R69.reuse, 0x1, P5 ;  /* 0x000000454b297211 */ /* 0x080fe400028f0eff */
[----:B0-----:R-:W-:Y:S01]  /*72a80*/  ISETP.LT.AND P5, PT, R0, UR5, !P0 ;  /* 0x0000000500007c0c */ /* 0x001fe2000c7a1270 */
[----:B------:R-:W0:Y:S01]  /*72a90*/  LDCU UR5, c[0x0][0x39c] ;  /* 0x00007380ff0577ac */ /* 0x000e220008000800 */
[----:B------:R-:W-:Y:S02]  /*72aa0*/  PRMT R79, R42, 0x7771, RZ ;  /* 0x000077712a4f7816 */ /* 0x000fe400000000ff */
[----:B------:R-:W-:Y:S01]  /*72ab0*/  LEA.HI.X.SX32 R65, R67, R69, 0x1, P6 ;  /* 0x0000004543417211 */ /* 0x000fe200030f0eff */
[----:B------:R-:W-:Y:S01]  /*72ac0*/  IMAD R67, R2, 0x2, R67 ;  /* 0x0000000202437824 */ /* 0x000fe200078e0243 */
[C---:B------:R-:W-:Y:S01]  /*72ad0*/  LOP3.LUT R0, R3.reuse, 0x9c, RZ, 0xfc, !PT ;  /* 0x0000009c03007812 */ /* 0x040fe200078efcff */
[----:B------:R2:W-:Y:S01]  /*72ae0*/  @P2 STG.E.U8 desc[UR20][R40.64], R79 ;  /* 0x0000004f28002986 */ /* 0x0005e2000c101114 */
[----:B------:R-:W-:Y:S01]  /*72af0*/  PRMT R75, R42, 0x7772, RZ ;  /* 0x000077722a4b7816 */ /* 0x000fe200000000ff */
[----:B------:R-:W-:Y:S01]  /*72b00*/  IMAD R73, R2, 0x2, R67 ;  /* 0x0000000202497824 */ /* 0x000fe200078e0243 */
[----:B-1----:R-:W-:Y:S01]  /*72b10*/  ISETP.LT.AND P2, PT, R0, UR6, !P0 ;  /* 0x0000000600007c0c */ /* 0x002fe2000c741270 */
[----:B------:R-:W1:Y:S01]  /*72b20*/  LDCU UR6, c[0x0][0x39c] ;  /* 0x00007380ff0677ac */ /* 0x000e620008000800 */
[----:B------:R-:W-:Y:S01]  /*72b30*/  LOP3.LUT R0, R3, 0xa0, RZ, 0xfc, !PT ;  /* 0x000000a003007812 */ /* 0x000fe200078efcff */
[----:B------:R3:W-:Y:S01]  /*72b40*/  @P4 STG.E.U8 desc[UR20][R64.64], R75 ;  /* 0x0000004b40004986 */ /* 0x0007e2000c101114 */
[----:B------:R-:W-:-:S02]  /*72b50*/  PRMT R81, R42, 0x7773, RZ ;  /* 0x000077732a517816 */ /* 0x000fc400000000ff */
[CC--:B--2---:R-:W-:Y:S02]  /*72b60*/  IADD3 R40, P6, PT, R67.reuse, R70.reuse, RZ ;  /* 0x0000004643287210 */ /* 0x0c4fe40007fde0ff */
[----:B------:R-:W-:Y:S01]  /*72b70*/  ISETP.LT.AND P4, PT, R0, UR7, !P0 ;  /* 0x0000000700007c0c */ /* 0x000fe2000c781270 */
[----:B------:R-:W2:Y:S01]  /*72b80*/  LDCU UR7, c[0x0][0x39c] ;  /* 0x00007380ff0777ac */ /* 0x000ea20008000800 */
[-C--:B------:R-:W-:Y:S02]  /*72b90*/  LEA.HI.X.SX32 R41, R67, R69.reuse, 0x1, P6 ;  /* 0x0000004543297211 */ /* 0x080fe400030f0eff */
[----:B---3--:R-:W-:Y:S02]  /*72ba0*/  IADD3 R64, P6, PT, R73, R70, RZ ;  /* 0x0000004649407210 */ /* 0x008fe40007fde0ff */
[----:B------:R-:W-:Y:S01]  /*72bb0*/  LOP3.LUT R0, R3, 0xa2, RZ, 0xfc, !PT ;  /* 0x000000a203007812 */ /* 0x000fe200078efcff */
[----:B------:R3:W-:Y:S01]  /*72bc0*/  @P1 STG.E.U8 desc[UR20][R40.64], R81 ;  /* 0x0000005128001986 */ /* 0x0007e2000c101114 */
[----:B------:R-:W-:Y:S01]  /*72bd0*/  LEA.HI.X.SX32 R65, R73, R69, 0x1, P6 ;  /* 0x0000004549417211 */ /* 0x000fe200030f0eff */
[----:B------:R-:W-:Y:S01]  /*72be0*/  IMAD R73, R2, 0x2, R73 ;  /* 0x0000000202497824 */ /* 0x000fe200078e0249 */
[----:B0-----:R-:W-:Y:S01]  /*72bf0*/  ISETP.LT.AND P1, PT, R0, UR5, !P0 ;  /* 0x0000000500007c0c */ /* 0x001fe2000c721270 */
[----:B------:R-:W0:Y:S01]  /*72c00*/  LDCU UR5, c[0x0][0x39c] ;  /* 0x00007380ff0577ac */ /* 0x000e220008000800 */
[C---:B------:R-:W-:Y:S01]  /*72c10*/  PRMT R75, R43.reuse, 0x7770, RZ ;  /* 0x000077702b4b7816 */ /* 0x040fe200000000ff */
[----:B------:R-:W-:Y:S01]  /*72c20*/  IMAD R67, R2, 0x2, R73 ;  /* 0x0000000202437824 */ /* 0x000fe200078e0249 */
[----:B------:R-:W-:-:S02]  /*72c30*/  PRMT R79, R43, 0x7771, RZ ;  /* 0x000077712b4f7816 */ /* 0x000fc400000000ff */
[----:B---3--:R-:W-:Y:S01]  /*72c40*/  IADD3 R40, P6, PT, R73, R70, RZ ;  /* 0x0000004649287210 */ /* 0x008fe20007fde0ff */
[----:B------:R3:W-:Y:S01]  /*72c50*/  @P3 STG.E.U8 desc[UR20][R64.64], R75 ;  /* 0x0000004b40003986 */ /* 0x0007e2000c101114 */
[----:B----4-:R-:W-:Y:S01]  /*72c60*/  ISETP.LT.AND P3, PT, R63, UR4, !P0 ;  /* 0x000000043f007c0c */ /* 0x010fe2000c761270 */
[----:B------:R-:W4:Y:S01]  /*72c70*/  LDCU UR4, c[0x0][0x39c] ;  /* 0x00007380ff0477ac */ /* 0x000f220008000800 */
[----:B------:R-:W-:Y:S02]  /*72c80*/  LEA.HI.X.SX32 R41, R73, R69, 0x1, P6 ;  /* 0x0000004549297211 */ /* 0x000fe400030f0eff */
[----:B------:R-:W-:Y:S01]  /*72c90*/  LOP3.LUT R0, R3, 0xa4, RZ, 0xfc, !PT ;  /* 0x000000a403007812 */ /* 0x000fe200078efcff */
[----:B------:R-:W-:Y:S02]  /*72ca0*/  IMAD R63, R63, R2, RZ ;  /* 0x000000023f3f7224 */ /* 0x000fe400078e02ff */
[----:B------:R0:W-:Y:S01]  /*72cb0*/  @P5 STG.E.U8 desc[UR20][R40.64], R79 ;  /* 0x0000004f28005986 */ /* 0x0001e2000c101114 */
[----:B---3--:R-:W-:-:S02]  /*72cc0*/  IADD3 R64, P6, PT, R67, R70, RZ ;  /* 0x0000004643407210 */ /* 0x008fc40007fde0ff */
[----:B------:R-:W-:Y:S02]  /*72cd0*/  PRMT R75, R43, 0x7772, RZ ;  /* 0x000077722b4b7816 */ /* 0x000fe400000000ff */
[----:B------:R-:W-:Y:S02]  /*72ce0*/  LEA.HI.X.SX32 R65, R67, R69, 0x1, P6 ;  /* 0x0000004543417211 */ /* 0x000fe400030f0eff */
[----:B-1----:R-:W-:Y:S01]  /*72cf0*/  ISETP.LT.AND P5, PT, R0, UR6, !P0 ;  /* 0x0000000600007c0c */ /* 0x002fe2000c7a1270 */
[----:B------:R-:W-:Y:S01]  /*72d00*/  IMAD R67, R2, 0x4, R67 ;  /* 0x0000000402437824 */ /* 0x000fe200078e0243 */
[----:B------:R-:W-:Y:S01]  /*72d10*/  LOP3.LUT R0, R3, 0xa6, RZ, 0xfc, !PT ;  /* 0x000000a603007812 */ /* 0x000fe200078efcff */
[----:B------:R1:W-:Y:S01]  /*72d20*/  @P2 STG.E.U8 desc[UR20][R64.64], R75 ;  /* 0x0000004b40002986 */ /* 0x0003e2000c101114 */
[----:B0-----:R-:W-:Y:S01]  /*72d30*/  IADD3 R40, P6, PT, R63, R70, RZ ;  /* 0x000000463f287210 */ /* 0x001fe20007fde0ff */
[----:B------:R-:W0:Y:S01]  /*72d40*/  LDCU UR6, c[0x0][0x39c] ;  /* 0x00007380ff0677ac */ /* 0x000e220008000800 */
[----:B------:R-:W-:Y:S01]  /*72d50*/  ISETP.LT.AND P2, PT, R0, UR5, !P0 ;  /* 0x0000000500007c0c */ /* 0x000fe2000c741270 */
[----:B------:R-:W3:Y:S01]  /*72d60*/  LDCU UR5, c[0x0][0x39c] ;  /* 0x00007380ff0577ac */ /* 0x000ee20008000800 */
[----:B------:R-:W-:-:S02]  /*72d70*/  PRMT R73, R43, 0x7773, RZ ;  /* 0x000077732b497816 */ /* 0x000fc400000000ff */
[-C--:B------:R-:W-:Y:S02]  /*72d80*/  LEA.HI.X.SX32 R41, R63, R69.reuse, 0x1, P6 ;  /* 0x000000453f297211 */ /* 0x080fe400030f0eff */
[----:B------:R-:W-:Y:S01]  /*72d90*/  LOP3.LUT R0, R3, 0xa8, RZ, 0xfc, !PT ;  /* 0x000000a803007812 */ /* 0x000fe200078efcff */
[----:B------:R-:W-:Y:S01]  /*72da0*/  IMAD R63, R2, 0x2, R67 ;  /* 0x00000002023f7824 */ /* 0x000fe200078e0243 */
[C---:B------:R-:W-:Y:S01]  /*72db0*/  IADD3 R42, P6, PT, R67.reuse, R70, RZ ;  /* 0x00000046432a7210 */ /* 0x040fe20007fde0ff */
[----:B------:R0:W-:Y:S01]  /*72dc0*/  @P3 STG.E.U8 desc[UR20][R40.64], R73 ;  /* 0x0000004928003986 */ /* 0x0001e2000c101114 */
[----:B----4-:R-:W-:Y:S01]  /*72dd0*/  ISETP.LT.AND P3, PT, R0, UR4, !P0 ;  /* 0x0000000400007c0c */ /* 0x010fe2000c761270 */
[----:B------:R-:W4:Y:S01]  /*72de0*/  LDCU UR4, c[0x0][0x39c] ;  /* 0x00007380ff0477ac */ /* 0x000f220008000800 */
[----:B------:R-:W-:Y:S01]  /*72df0*/  LEA.HI.X.SX32 R43, R67, R69, 0x1, P6 ;  /* 0x00000045432b7211 */ /* 0x000fe200030f0eff */
[----:B-1----:R-:W-:Y:S01]  /*72e00*/  IMAD R65, R2, 0x2, R63 ;  /* 0x0000000202417824 */ /* 0x002fe200078e023f */
[----:B------:R-:W-:-:S02]  /*72e10*/  PRMT R79, R48, 0x7770, RZ ;  /* 0x00007770304f7816 */ /* 0x000fc400000000ff */
[----:B------:R-:W-:Y:S02]  /*72e20*/  LOP3.LUT R0, R3, 0xaa, RZ, 0xfc, !PT ;  /* 0x000000aa03007812 */ /* 0x000fe400078efcff */
[CC--:B0-----:R-:W-:Y:S01]  /*72e30*/  IADD3 R40, P6, PT, R63.reuse, R70.reuse, RZ ;  /* 0x000000463f287210 */ /* 0x0c1fe20007fde0ff */
[----:B------:R0:W-:Y:S01]  /*72e40*/  @P4 STG.E.U8 desc[UR20][R42.64], R79 ;  /* 0x0000004f2a004986 */ /* 0x0001e2000c101114 */
[----:B------:R-:W-:Y:S02]  /*72e50*/  PRMT R67, R48, 0x7771, RZ ;  /* 0x0000777130437816 */ /* 0x000fe400000000ff */
[----:B------:R-:W-:Y:S02]  /*72e60*/  LEA.HI.X.SX32 R41, R63, R69, 0x1, P6 ;  /* 0x000000453f297211 */ /* 0x000fe400030f0eff */
[----:B---3--:R-:W-:Y:S01]  /*72e70*/  ISETP.LT.AND P4, PT, R0, UR5, !P0 ;  /* 0x0000000500007c0c */ /* 0x008fe2000c781270 */
[----:B------:R-:W1:Y:S01]  /*72e80*/  LDCU UR5, c[0x0][0x39c] ;  /* 0x00007380ff0577ac */ /* 0x000e620008000800 */
[----:B------:R-:W-:Y:S01]  /*72e90*/  LOP3.LUT R0, R3, 0xac, RZ, 0xfc, !PT ;  /* 0x000000ac03007812 */ /* 0x000fe200078efcff */
[----:B------:R3:W-:Y:S01]  /*72ea0*/  @P1 STG.E.U8 desc[UR20][R40.64], R67 ;  /* 0x0000004328001986 */ /* 0x0007e2000c101114 */
[----:B0-----:R-:W-:Y:S01]  /*72eb0*/  IADD3 R42, P6, PT, R65, R70, RZ ;  /* 0x00000046412a7210 */ /* 0x001fe20007fde0ff */
[----:B------:R-:W-:Y:S01]  /*72ec0*/  IMAD R63, R2, 0x2, R65 ;  /* 0x00000002023f7824 */ /* 0x000fe200078e0241 */
[----:B------:R-:W-:-:S02]  /*72ed0*/  PRMT R73, R48, 0x7772, RZ ;  /* 0x0000777230497816 */ /* 0x000fc400000000ff */
[-C--:B------:R-:W-:Y:S02]  /*72ee0*/  LEA.HI.X.SX32 R43, R65, R69.reuse, 0x1, P6 ;  /* 0x00000045412b7211 */ /* 0x080fe400030f0eff */
[----:B------:R-:W-:Y:S01]  /*72ef0*/  ISETP.LT.AND P1, PT, R0, UR6, !P0 ;  /* 0x0000000600007c0c */ /* 0x000fe2000c721270 */
[----:B------:R-:W-:Y:S01]  /*72f00*/  IMAD R65, R2, 0x2, R63 ;  /* 0x0000000202417824 */ /* 0x000fe200078e023f */
[----:B------:R-:W-:Y:S01]  /*72f10*/  LOP3.LUT R0, R3, 0xb0, RZ, 0xfc, !PT ;  /* 0x000000b003007812 */ /* 0x000fe200078efcff */
[----:B------:R0:W-:Y:S01]  /*72f20*/  @P5 STG.E.U8 desc[UR20][R42.64], R73 ;  /* 0x000000492a005986 */ /* 0x0001e2000c101114 */
[C---:B---3--:R-:W-:Y:S01]  /*72f30*/  IADD3 R40, P6, PT, R63.reuse, R70, RZ ;  /* 0x000000463f287210 */ /* 0x048fe20007fde0ff */
[----:B------:R-:W3:Y:S01]  /*72f40*/  LDCU UR6, c[0x0][0x39c] ;  /* 0x00007380ff0677ac */ /* 0x000ee20008000800 */
[----:B----4-:R-:W-:Y:S01]  /*72f50*/  ISETP.LT.AND P5, PT, R0, UR4, !P0 ;  /* 0x0000000400007c0c */ /* 0x010fe2000c7a1270 */
[----:B------:R-:W4:Y:S01]  /*72f60*/  LDCU UR4, c[0x0][0x39c] ;  /* 0x00007380ff0477ac */ /* 0x000f220008000800 */
[----:B------:R-:W-:Y:S01]  /*72f70*/  LEA.HI.X.SX32 R41, R63, R69, 0x1, P6 ;  /* 0x000000453f297211 */ /* 0x000fe200030f0eff */
[----:B------:R-:W-:Y:S01]  /*72f80*/  IMAD R63, R2, 0x2, R65 ;  /* 0x00000002023f7824 */ /* 0x000fe200078e0241 */
[----:B------:R-:W-:-:S02]  /*72f90*/  PRMT R67, R48, 0x7773, RZ ;  /* 0x0000777330437816 */ /* 0x000fc400000000ff */
[-C--:B0-----:R-:W-:Y:S02]  /*72fa0*/  IADD3 R42, P6, PT, R65, R70.reuse, RZ ;  /* 0x00000046412a7210 */ /* 0x081fe40007fde0ff */
[----:B------:R-:W-:Y:S01]  /*72fb0*/  LOP3.LUT R0, R3, 0xb2, RZ, 0xfc, !PT ;  /* 0x000000b203007812 */ /* 0x000fe200078efcff */
[----:B------:R0:W-:Y:S01]  /*72fc0*/  @P2 STG.E.U8 desc[UR20][R40.64], R67 ;  /* 0x0000004328002986 */ /* 0x0001e2000c101114 */
[----:B------:R-:W-:Y:S02]  /*72fd0*/  LEA.HI.X.SX32 R43, R65, R69, 0x1, P6 ;  /* 0x00000045412b7211 */ /* 0x000fe400030f0eff */
[----:B-1----:R-:W-:Y:S01]  /*72fe0*/  ISETP.LT.AND P2, PT, R0, UR5, !P0 ;  /* 0x0000000500007c0c */ /* 0x002fe2000c741270 */
[----:B------:R-:W1:Y:S01]  /*72ff0*/  LDCU UR5, c[0x0][0x39c] ;  /* 0x00007380ff0577ac */ /* 0x000e620008000800 */
[----:B------:R-:W-:Y:S02]  /*73000*/  PRMT R75, R49, 0x7770, RZ ;  /* 0x00007770314b7816 */ /* 0x000fe400000000ff */
[----:B0-----:R-:W-:-:S04]  /*73010*/  IADD3 R40, P6, PT, R63, R70, RZ ;  /* 0x000000463f287210 */ /* 0x001fc80007fde0ff */
[-C--:B------:R-:W-:Y:S01]  /*73020*/  LEA.HI.X.SX32 R41, R63, R69.reuse, 0x1, P6 ;  /* 0x000000453f297211 */ /* 0x080fe200030f0eff */
[----:B------:R-:W-:Y:S01]  /*73030*/  IMAD R63, R2, 0x2, R63 ;  /* 0x00000002023f7824 */ /* 0x000fe200078e023f */
[----:B------:R-:W-:Y:S01]  /*73040*/  PRMT R73, R49, 0x7771, RZ ;  /* 0x0000777131497816 */ /* 0x000fe200000000ff */
[----:B------:R0:W-:Y:S01]  /*73050*/  @P3 STG.E.U8 desc[UR20][R42.64], R75 ;  /* 0x0000004b2a003986 */ /* 0x0001e2000c101114 */
[C---:B----4-:R-:W-:Y:S01]  /*73060*/  ISETP.LT.AND P6, PT, R68.reuse, UR4, !P0 ;  /* 0x0000000444007c0c */ /* 0x050fe2000c7c1270 */
[----:B------:R-:W-:Y:S01]  /*73070*/  IMAD R68, R68, R2, RZ ;  /* 0x0000000244447224 */ /* 0x000fe200078e02ff */
[----:B------:R-:W-:Y:S02]  /*73080*/  IADD3 R64, P3, PT, R63, R70, RZ ;  /* 0x000000463f407210 */ /* 0x000fe40007f7e0ff */
[----:B------:R-:W-:Y:S01]  /*73090*/  LOP3.LUT R0, R3, 0xb4, RZ, 0xfc, !PT ;  /* 0x000000b403007812 */ /* 0x000fe200078efcff */
[----:B------:R4:W-:Y:S01]  /*730a0*/  @P4 STG.E.U8 desc[UR20][R40.64], R73 ;  /* 0x0000004928004986 */ /* 0x0009e2000c101114 */
[----:B------:R-:W-:Y:S01]  /*730b0*/  LEA.HI.X.SX32 R65, R63, R69, 0x1, P3 ;  /* 0x000000453f417211 */ /* 0x000fe200018f0eff */
[----:B------:R-:W2:Y:S01]  /*730c0*/  LDCU UR4, c[0x0][0x39c] ;  /* 0x00007380ff0477ac */ /* 0x000ea20008000800 */
[----:B---3--:R-:W-:-:S02]  /*730d0*/  ISETP.LT.AND P3, PT, R0, UR6, !P0 ;  /* 0x0000000600007c0c */ /* 0x008fc4000c761270 */
[----:B------:R-:W-:Y:S02]  /*730e0*/  LOP3.LUT R0, R3, 0xb6, RZ, 0xfc, !PT ;  /* 0x000000b603007812 */ /* 0x000fe400078efcff */
[-C--:B0-----:R-:W-:Y:S01]  /*730f0*/  IADD3 R42, P4, PT, R68, R70.reuse, RZ ;  /* 0x00000046442a7210 */ /* 0x081fe20007f9e0ff */
[----:B------:R-:W-:Y:S01]  /*73100*/  IMAD R63, R2, 0x4, R63 ;  /* 0x00000004023f7824 */ /* 0x000fe200078e023f */
[----:B------:R-:W-:Y:S01]  /*73110*/  PRMT R67, R49, 0x7772, RZ ;  /* 0x0000777231437816 */ /* 0x000fe200000000ff */
[----:B------:R-:W0:Y:S01]  /*73120*/  LDCU UR6, c[0x0][0x39c] ;  /* 0x00007380ff0677ac */ /* 0x000e220008000800 */
[----:B------:R-:W-:Y:S02]  /*73130*/  LEA.HI.X.SX32 R43, R68, R69, 0x1, P4 ;  /* 0x00000045442b7211 */ /* 0x000fe400020f0eff */
[----:B-1----:R-:W-:Y:S01]  /*73140*/  ISETP.LT.AND P4, PT, R0, UR5, !P0 ;  /* 0x0000000500007c0c */ /* 0x002fe2000c781270 */
[----:B------:R-:W1:Y:S01]  /*73150*/  LDCU UR5, c[0x0][0x39c] ;  /* 0x00007380ff0577ac */ /* 0x000e620008000800 */
[----:B------:R3:W-:Y:S01]  /*73160*/  @P1 STG.E.U8 desc[UR20][R64.64], R67 ;  /* 0x0000004340001986 */ /* 0x0007e2000c101114 */
[----:B----4-:R-:W-:-:S02]  /*73170*/  IADD3 R40, P1, PT, R63, R70, RZ ;  /* 0x000000463f287210 */ /* 0x010fc40007f3e0ff */
[----:B------:R-:W-:Y:S02]  /*73180*/  PRMT R73, R49, 0x7773, RZ ;  /* 0x0000777331497816 */ /* 0x000fe400000000ff */
[----:B------:R-:W-:Y:S01]  /*73190*/  LEA.HI.X.SX32 R41, R63, R69, 0x1, P1 ;  /* 0x000000453f297211 */ /* 0x000fe200008f0eff */
[----:B------:R-:W-:Y:S01]  /*731a0*/  IMAD R63, R2, 0x2, R63 ;  /* 0x00000002023f7824 */ /* 0x000fe200078e023f */
[----:B------:R-:W-:Y:S01]  /*731b0*/  LOP3.LUT R0, R3, 0xb8, RZ, 0xfc, !PT ;  /* 0x000000b803007812 */ /* 0x000fe200078efcff */
[----:B------:R4:W-:Y:S01]  /*731c0*/  @P6 STG.E.U8 desc[UR20][R42.64], R73 ;  /* 0x000000492a006986 */ /* 0x0009e2000c101114 */
[----:B---3--:R-:W-:Y:S01]  /*731d0*/  PRMT R67, R50, 0x7770, RZ ;  /* 0x0000777032437816 */ /* 0x008fe200000000ff */
[----:B------:R-:W-:Y:S01]  /*731e0*/  IMAD R65, R2, 0x2, R63 ;  /* 0x0000000202417824 */ /* 0x000fe200078e023f */
[----:B--2---:R-:W-:Y:S01]  /*731f0*/  ISETP.LT.AND P1, PT, R0, UR4, !P0 ;  /* 0x0000000400007c0c */ /* 0x004fe2000c721270 */
[----:B------:R-:W2:Y:S02]  /*73200*/  LDCU UR4, c[0x0][0x39c] ;  /* 0x00007380ff0477ac */ /* 0x000ea40008000800 */
[----:B------:R3:W-:Y:S01]  /*73210*/  @P5 STG.E.U8 desc[UR20][R40.64], R67 ;  /* 0x0000004328005986 */ /* 0x0007e2000c101114 */
[----:B------:R-:W-:-:S02]  /*73220*/  IADD3 R48, P5, PT, R63, R70, RZ ;  /* 0x000000463f307210 */ /* 0x000fc40007fbe0ff */
[----:B------:R-:W-:Y:S02]  /*73230*/  LOP3.LUT R0, R3, 0xba, RZ, 0xfc, !PT ;  /* 0x000000ba03007812 */ /* 0x000fe400078efcff */
[----:B----4-:R-:W-:Y:S02]  /*73240*/  IADD3 R42, P6, PT, R65, R70, RZ ;  /* 0x00000046412a7210 */ /* 0x010fe40007fde0ff */
[-C--:B------:R-:W-:Y:S02]  /*73250*/  LEA.HI.X.SX32 R49, R63, R69.reuse, 0x1, P5 ;  /* 0x000000453f317211 */ /* 0x080fe400028f0eff */
[----:B-1----:R-:W-:Y:S01]  /*73260*/  ISETP.LT.AND P5, PT, R0, UR5, !P0 ;  /* 0x0000000500007c0c */ /* 0x002fe2000c7a1270 */
[----:B------:R-:W1:Y:S01]  /*73270*/  LDCU UR5, c[0x0][0x39c] ;  /* 0x00007380ff0577ac */ /* 0x000e620008000800 */
[----:B------:R-:W-:Y:S01]  /*73280*/  LEA.HI.X.SX32 R43, R65, R69, 0x1, P6 ;  /* 0x00000045412b7211 */ /* 0x000fe200030f0eff */
[----:B------:R-:W-:Y:S01]  /*73290*/  IMAD R65, R2, 0x2, R65 ;  /* 0x0000000202417824 */ /* 0x000fe200078e0241 */
[----:B------:R-:W-:-:S02]  /*732a0*/  PRMT R73, R50, 0x7771, RZ ;  /* 0x0000777132497816 */ /* 0x000fc400000000ff */
[----:B------:R-:W-:Y:S01]  /*732b0*/  LOP3.LUT R0, R3, 0xbc, RZ, 0xfc, !PT ;  /* 0x000000bc03007812 */ /* 0x000fe200078efcff */
[----:B------:R-:W-:Y:S01]  /*732c0*/  IMAD R63, R2, 0x2, R65 ;  /* 0x00000002023f7824 */ /* 0x000fe200078e0241 */
[----:B---3--:R-:W-:Y:S01]  /*732d0*/  PRMT R67, R50, 0x7772, RZ ;  /* 0x0000777232437816 */ /* 0x008fe200000000ff */
[----:B------:R3:W-:Y:S01]  /*732e0*/  @P2 STG.E.U8 desc[UR20][R48.64], R73 ;  /* 0x0000004930002986 */ /* 0x0007e2000c101114 */
[----:B------:R-:W-:Y:S02]  /*732f0*/  IADD3 R40, P6, PT, R65, R70, RZ ;  /* 0x0000004641287210 */ /* 0x000fe40007fde0ff */
[----:B0-----:R-:W-:Y:S01]  /*73300*/  ISETP.LT.AND P2, PT, R0, UR6, !P0 ;  /* 0x0000000600007c0c */ /* 0x001fe2000c741270 */
[----:B------:R0:W-:Y:S01]  /*73310*/  @P3 STG.E.U8 desc[UR20][R42.64], R67 ;  /* 0x000000432a003986 */ /* 0x0001e2000c101114 */
[----:B------:R-:W-:Y:S01]  /*73320*/  LOP3.LUT R0, R3, 0xc0, RZ, 0xfc, !PT ;  /* 0x000000c003007812 */ /* 0x000fe200078efcff */
[----:B------:R-:W4:Y:S01]  /*73330*/  LDCU UR6, c[0x0][0x39c] ;  /* 0x00007380ff0677ac */ /* 0x000f220008000800 */
[----:B------:R-:W-:-:S02]  /*73340*/  LEA.HI.X.SX32 R41, R65, R69, 0x1, P6 ;  /* 0x0000004541297211 */ /* 0x000fc400030f0eff */
[----:B------:R-:W-:Y:S02]  /*73350*/  PRMT R75, R50, 0x7773, RZ ;  /* 0x00007773324b7816 */ /* 0x000fe400000000ff */
[----:B------:R-:W-:Y:S01]  /*73360*/  ISETP.LT.AND P3, PT, R0, UR7, !P0 ;  /* 0x0000000700007c0c */ /* 0x000fe2000c761270 */
[----:B------:R-:W2:Y:S01]  /*73370*/  LDCU UR7, c[0x0][0x39c] ;  /* 0x00007380ff0777ac */ /* 0x000ea20008000800 */
[-C--:B---3--:R-:W-:Y:S02]  /*73380*/  IADD3 R48, P6, PT, R63, R70.reuse, RZ ;  /* 0x000000463f307210 */ /* 0x088fe40007fde0ff */
[----:B------:R-:W-:Y:S01]  /*73390*/  LOP3.LUT R0, R3, 0xc2, RZ, 0xfc, !PT ;  /* 0x000000c203007812 */ /* 0x000fe200078efcff */
[----:B------:R3:W-:Y:S01]  /*733a0*/  @P4 STG.E.U8 desc[UR20][R40.64], R75 ;  /* 0x0000004b28004986 */ /* 0x0007e2000c101114 */
[----:B------:R-:W-:Y:S01]  /*733b0*/  LEA.HI.X.SX32 R49, R63, R69, 0x1, P6 ;  /* 0x000000453f317211 */ /* 0x000fe200030f0eff */
[----:B------:R-:W-:Y:S01]  /*733c0*/  IMAD R63, R2, 0x2, R63 ;  /* 0x00000002023f7824 */ /* 0x000fe200078e023f */
[----:B-1----:R-:W-:Y:S01]  /*733d0*/  ISETP.LT.AND P4, PT, R0, UR5, !P0 ;  /* 0x0000000500007c0c */ /* 0x002fe2000c781270 */
[----:B------:R-:W1:Y:S01]  /*733e0*/  LDCU UR5, c[0x0][0x39c] ;  /* 0x00007380ff0577ac */ /* 0x000e620008000800 */
[----:B0-----:R-:W-:Y:S01]  /*733f0*/  PRMT R67, R51, 0x7770, RZ ;  /* 0x0000777033437816 */ /* 0x001fe200000000ff */
[----:B------:R-:W-:Y:S01]  /*73400*/  IMAD R65, R2, 0x2, R63 ;  /* 0x0000000202417824 */ /* 0x000fe200078e023f */
[----:B------:R-:W-:-:S02]  /*73410*/  IADD3 R42, P6, PT, R63, R70, RZ ;  /* 0x000000463f2a7210 */ /* 0x000fc40007fde0ff */
[----:B------:R-:W-:Y:S01]  /*73420*/  PRMT R73, R51, 0x7771, RZ ;  /* 0x0000777133497816 */ /* 0x000fe200000000ff */
[----:B------:R0:W-:Y:S01]  /*73430*/  @P1 STG.E.U8 desc[UR20][R48.64], R67 ;  /* 0x0000004330001986 */ /* 0x0001e2000c101114 */
[-C--:B------:R-:W-:Y:S02]  /*73440*/  LEA.HI.X.SX32 R43, R63, R69.reuse, 0x1, P6 ;  /* 0x000000453f2b7211 */ /* 0x080fe400030f0eff */
[----:B---3--:R-:W-:Y:S02]  /*73450*/  IADD3 R40, P6, PT, R65, R70, RZ ;  /* 0x0000004641287210 */ /* 0x008fe40007fde0ff */
[C---:B--2---:R-:W-:Y:S01]  /*73460*/  ISETP.LT.AND P1, PT, R62.reuse, UR4, !P0 ;  /* 0x000000043e007c0c */ /* 0x044fe2000c721270 */
[----:B------:R-:W2:Y:S01]  /*73470*/  LDCU UR4, c[0x0][0x39c] ;  /* 0x00007380ff0477ac */ /* 0x000ea20008000800 */
[----:B------:R-:W-:Y:S01]  /*73480*/  LOP3.LUT R0, R3, 0xc4, RZ, 0xfc, !PT ;  /* 0x000000c403007812 */ /* 0x000fe200078efcff */
[----:B------:R-:W-:Y:S01]  /*73490*/  IMAD R62, R62, R2, RZ ;  /* 0x000000023e3e7224 */ /* 0x000fe200078e02ff */
[----:B------:R3:W-:Y:S01]  /*734a0*/  @P5 STG.E.U8 desc[UR20][R42.64], R73 ;  /* 0x000000492a005986 */ /* 0x0007e2000c101114 */
[----:B------:R-:W-:-:S02]  /*734b0*/  LEA.HI.X.SX32 R41, R65, R69, 0x1, P6 ;  /* 0x0000004541297211 */ /* 0x000fc400030f0eff */
[----:B0-----:R-:W-:Y:S02]  /*734c0*/  PRMT R67, R51, 0x7772, RZ ;  /* 0x0000777233437816 */ /* 0x001fe400000000ff */
[----:B----4-:R-:W-:Y:S01]  /*734d0*/  ISETP.LT.AND P5, PT, R0, UR6, !P0 ;  /* 0x0000000600007c0c */ /* 0x010fe2000c7a1270 */
[----:B------:R-:W-:Y:S01]  /*734e0*/  IMAD R65, R2, 0x4, R65 ;  /* 0x0000000402417824 */ /* 0x000fe200078e0241 */
[----:B------:R-:W-:Y:S01]  /*734f0*/  LOP3.LUT R0, R3, 0xc6, RZ, 0xfc, !PT ;  /* 0x000000c603007812 */ /* 0x000fe200078efcff */
[----:B------:R0:W-:Y:S01]  /*73500*/  @P2 STG.E.U8 desc[UR20][R40.64], R67 ;  /* 0x0000004328002986 */ /* 0x0001e2000c101114 */
[----:B------:R-:W-:Y:S01]  /*73510*/  IADD3 R48, P6, PT, R62, R70, RZ ;  /* 0x000000463e307210 */ /* 0x000fe20007fde0ff */
[----:B------:R-:W4:Y:S01]  /*73520*/  LDCU UR6, c[0x0][0x39c] ;  /* 0x00007380ff0677ac */ /* 0x000f220008000800 */
[----:B-1----:R-:W-:Y:S01]  /*73530*/  ISETP.LT.AND P2, PT, R0, UR5, !P0 ;  /* 0x0000000500007c0c */ /* 0x002fe2000c741270 */
[----:B------:R-:W1:Y:S01]  /*73540*/  LDCU UR5, c[0x0][0x39c] ;  /* 0x00007380ff0577ac */ /* 0x000e620008000800 */
[----:B------:R-:W-:Y:S01]  /*73550*/  PRMT R63, R51, 0x7773, RZ ;  /* 0x00007773333f7816 */ /* 0x000fe200000000ff */
[----:B------:R-:W-:Y:S01]  /*73560*/  IMAD R51, R2, 0x2, R65 ;  /* 0x0000000202337824 */ /* 0x000fe200078e0241 */
[----:B------:R-:W-:-:S02]  /*73570*/  LEA.HI.X.SX32 R49, R62, R69, 0x1, P6 ;  /* 0x000000453e317211 */ /* 0x000fc400030f0eff */
[-C--:B---3--:R-:W-:Y:S02]  /*73580*/  IADD3 R42, P6, PT, R65, R70.reuse, RZ ;  /* 0x00000046412a7210 */ /* 0x088fe40007fde0ff */
[----:B------:R-:W-:Y:S01]  /*73590*/  LOP3.LUT R0, R3, 0xc8, RZ, 0xfc, !PT ;  /* 0x000000c803007812 */ /* 0x000fe200078efcff */
[----:B------:R3:W-:Y:S01]  /*735a0*/  @P1 STG.E.U8 desc[UR20][R48.64], R63 ;  /* 0x0000003f30001986 */ /* 0x0007e2000c101114 */
[----:B------:R-:W-:Y:S02]  /*735b0*/  LEA.HI.X.SX32 R43, R65, R69, 0x1, P6 ;  /* 0x00000045412b7211 */ /* 0x000fe400030f0eff */
[----:B0-----:R-:W-:Y:S02]  /*735c0*/  IADD3 R40, P6, PT, R51, R70, RZ ;  /* 0x0000004633287210 */ /* 0x001fe40007fde0ff */
[----:B--2---:R-:W-:Y:S01]  /*735d0*/  ISETP.LT.AND P1, PT, R0, UR4, !P0 ;  /* 0x0000000400007c0c */ /* 0x004fe2000c721270 */
[----:B------:R-:W0:Y:S01]  /*735e0*/  LDCU UR4, c[0x0][0x39c] ;  /* 0x00007380ff0477ac */ /* 0x000e220008000800 */
[----:B------:R-:W-:-:S02]  /*735f0*/  PRMT R73, R44, 0x7770, RZ ;  /* 0x000077702c497816 */ /* 0x000fc400000000ff */
[----:B------:R-:W-:Y:S01]  /*73600*/  LEA.HI.X.SX32 R41, R51, R69, 0x1, P6 ;  /* 0x0000004533297211 */ /* 0x000fe200030f0eff */
[----:B------:R-:W-:Y:S01]  /*73610*/  IMAD R51, R2, 0x2, R51 ;  /* 0x0000000202337824 */ /* 0x000fe200078e0233 */
[----:B------:R-:W-:Y:S02]  /*73620*/  PRMT R65, R44, 0x7771, RZ ;  /* 0x000077712c417816 */ /* 0x000fe400000000ff */
[----:B------:R-:W-:Y:S01]  /*73630*/  LOP3.LUT R0, R3, 0xca, RZ, 0xfc, !PT ;  /* 0x000000ca03007812 */ /* 0x000fe200078efcff */
[----:B------:R2:W-:Y:S01]  /*73640*/  @P3 STG.E.U8 desc[UR20][R42.64], R73 ;  /* 0x000000492a003986 */ /* 0x0005e2000c101114 */
[----:B---3--:R-:W-:Y:S02]  /*73650*/  IMAD R63, R2, 0x2, R51 ;  /* 0x00000002023f7824 */ /* 0x008fe400078e0233 */
[----:B-1----:R-:W-:Y:S01]  /*73660*/  ISETP.LT.AND P3, PT, R0, UR5, !P0 ;  /* 0x0000000500007c0c */ /* 0x002fe2000c761270 */
[----:B------:R1:W-:Y:S01]  /*73670*/  @P4 STG.E.U8 desc[UR20][R40.64], R65 ;  /* 0x0000004128004986 */ /* 0x0003e2000c101114 */
[----:B------:R-:W-:Y:S01]  /*73680*/  IADD3 R50, P4, PT, R51, R70, RZ ;  /* 0x0000004633327210 */ /* 0x000fe20007f9e0ff */
[----:B------:R-:W3:Y:S01]  /*73690*/  LDCU UR5, c[0x0][0x39c] ;  /* 0x00007380ff0577ac */ /* 0x000ee20008000800 */
[----:B------:R-:W-:-:S02]  /*736a0*/  LOP3.LUT R0, R3, 0xcc, RZ, 0xfc, !PT ;  /* 0x000000cc03007812 */ /* 0x000fc400078efcff */
[-C--:B------:R-:W-:Y:S02]  /*736b0*/  LEA.HI.X.SX32 R51, R51, R69.reuse, 0x1, P4 ;  /* 0x0000004533337211 */ /* 0x080fe400020f0eff */
[----:B------:R-:W-:Y:S02]  /*736c0*/  PRMT R67, R44, 0x7772, RZ ;  /* 0x000077722c437816 */ /* 0x000fe400000000ff */
[-C--:B------:R-:W-:Y:S02]  /*736d0*/  IADD3 R48, P6, PT, R63, R70.reuse, RZ ;  /* 0x000000463f307210 */ /* 0x080fe40007fde0ff */
[----:B----4-:R-:W-:Y:S01]  /*736e0*/  ISETP.LT.AND P4, PT, R0, UR6, !P0 ;  /* 0x0000000600007c0c */ /* 0x010fe2000c781270 */
[----:B------:R4:W-:Y:S01]  /*736f0*/  @P5 STG.E.U8 desc[UR20][R50.64], R67 ;  /* 0x0000004332005986 */ /* 0x0009e2000c101114 */
[----:B------:R-:W-:Y:S01]  /*73700*/  LOP3.LUT R0, R3, 0xd0, RZ, 0xfc, !PT ;  /* 0x000000d003007812 */ /* 0x000fe200078efcff */
[----:B------:R-:W3:Y:S01]  /*73710*/  LDCU UR6, c[0x0][0x39c] ;  /* 0x00007380ff0677ac */ /* 0x000ee20008000800 */
[----:B------:R-:W-:Y:S01]  /*73720*/  LEA.HI.X.SX32 R49, R63, R69, 0x1, P6 ;  /* 0x000000453f317211 */ /* 0x000fe200030f0eff */
[----:B------:R-:W-:Y:S01]  /*73730*/  IMAD R63, R2, 0x2, R63 ;  /* 0x00000002023f7824 */ /* 0x000fe200078e023f */
[----:B0-----:R-:W-:Y:S01]  /*73740*/  ISETP.LT.AND P5, PT, R0, UR4, !P0 ;  /* 0x0000000400007c0c */ /* 0x001fe2000c7a1270 */
[----:B------:R-:W0:Y:S02]  /*73750*/  LDCU UR4, c[0x0][0x39c] ;  /* 0x00007380ff0477ac */ /* 0x000e240008000800 */
[----:B--2---:R-:W-:Y:S01]  /*73760*/  IMAD R43, R2, 0x2, R63 ;  /* 0x00000002022b7824 */ /* 0x004fe200078e023f */
[----:B-1----:R-:W-:-:S02]  /*73770*/  IADD3 R40, P6, PT, R63, R70, RZ ;  /* 0x000000463f287210 */ /* 0x002fc40007fde0ff */
[----:B------:R-:W-:Y:S02]  /*73780*/  PRMT R65, R44, 0x7773, RZ ;  /* 0x000077732c417816 */ /* 0x000fe400000000ff */
[-C--:B------:R-:W-:Y:S02]  /*73790*/  LEA.HI.X.SX32 R41, R63, R69.reuse, 0x1, P6 ;  /* 0x000000453f297211 */ /* 0x080fe400030f0eff */
[----:B------:R-:W-:Y:S01]  /*737a0*/  IADD3 R42, P6, PT, R43, R70, RZ ;  /* 0x000000462b2a7210 */ /* 0x000fe20007fde0ff */
[----:B----4-:R-:W-:Y:S01]  /*737b0*/  IMAD R51, R2, 0x2, R43 ;  /* 0x0000000202337824 */ /* 0x010fe200078e022b */
[----:B------:R-:W-:Y:S02]  /*737c0*/  LOP3.LUT R0, R3, 0xd2, RZ, 0xfc, !PT ;  /* 0x000000d203007812 */ /* 0x000fe400078efcff */
[----:B------:R-:W-:Y:S01]  /*737d0*/  PRMT R67, R45, 0x7770, RZ ;  /* 0x000077702d437816 */ /* 0x000fe200000000ff */
[----:B------:R1:W-:Y:S01]  /*737e0*/  @P2 STG.E.U8 desc[UR20][R48.64], R65 ;  /* 0x0000004130002986 */ /* 0x0003e2000c101114 */
[----:B------:R-:W-:-:S02]  /*737f0*/  LEA.HI.X.SX32 R43, R43, R69, 0x1, P6 ;  /* 0x000000452b2b7211 */ /* 0x000fc400030f0eff */
[----:B------:R-:W-:Y:S02]  /*73800*/  PRMT R63, R45, 0x7771, RZ ;  /* 0x000077712d3f7816 */ /* 0x000fe400000000ff */
[----:B---3--:R-:W-:Y:S01]  /*73810*/  ISETP.LT.AND P2, PT, R0, UR5, !P0 ;  /* 0x0000000500007c0c */ /* 0x008fe2000c741270 */
[----:B------:R-:W2:Y:S01]  /*73820*/  LDCU UR5, c[0x0][0x39c] ;  /* 0x00007380ff0577ac */ /* 0x000ea20008000800 */
[----:B------:R3:W-:Y:S04]  /*73830*/  @P1 STG.E.U8 desc[UR20][R40.64], R67 ;  /* 0x0000004328001986 */ /* 0x0007e8000c101114 */
[----:B------:R4:W-:Y:S01]  /*73840*/  @P3 STG.E.U8 desc[UR20][R42.64], R63 ;  /* 0x0000003f2a003986 */ /* 0x0009e2000c101114 */
[C---:B0-----:R-:W-:Y:S01]  /*73850*/  ISETP.LT.AND P3, PT, R61.reuse, UR4, !P0 ;  /* 0x000000043d007c0c */ /* 0x041fe2000c761270 */
[----:B------:R-:W-:Y:S01]  /*73860*/  IMAD R61, R61, R2, RZ ;  /* 0x000000023d3d7224 */ /* 0x000fe200078e02ff */
[----:B-1----:R-:W-:Y:S01]  /*73870*/  IADD3 R48, P6, PT, R51, R70, RZ ;  /* 0x0000004633307210 */ /* 0x002fe20007fde0ff */
[----:B------:R-:W0:Y:S01]  /*73880*/  LDCU UR4, c[0x0][0x39c] ;  /* 0x00007380ff0477ac */ /* 0x000e220008000800 */
[----:B------:R-:W-:-:S02]  /*73890*/  LOP3.LUT R0, R3, 0xd4, RZ, 0xfc, !PT ;  /* 0x000000d403007812 */ /* 0x000fc400078efcff */
[-C--:B------:R-:W-:Y:S01]  /*738a0*/  LEA.HI.X.SX32 R49, R51, R69.reuse, 0x1, P6 ;  /* 0x0000004533317211 */ /* 0x080fe200030f0eff */
[----:B------:R-:W-:Y:S01]  /*738b0*/  IMAD R51, R2, 0x4, R51 ;  /* 0x0000000402337824 */ /* 0x000fe200078e0233 */
[----:B---3--:R-:W-:Y:S02]  /*738c0*/  IADD3 R40, P6, PT, R61, R70, RZ ;  /* 0x000000463d287210 */ /* 0x008fe40007fde0ff */
[----:B------:R-:W-:Y:S02]  /*738d0*/  PRMT R65, R45, 0x7772, RZ ;  /* 0x000077722d417816 */ /* 0x000fe400000000ff */
[----:B------:R-:W-:Y:S01]  /*738e0*/  ISETP.LT.AND P1, PT, R0, UR6, !P0 ;  /* 0x0000000600007c0c */ /* 0x000fe2000c721270 */
[----:B------:R-:W1:Y:S01]  /*738f0*/  LDCU UR6, c[0x0][0x39c] ;  /* 0x00007380ff0677ac */ /* 0x000e620008000800 */
[----:B------:R-:W-:Y:S01]  /*73900*/  LEA.HI.X.SX32 R41, R61, R69, 0x1, P6 ;  /* 0x000000453d297211 */ /* 0x000fe200030f0eff */
[----:B------:R-:W-:Y:S01]  /*73910*/  IMAD R61, R2, 0x2, R51 ;  /* 0x00000002023d7824 */ /* 0x000fe200078e0233 */
[----:B------:R-:W-:-:S02]  /*73920*/  LOP3.LUT R0, R3, 0xd6, RZ, 0xfc, !PT ;  /* 0x000000d603007812 */ /* 0x000fc400078efcff */
[CC--:B----4-:R-:W-:Y:S01]  /*73930*/  IADD3 R42, P6, PT, R51.reuse, R70.reuse, RZ ;  /* 0x00000046332a7210 */ /* 0x0d0fe20007fde0ff */
[----:B------:R3:W-:Y:S01]  /*73940*/  @P4 STG.E.U8 desc[UR20][R48.64], R65 ;  /* 0x0000004130004986 */ /* 0x0007e2000c101114 */
[----:B--2---:R-:W-:Y:S01]  /*73950*/  ISETP.LT.AND P4, PT, R0, UR5, !P0 ;  /* 0x0000000500007c0c */ /* 0x004fe2000c781270 */
[----:B------:R-:W2:Y:S01]  /*73960*/  LDCU UR5, c[0x0][0x39c] ;  /* 0x00007380ff0577ac */ /* 0x000ea20008000800 */
[----:B------:R-:W-:Y:S02]  /*73970*/  LEA.HI.X.SX32 R43, R51, R69, 0x1, P6 ;  /* 0x00000045332b7211 */ /* 0x000fe400030f0eff */
[----:B------:R-:W-:Y:S02]  /*73980*/  IADD3 R44, P6, PT, R61, R70, RZ ;  /* 0x000000463d2c7210 */ /* 0x000fe40007fde0ff */
[----:B------:R-:W-:Y:S02]  /*73990*/  PRMT R63, R45, 0x7773, RZ ;  /* 0x000077732d3f7816 */ /* 0x000fe400000000ff */
[----:B------:R-:W-:-:S02]  /*739a0*/  LOP3.LUT R0, R3, 0xd8, RZ, 0xfc, !PT ;  /* 0x000000d803007812 */ /* 0x000fc400078efcff */
[----:B------:R-:W-:Y:S01]  /*739b0*/  LEA.HI.X.SX32 R45, R61, R69, 0x1, P6 ;  /* 0x000000453d2d7211 */ /* 0x000fe200030f0eff */
[----:B------:R-:W-:Y:S01]  /*739c0*/  IMAD R61, R2, 0x2, R61 ;  /* 0x00000002023d7824 */ /* 0x000fe200078e023d */
[----:B------:R4:W-:Y:S01]  /*739d0*/  @P3 STG.E.U8 desc[UR20][R40.64], R63 ;  /* 0x0000003f28003986 */ /* 0x0009e2000c101114 */
[----:B------:R-:W-:Y:S02]  /*739e0*/  PRMT R51, R46, 0x7770, RZ ;  /* 0x000077702e337816 */ /* 0x000fe400000000ff */
[----:B0-----:R-:W-:Y:S01]  /*739f0*/  ISETP.LT.AND P3, PT, R0, UR4, !P0 ;  /* 0x0000000400007c0c */ /* 0x001fe2000c761270 */
[----:B------:R-:W0:Y:S01]  /*73a00*/  LDCU UR4, c[0x0][0x39c] ;  /* 0x00007380ff0477ac */ /* 0x000e220008000800 */
[----:B------:R-:W-:Y:S02]  /*73a10*/  LOP3.LUT R0, R3, 0xda, RZ, 0xfc, !PT ;  /* 0x000000da03007812 */ /* 0x000fe400078efcff */
[----:B---3--:R-:W-:Y:S01]  /*73a20*/  IADD3 R48, P6, PT, R61, R70, RZ ;  /* 0x000000463d307210 */ /* 0x008fe20007fde0ff */
[----:B------:R3:W-:Y:S01]  /*73a30*/  @P5 STG.E.U8 desc[UR20][R42.64], R51 ;  /* 0x000000332a005986 */ /* 0x0007e2000c101114 */
[----:B------:R-:W-:Y:S01]  /*73a40*/  PRMT R67, R46, 0x7771, RZ ;  /* 0x000077712e437816 */ /* 0x000fe200000000ff */
[----:B----4-:R-:W-:Y:S01]  /*73a50*/  IMAD R41, R2, 0x2, R61 ;  /* 0x0000000202297824 */ /* 0x010fe200078e023d */
[----:B-1----:R-:W-:-:S02]  /*73a60*/  ISETP.LT.AND P5, PT, R0, UR6, !P0 ;  /* 0x0000000600007c0c */ /* 0x002fc4000c7a1270 */
[-C--:B------:R-:W-:Y:S01]  /*73a70*/  LEA.HI.X.SX32 R49, R61, R69.reuse, 0x1, P6 ;  /* 0x000000453d317211 */ /* 0x080fe200030f0eff */
[----:B------:R1:W-:Y:S01]  /*73a80*/  @P2 STG.E.U8 desc[UR20][R44.64], R67 ;  /* 0x000000432c002986 */ /* 0x0003e2000c101114 */
[----:B------:R-:W-:Y:S01]  /*73a90*/  LOP3.LUT R0, R3, 0xdc, RZ, 0xfc, !PT ;  /* 0x000000dc03007812 */ /* 0x000fe200078efcff */
[----:B------:R-:W4:Y:S01]  /*73aa0*/  LDCU UR6, c[0x0][0x39c] ;  /* 0x00007380ff0677ac */ /* 0x000f220008000800 */
[C---:B------:R-:W-:Y:S02]  /*73ab0*/  IADD3 R50, P6, PT, R41.reuse, R70, RZ ;  /* 0x0000004629327210 */ /* 0x040fe40007fde0ff */
[----:B--2---:R-:W-:Y:S01]  /*73ac0*/  ISETP.LT.AND P2, PT, R0, UR5, !P0 ;  /* 0x0000000500007c0c */ /* 0x004fe2000c741270 */
[----:B------:R-:W2:Y:S01]  /*73ad0*/  LDCU UR5, c[0x0][0x39c] ;  /* 0x00007380ff0577ac */ /* 0x000ea20008000800 */
[----:B---3--:R-:W-:Y:S02]  /*73ae0*/  LEA.HI.X.SX32 R51, R41, R69, 0x1, P6 ;  /* 0x0000004529337211 */ /* 0x008fe400030f0eff */
[----:B------:R-:W-:Y:S01]  /*73af0*/  PRMT R65, R46, 0x7772, RZ ;  /* 0x000077722e417816 */ /* 0x000fe200000000ff */
[----:B-1----:R-:W-:-:S02]  /*73b00*/  IMAD R45, R2, 0x2, R41 ;  /* 0x00000002022d7824 */ /* 0x002fc400078e0229 */
[----:B------:R-:W1:Y:S01]  /*73b10*/  LDS.128 R40, [R77] ;  /* 0x000000004d287984 */ /* 0x000e620000000c00 */
[----:B------:R-:W-:Y:S01]  /*73b20*/  LOP3.LUT R0, R3, 0xe0, RZ, 0xfc, !PT ;  /* 0x000000e003007812 */ /* 0x000fe200078efcff */
[----:B------:R-:W-:Y:S01]  /*73b30*/  IMAD R61, R2, 0x2, R45 ;  /* 0x00000002023d7824 */ /* 0x000fe200078e022d */
[----:B------:R-:W-:Y:S01]  /*73b40*/  PRMT R63, R46, 0x7773, RZ ;  /* 0x000077732e3f7816 */ /* 0x000fe200000000ff */
[----:B------:R3:W-:Y:S01]  /*73b50*/  @P1 STG.E.U8 desc[UR20][R48.64], R65 ;  /* 0x0000004130001986 */ /* 0x0007e2000c101114 */
[----:B0-----:R-:W-:Y:S01]  /*73b60*/  ISETP.LT.AND P1, PT, R0, UR4, !P0 ;  /* 0x0000000400007c0c */ /* 0x001fe2000c721270 */
[----:B------:R-:W0:Y:S02]  /*73b70*/  LDCU UR4, c[0x0][0x39c] ;  /* 0x00007380ff0477ac */ /* 0x000e240008000800 */
[----:B------:R0:W-:Y:S01]  /*73b80*/  @P4 STG.E.U8 desc[UR20][R50.64], R63 ;  /* 0x0000003f32004986 */ /* 0x0001e2000c101114 */
[-C--:B------:R-:W-:Y:S02]  /*73b90*/  IADD3 R44, P4, PT, R45, R70.reuse, RZ ;  /* 0x000000462d2c7210 */ /* 0x080fe40007f9e0ff */
[----:B------:R-:W-:Y:S01]  /*73ba0*/  LOP3.LUT R0, R3, 0xe2, RZ, 0xfc, !PT ;  /* 0x000000e203007812 */ /* 0x000fe200078efcff */
[----:B------:R-:W1:Y:S01]  /*73bb0*/  LDS.128 R76, [R77+0x800] ;  /* 0x000800004d4c7984 */ /* 0x000e620000000c00 */
[----:B---3--:R-:W-:-:S02]  /*73bc0*/  IADD3 R48, P6, PT, R61, R70, RZ ;  /* 0x000000463d307210 */ /* 0x008fc40007fde0ff */
[-C--:B------:R-:W-:Y:S02]  /*73bd0*/  LEA.HI.X.SX32 R45, R45, R69.reuse, 0x1, P4 ;  /* 0x000000452d2d7211 */ /* 0x080fe400020f0eff */
[----:B------:R-:W-:Y:S02]  /*73be0*/  PRMT R67, R47, 0x7770, RZ ;  /* 0x000077702f437816 */ /* 0x000fe400000000ff */
[----:B------:R-:W-:Y:S01]  /*73bf0*/  LEA.HI.X.SX32 R49, R61, R69, 0x1, P6 ;  /* 0x000000453d317211 */ /* 0x000fe200030f0eff */
[----:B------:R-:W-:Y:S01]  /*73c00*/  IMAD R61, R2, 0x2, R61 ;  /* 0x00000002023d7824 */ /* 0x000fe200078e023d */
[----:B--2---:R-:W-:Y:S01]  /*73c10*/  ISETP.LT.AND P4, PT, R0, UR5, !P0 ;  /* 0x0000000500007c0c */ /* 0x004fe2000c781270 */
[----:B------:R-:W2:Y:S01]  /*73c20*/  LDCU UR5, c[0x0][0x39c] ;  /* 0x00007380ff0577ac */ /* 0x000ea20008000800 */
[----:B------:R-:W-:Y:S01]  /*73c30*/  PRMT R65, R47, 0x7771, RZ ;  /* 0x000077712f417816 */ /* 0x000fe200000000ff */
[----:B------:R-:W-:Y:S01]  /*73c40*/  @P3 STG.E.U8 desc[UR20][R44.64], R67 ;  /* 0x000000432c003986 */ /* 0x000fe2000c101114 */
[----:B0-----:R-:W-:-:S02]  /*73c50*/  IADD3 R50, P3, PT, R61, R70, RZ ;  /* 0x000000463d327210 */ /* 0x001fc40007f7e0ff */
[----:B------:R-:W-:Y:S01]  /*73c60*/  PRMT R63, R47, 0x7772, RZ ;  /* 0x000077722f3f7816 */ /* 0x000fe200000000ff */
[----:B------:R0:W-:Y:S01]  /*73c70*/  @P5 STG.E.U8 desc[UR20][R48.64], R65 ;  /* 0x0000004130005986 */ /* 0x0001e2000c101114 */
[C---:B------:R-:W-:Y:S01]  /*73c80*/  ISETP.LT.AND P5, PT, R59.reuse, UR4, !P0 ;  /* 0x000000043b007c0c */ /* 0x040fe2000c7a1270 */
[----:B------:R-:W-:Y:S01]  /*73c90*/  IMAD R59, R59, R2, RZ ;  /* 0x000000023b3b7224 */ /* 0x000fe200078e02ff */
[----:B------:R-:W-:Y:S02]  /*73ca0*/  LEA.HI.X.SX32 R51, R61, R69, 0x1, P3 ;  /* 0x000000453d337211 */ /* 0x000fe400018f0eff */
[----:B------:R-:W-:Y:S01]  /*73cb0*/  LOP3.LUT R0, R3, 0xe4, RZ, 0xfc, !PT ;  /* 0x000000e403007812 */ /* 0x000fe200078efcff */
[----:B------:R-:W-:Y:S01]  /*73cc0*/  IMAD R61, R2, 0x4, R61 ;  /* 0x00000004023d7824 */ /* 0x000fe200078e023d */
[----:B------:R-:W3:Y:S01]  /*73cd0*/  LDCU UR4, c[0x0][0x39c] ;  /* 0x00007380ff0477ac */ /* 0x000ee20008000800 */
[----:B------:R1:W-:Y:S01]  /*73ce0*/  @P2 STG.E.U8 desc[UR20][R50.64], R63 ;  /* 0x0000003f32002986 */ /* 0x0003e2000c101114 */
[----:B----4-:R-:W-:-:S02]  /*73cf0*/  ISETP.LT.AND P6, PT, R0, UR6, !P0 ;  /* 0x0000000600007c0c */ /* 0x010fc4000c7c1270 */
[----:B------:R-:W-:Y:S01]  /*73d00*/  LOP3.LUT R0, R3, 0xe6, RZ, 0xfc, !PT ;  /* 0x000000e603007812 */ /* 0x000fe200078efcff */
[----:B------:R-:W4:Y:S01]  /*73d10*/  LDCU UR6, c[0x0][0x39c] ;  /* 0x00007380ff0677ac */ /* 0x000f220008000800 */
[CC--:B0-----:R-:W-:Y:S02]  /*73d20*/  IADD3 R48, P2, PT, R59.reuse, R70.reuse, RZ ;  /* 0x000000463b307210 */ /* 0x0c1fe40007f5e0ff */
[----:B--2---:R-:W-:Y:S01]  /*73d30*/  ISETP.LT.AND P3, PT, R0, UR5, !P0 ;  /* 0x0000000500007c0c */ /* 0x004fe2000c761270 */
[----:B------:R-:W0:Y:S01]  /*73d40*/  LDCU UR5, c[0x0][0x39c] ;  /* 0x00007380ff0577ac */ /* 0x000e220008000800 */
[----:B------:R-:W-:Y:S02]  /*73d50*/  LEA.HI.X.SX32 R49, R59, R69, 0x1, P2 ;  /* 0x000000453b317211 */ /* 0x000fe400010f0eff */
[----:B------:R-:W-:Y:S02]  /*73d60*/  IADD3 R44, P2, PT, R61, R70, RZ ;  /* 0x000000463d2c7210 */ /* 0x000fe40007f5e0ff */
[----:B------:R-:W-:-:S02]  /*73d70*/  PRMT R59, R47, 0x7773, RZ ;  /* 0x000077732f3b7816 */ /* 0x000fc400000000ff */
[----:B------:R-:W-:Y:S01]  /*73d80*/  LEA.HI.X.SX32 R45, R61, R69, 0x1, P2 ;  /* 0x000000453d2d7211 */ /* 0x000fe200010f0eff */
[----:B------:R-:W-:Y:S01]  /*73d90*/  IMAD R61, R2, 0x2, R61 ;  /* 0x00000002023d7824 */ /* 0x000fe200078e023d */
[----:B-1----:R-:W-:Y:S02]  /*73da0*/  PRMT R63, R40, 0x7770, RZ ;  /* 0x00007770283f7816 */ /* 0x002fe400000000ff */
[C---:B------:R-:W-:Y:S01]  /*73db0*/  LOP3.LUT R0, R3.reuse, 0xe8, RZ, 0xfc, !PT ;  /* 0x000000e803007812 */ /* 0x040fe200078efcff */
[----:B------:R1:W-:Y:S03]  /*73dc0*/  @P5 STG.E.U8 desc[UR20][R48.64], R59 ;  /* 0x0000003b30005986 */ /* 0x0003e6000c101114 */
[----:B------:R-:W-:Y:S01]  /*73dd0*/  ISETP.LT.AND P5, PT, R0, UR7, !P0 ;  /* 0x0000000700007c0c */ /* 0x000fe2000c7a1270 */
[----:B------:R2:W-:Y:S01]  /*73de0*/  @P1 STG.E.U8 desc[UR20][R44.64], R63 ;  /* 0x0000003f2c001986 */ /* 0x0005e2000c101114 */
[----:B------:R-:W-:Y:S01]  /*73df0*/  LOP3.LUT R0, R3, 0xea, RZ, 0xfc, !PT ;  /* 0x000000ea03007812 */ /* 0x000fe200078efcff */
[----:B------:R-:W4:Y:S01]  /*73e00*/  LDCU UR7, c[0x0][0x39c] ;  /* 0x00007380ff0777ac */ /* 0x000f220008000800 */
[----:B------:R-:W-:-:S02]  /*73e10*/  IADD3 R46, P1, PT, R61, R70, RZ ;  /* 0x000000463d2e7210 */ /* 0x000fc40007f3e0ff */
[----:B---3--:R-:W-:Y:S01]  /*73e20*/  ISETP.LT.AND P2, PT, R0, UR4, !P0 ;  /* 0x0000000400007c0c */ /* 0x008fe2000c741270 */
[----:B------:R-:W3:Y:S01]  /*73e30*/  LDCU UR4, c[0x0][0x39c] ;  /* 0x00007380ff0477ac */ /* 0x000ee20008000800 */
[----:B------:R-:W-:Y:S01]  /*73e40*/  LEA.HI.X.SX32 R47, R61, R69, 0x1, P1 ;  /* 0x000000453d2f7211 */ /* 0x000fe200008f0eff */
[----:B------:R-:W-:Y:S01]  /*73e50*/  IMAD R61, R2, 0x2, R61 ;  /* 0x00000002023d7824 */ /* 0x000fe200078e023d */
[----:B------:R-:W-:Y:S02]  /*73e60*/  PRMT R51, R40, 0x7771, RZ ;  /* 0x0000777128337816 */ /* 0x000fe400000000ff */
[----:B------:R-:W-:Y:S01]  /*73e70*/  LOP3.LUT R0, R3, 0xec, RZ, 0xfc, !PT ;  /* 0x000000ec03007812 */ /* 0x000fe200078efcff */
[----:B-1----:R-:W-:Y:S02]  /*73e80*/  IMAD R49, R2, 0x2, R61 ;  /* 0x0000000202317824 */ /* 0x002fe400078e023d */
[----:B------:R1:W-:Y:S01]  /*73e90*/  @P4 STG.E.U8 desc[UR20][R46.64], R51 ;  /* 0x000000332e004986 */ /* 0x0003e2000c101114 */
[----:B0-----:R-:W-:Y:S01]  /*73ea0*/  ISETP.LT.AND P1, PT, R0, UR5, !P0 ;  /* 0x0000000500007c0c */ /* 0x001fe2000c721270 */
[----:B------:R-:W0:Y:S01]  /*73eb0*/  LDCU UR5, c[0x0][0x39c] ;  /* 0x00007380ff0577ac */ /* 0x000e220008000800 */
[----:B--2---:R-:W-:Y:S01]  /*73ec0*/  IADD3 R44, P4, PT, R61, R70, RZ ;  /* 0x000000463d2c7210 */ /* 0x004fe20007f9e0ff */
[----:B------:R-:W-:Y:S01]  /*73ed0*/  IMAD R59, R2, 0x2, R49 ;  /* 0x00000002023b7824 */ /* 0x000fe200078e0231 */
[----:B------:R-:W-:-:S02]  /*73ee0*/  PRMT R63, R40, 0x7772, RZ ;  /* 0x00007772283f7816 */ /* 0x000fc400000000ff */
[-C--:B------:R-:W-:Y:S02]  /*73ef0*/  LEA.HI.X.SX32 R45, R61, R69.reuse, 0x1, P4 ;  /* 0x000000453d2d7211 */ /* 0x080fe400020f0eff */
[-C--:B------:R-:W-:Y:S02]  /*73f00*/  IADD3 R48, P4, PT, R49, R70.reuse, RZ ;  /* 0x0000004631307210 */ /* 0x080fe40007f9e0ff */
[----:B------:R-:W-:Y:S01]  /*73f10*/  LOP3.LUT R0, R3, 0xf0, RZ, 0xfc, !PT ;  /* 0x000000f003007812 */ /* 0x000fe200078efcff */
[----:B------:R-:W-:Y:S01]  /*73f20*/  @P6 STG.E.U8 desc[UR20][R44.64], R63 ;  /* 0x0000003f2c006986 */ /* 0x000fe2000c101114 */
[----:B------:R-:W-:Y:S02]  /*73f30*/  IADD3 R50, P6, PT, R59, R70, RZ ;  /* 0x000000463b327210 */ /* 0x000fe40007fde0ff */
[----:B------:R-:W-:Y:S02]  /*73f40*/  PRMT R61, R40, 0x7773, RZ ;  /* 0x00007773283d7816 */ /* 0x000fe400000000ff */
[----:B------:R-:W-:-:S02]  /*73f50*/  LEA.HI.X.SX32 R49, R49, R69, 0x1, P4 ;  /* 0x0000004531317211 */ /* 0x000fc400020f0eff */
[----:B----4-:R-:W-:Y:S01]  /*73f60*/  ISETP.LT.AND P4, PT, R0, UR6, !P0 ;  /* 0x0000000600007c0c */ /* 0x010fe2000c781270 */
[----:B------:R-:W2:Y:S01]  /*73f70*/  LDCU UR6, c[0x0][0x39c] ;  /* 0x00007380ff0677ac */ /* 0x000ea20008000800 */
[----:B------:R-:W-:Y:S02]  /*73f80*/  LOP3.LUT R0, R3, 0xf2, RZ, 0xfc, !PT ;  /* 0x000000f203007812 */ /* 0x000fe400078efcff */
[----:B-1----:R-:W-:Y:S01]  /*73f90*/  LEA.HI.X.SX32 R51, R59, R69, 0x1, P6 ;  /* 0x000000453b337211 */ /* 0x002fe200030f0eff */
[----:B------:R-:W-:Y:S01]  /*73fa0*/  IMAD R59, R2, 0x2, R59 ;  /* 0x00000002023b7824 */ /* 0x000fe200078e023b */
[----:B------:R-:W-:Y:S01]  /*73fb0*/  PRMT R65, R41, 0x7770, RZ ;  /* 0x0000777029417816 */ /* 0x000fe200000000ff */
[----:B------:R1:W-:Y:S01]  /*73fc0*/  @P3 STG.E.U8 desc[UR20][R48.64], R61 ;  /* 0x0000003d30003986 */ /* 0x0003e2000c101114 */
[----:B0-----:R-:W-:Y:S01]  /*73fd0*/  ISETP.LT.AND P3, PT, R0, UR5, !P0 ;  /* 0x0000000500007c0c */ /* 0x001fe2000c761270 */
[----:B------:R-:W0:Y:S02]  /*73fe0*/  LDCU UR5, c[0x0][0x39c] ;  /* 0x00007380ff0577ac */ /* 0x000e240008000800 */
[----:B------:R4:W-:Y:S01]  /*73ff0*/  @P5 STG.E.U8 desc[UR20][R50.64], R65 ;  /* 0x0000004132005986 */ /* 0x0009e2000c101114 */
[----:B------:R-:W-:-:S02]  /*74000*/  IADD3 R46, P5, PT, R59, R70, RZ ;  /* 0x000000463b2e7210 */ /* 0x000fc40007fbe0ff */
[----:B---3--:R-:W-:Y:S01]  /*74010*/  ISETP.LT.AND P6, PT, R60, UR4, !P0 ;  /* 0x000000043c007c0c */ /* 0x008fe2000c7c1270 */
[----:B-1----:R-:W-:Y:S01]  /*74020*/  IMAD R61, R2, 0x2, R59 ;  /* 0x00000002023d7824 */ /* 0x002fe200078e023b */
[-C--:B------:R-:W-:Y:S01]  /*74030*/  LEA.HI.X.SX32 R47, R59, R69.reuse, 0x1, P5 ;  /* 0x000000453b2f7211 */ /* 0x080fe200028f0eff */
[----:B------:R-:W-:Y:S01]  /*74040*/  IMAD R60, R60, R2, RZ ;  /* 0x000000023c3c7224 */ /* 0x000fe200078e02ff */
[----:B------:R-:W-:Y:S01]  /*74050*/  PRMT R63, R41, 0x7771, RZ ;  /* 0x00007771293f7816 */ /* 0x000fe200000000ff */
[----:B------:R-:W1:Y:S01]  /*74060*/  LDCU UR4, c[0x0][0x39c] ;  /* 0x00007380ff0477ac */ /* 0x000e620008000800 */
[-C--:B------:R-:W-:Y:S02]  /*74070*/  IADD3 R48, P5, PT, R61, R70.reuse, RZ ;  /* 0x000000463d307210 */ /* 0x080fe40007fbe0ff */
[----:B------:R-:W-:Y:S02]  /*74080*/  LOP3.LUT R0, R3, 0xf4, RZ, 0xfc, !PT ;  /* 0x000000f403007812 */ /* 0x000fe400078efcff */
[----:B------:R-:W-:Y:S01]  /*74090*/  LEA.HI.X.SX32 R49, R61, R69, 0x1, P5 ;  /* 0x000000453d317211 */ /* 0x000fe200028f0eff */
[----:B------:R-:W-:Y:S01]  /*740a0*/  IMAD R61, R2, 0x4, R61 ;  /* 0x00000004023d7824 */ /* 0x000fe200078e023d */
[----:B------:R-:W-:Y:S01]  /*740b0*/  IADD3 R44, P5, PT, R60, R70, RZ ;  /* 0x000000463c2c7210 */ /* 0x000fe20007fbe0ff */
[----:B------:R-:W-:Y:S01]  /*740c0*/  @P2 STG.E.U8 desc[UR20][R46.64], R63 ;  /* 0x0000003f2e002986 */ /* 0x000fe2000c101114 */
[----:B------:R-:W-:-:S02]  /*740d0*/  PRMT R59, R41, 0x7772, RZ ;  /* 0x00007772293b7816 */ /* 0x000fc400000000ff */
[----:B--2---:R-:W-:Y:S01]  /*740e0*/  ISETP.LT.AND P2, PT, R0, UR6, !P0 ;  /* 0x0000000600007c0c */ /* 0x004fe2000c741270 */
[----:B------:R-:W2:Y:S01]  /*740f0*/  LDCU UR6, c[0x0][0x39c] ;  /* 0x00007380ff0677ac */ /* 0x000ea20008000800 */
[----:B------:R-:W-:Y:S02]  /*74100*/  LOP3.LUT R0, R3, 0xf6, RZ, 0xfc, !PT ;  /* 0x000000f603007812 */ /* 0x000fe400078efcff */
[----:B------:R-:W-:Y:S01]  /*74110*/  LEA.HI.X.SX32 R45, R60, R69, 0x1, P5 ;  /* 0x000000453c2d7211 */ /* 0x000fe200028f0eff */
[----:B------:R3:W-:Y:S01]  /*74120*/  @P1 STG.E.U8 desc[UR20][R48.64], R59 ;  /* 0x0000003b30001986 */ /* 0x0007e2000c101114 */
[----:B------:R-:W-:Y:S02]  /*74130*/  IADD3 R40, P5, PT, R61, R70, RZ ;  /* 0x000000463d287210 */ /* 0x000fe40007fbe0ff */
[----:B----4-:R-:W-:Y:S02]  /*74140*/  PRMT R51, R41, 0x7773, RZ ;  /* 0x0000777329337816 */ /* 0x010fe400000000ff */
[----:B0-----:R-:W-:Y:S01]  /*74150*/  ISETP.LT.AND P1, PT, R0, UR5, !P0 ;  /* 0x0000000500007c0c */ /* 0x001fe2000c721270 */
[----:B------:R-:W0:Y:S01]  /*74160*/  LDCU UR5, c[0x0][0x39c] ;  /* 0x00007380ff0577ac */ /* 0x000e220008000800 */
[----:B------:R-:W-:-:S02]  /*74170*/  LOP3.LUT R0, R3, 0xf8, RZ, 0xfc, !PT ;  /* 0x000000f803007812 */ /* 0x000fc400078efcff */
[----:B------:R-:W-:Y:S01]  /*74180*/  LEA.HI.X.SX32 R41, R61, R69, 0x1, P5 ;  /* 0x000000453d297211 */ /* 0x000fe200028f0eff */
[----:B------:R-:W-:Y:S01]  /*74190*/  IMAD R61, R2, 0x2, R61 ;  /* 0x00000002023d7824 */ /* 0x000fe200078e023d */
[----:B------:R4:W-:Y:S01]  /*741a0*/  @P6 STG.E.U8 desc[UR20][R44.64], R51 ;  /* 0x000000332c006986 */ /* 0x0009e2000c101114 */
[----:B---3--:R-:W-:Y:S02]  /*741b0*/  PRMT R59, R42, 0x7770, RZ ;  /* 0x000077702a3b7816 */ /* 0x008fe400000000ff */
[----:B------:R-:W-:Y:S01]  /*741c0*/  ISETP.LT.AND P6, PT, R0, UR7, !P0 ;  /* 0x0000000700007c0c */ /* 0x000fe2000c7c1270 */
[----:B------:R-:W-:Y:S01]  /*741d0*/  IMAD R49, R2, 0x2, R61 ;  /* 0x0000000202317824 */ /* 0x000fe200078e023d */
[----:B------:R-:W-:Y:S01]  /*741e0*/  LOP3.LUT R0, R3, 0xfa, RZ, 0xfc, !PT ;  /* 0x000000fa03007812 */ /* 0x000fe200078efcff */
[----:B------:R3:W-:Y:S01]  /*741f0*/  @P4 STG.E.U8 desc[UR20][R40.64], R59 ;  /* 0x0000003b28004986 */ /* 0x0007e2000c101114 */
[----:B------:R-:W-:Y:S01]  /*74200*/  IADD3 R46, P5, PT, R61, R70, RZ ;  /* 0x000000463d2e7210 */ /* 0x000fe20007fbe0ff */
[----:B------:R-:W2:Y:S01]  /*74210*/  LDCU UR7, c[0x0][0x39c] ;  /* 0x00007380ff0777ac */ /* 0x000ea20008000800 */
[----:B-1----:R-:W-:-:S02]  /*74220*/  ISETP.LT.AND P4, PT, R0, UR4, !P0 ;  /* 0x0000000400007c0c */ /* 0x002fc4000c781270 */
[-C--:B------:R-:W-:Y:S01]  /*74230*/  LEA.HI.X.SX32 R47, R61, R69.reuse, 0x1, P5 ;  /* 0x000000453d2f7211 */ /* 0x080fe200028f0eff */
[----:B------:R-:W1:Y:S01]  /*74240*/  LDCU UR4, c[0x0][0x39c] ;  /* 0x00007380ff0477ac */ /* 0x000e620008000800 */
[----:B----4-:R-:W-:Y:S02]  /*74250*/  PRMT R51, R42, 0x7771, RZ ;  /* 0x000077712a337816 */ /* 0x010fe400000000ff */
[----:B------:R-:W-:Y:S02]  /*74260*/  IADD3 R44, P5, PT, R49, R70, RZ ;  /* 0x00000046312c7210 */ /* 0x000fe40007fbe0ff */
[----:B------:R-:W-:Y:S01]  /*74270*/  LOP3.LUT R0, R3, 0xfc, RZ, 0xfc, !PT ;  /* 0x000000fc03007812 */ /* 0x000fe200078efcff */
[----:B------:R4:W-:Y:S01]  /*74280*/  @P3 STG.E.U8 desc[UR20][R46.64], R51 ;  /* 0x000000332e003986 */ /* 0x0009e2000c101114 */
[----:B------:R-:W-:Y:S01]  /*74290*/  LEA.HI.X.SX32 R45, R49, R69, 0x1, P5 ;  /* 0x00000045312d7211 */ /* 0x000fe200028f0eff */
[----:B------:R-:W-:Y:S01]  /*742a0*/  IMAD R49, R2, 0x2, R49 ;  /* 0x0000000202317824 */ /* 0x000fe200078e0231 */
[----:B---3--:R-:W-:-:S02]  /*742b0*/  PRMT R59, R42, 0x7772, RZ ;  /* 0x000077722a3b7816 */ /* 0x008fc400000000ff */
[----:B0-----:R-:W-:Y:S01]  /*742c0*/  ISETP.LT.AND P3, PT, R0, UR5, !P0 ;  /* 0x0000000500007c0c */ /* 0x001fe2000c761270 */
[----:B------:R-:W0:Y:S01]  /*742d0*/  LDCU UR5, c[0x0][0x39c] ;  /* 0x00007380ff0577ac */ /* 0x000e220008000800 */
[----:B------:R-:W-:Y:S01]  /*742e0*/  LOP3.LUT R0, R3, 0x100, RZ, 0xfc, !PT ;  /* 0x0000010003007812 */ /* 0x000fe200078efcff */
[----:B------:R3:W-:Y:S01]  /*742f0*/  @P2 STG.E.U8 desc[UR20][R44.64], R59 ;  /* 0x0000003b2c002986 */ /* 0x0007e2000c101114 */
[----:B------:R-:W-:Y:S02]  /*74300*/  IADD3 R40, P2, PT, R49, R70, RZ ;  /* 0x0000004631287210 */ /* 0x000fe40007f5e0ff */
[----:B--2---:R-:W-:Y:S01]  /*74310*/  ISETP.LT.AND P5, PT, R0, UR6, !P0 ;  /* 0x0000000600007c0c */ /* 0x004fe2000c7a1270 */
[----:B------:R-:W2:Y:S01]  /*74320*/  LDCU UR6, c[0x0][0x39c] ;  /* 0x00007380ff0677ac */ /* 0x000ea20008000800 */
[----:B------:R-:W-:Y:S02]  /*74330*/  LOP3.LUT R0, R3, 0x102, RZ, 0xfc, !PT ;  /* 0x0000010203007812 */ /* 0x000fe400078efcff */
[----:B------:R-:W-:Y:S01]  /*74340*/  LEA.HI.X.SX32 R41, R49, R69, 0x1, P2 ;  /* 0x0000004531297211 */ /* 0x000fe200010f0eff */
[----:B------:R-:W-:Y:S01]  /*74350*/  IMAD R49, R2, 0x2, R49 ;  /* 0x0000000202317824 */ /* 0x000fe200078e0231 */
[----:B----4-:R-:W-:-:S02]  /*74360*/  PRMT R51, R42, 0x7773, RZ ;  /* 0x000077732a337816 */ /* 0x010fc400000000ff */
[----:B-1----:R-:W-:Y:S01]  /*74370*/  ISETP.LT.AND P2, PT, R0, UR4, !P0 ;  /* 0x0000000400007c0c */ /* 0x002fe2000c741270 */
[----:B------:R-:W1:Y:S01]  /*74380*/  LDCU UR4, c[0x0][0x39c] ;  /* 0x00007380ff0477ac */ /* 0x000e620008000800 */
[----:B------:R-:W-:Y:S01]  /*74390*/  IMAD R47, R2, 0x2, R49 ;  /* 0x00000002022f7824 */ /* 0x000fe200078e0231 */
[----:B------:R4:W-:Y:S01]  /*743a0*/  @P1 STG.E.U8 desc[UR20][R40.64], R51 ;  /* 0x0000003328001986 */ /* 0x0009e2000c101114 */
[----:B---3--:R-:W-:-:S04]  /*743b0*/  IADD3 R44, P1, PT, R49, R70, RZ ;  /* 0x00000046312c7210 */ /* 0x008fc80007f3e0ff */
[-C--:B------:R-:W-:Y:S02]  /*743c0*/  LEA.HI.X.SX32 R45, R49, R69.reuse, 0x1, P1 ;  /* 0x00000045312d7211 */ /* 0x080fe400008f0eff */
[-C--:B------:R-:W-:Y:S01]  /*743d0*/  IADD3 R46, P1, PT, R47, R70.reuse, RZ ;  /* 0x000000462f2e7210 */ /* 0x080fe20007f3e0ff */
[----:B------:R-:W-:Y:S01]  /*743e0*/  IMAD R49, R2, 0x2, R47 ;  /* 0x0000000202317824 */ /* 0x000fe200078e022f */
[C---:B------:R-:W-:Y:S02]  /*743f0*/  PRMT R61, R43.reuse, 0x7770, RZ ;  /* 0x000077702b3d7816 */ /* 0x040fe400000000ff */
[----:B------:R-:W-:Y:S02]  /*74400*/  PRMT R59, R43, 0x7771, RZ ;  /* 0x000077712b3b7816 */ /* 0x000fe400000000ff */
[----:B------:R-:W-:Y:S01]  /*74410*/  LEA.HI.X.SX32 R47, R47, R69, 0x1, P1 ;  /* 0x000000452f2f7211 */ /* 0x000fe200008f0eff */
[----:B------:R3:W-:Y:S01]  /*74420*/  @P6 STG.E.U8 desc[UR20][R44.64], R61 ;  /* 0x0000003d2c006986 */ /* 0x0007e2000c101114 */
[----:B----4-:R-:W-:-:S03]  /*74430*/  IADD3 R40, P6, PT, R49, R70, RZ ;  /* 0x0000004631287210 */ /* 0x010fc60007fde0ff */
[----:B------:R4:W-:Y:S01]  /*74440*/  @P4 STG.E.U8 desc[UR20][R46.64], R59 ;  /* 0x0000003b2e004986 */ /* 0x0009e2000c101114 */
[C---:B-1----:R-:W-:Y:S01]  /*74450*/  ISETP.LT.AND P4, PT, R58.reuse, UR4, !P0 ;  /* 0x000000043a007c0c */ /* 0x042fe2000c781270 */
[----:B------:R-:W-:Y:S01]  /*74460*/  IMAD R58, R58, R2, RZ ;  /* 0x000000023a3a7224 */ /* 0x000fe200078e02ff */
[----:B------:R-:W1:Y:S01]  /*74470*/  LDCU UR4, c[0x0][0x39c] ;  /* 0x00007380ff0477ac */ /* 0x000e620008000800 */
[----:B------:R-:W-:Y:S01]  /*74480*/  LEA.HI.X.SX32 R41, R49, R69, 0x1, P6 ;  /* 0x0000004531297211 */ /* 0x000fe200030f0eff */
[----:B------:R-:W-:Y:S01]  /*74490*/  IMAD R49, R2, 0x4, R49 ;  /* 0x0000000402317824 */ /* 0x000fe200078e0231 */
[----:B------:R-:W-:Y:S02]  /*744a0*/  LOP3.LUT R0, R3, 0x104, RZ, 0xfc, !PT ;  /* 0x0000010403007812 */ /* 0x000fe400078efcff */
[----:B---3--:R-:W-:Y:S02]  /*744b0*/  IADD3 R44, P6, PT, R58, R70, RZ ;  /* 0x000000463a2c7210 */ /* 0x008fe40007fde0ff */
[----:B------:R-:W-:-:S02]  /*744c0*/  PRMT R51, R43, 0x7772, RZ ;  /* 0x000077722b337816 */ /* 0x000fc400000000ff */
[-C--:B------:R-:W-:Y:S01]  /*744d0*/  LEA.HI.X.SX32 R45, R58, R69.reuse, 0x1, P6 ;  /* 0x000000453a2d7211 */ /* 0x080fe200030f0eff */
[----:B----4-:R-:W-:Y:S01]  /*744e0*/  IMAD R47, R2, 0x2, R49 ;  /* 0x00000002022f7824 */ /* 0x010fe200078e0231 */
[----:B0-----:R-:W-:Y:S01]  /*744f0*/  ISETP.LT.AND P1, PT, R0, UR5, !P0 ;  /* 0x0000000500007c0c */ /* 0x001fe2000c721270 */
[----:B------:R-:W0:Y:S01]  /*74500*/  LDCU UR5, c[0x0][0x39c] ;  /* 0x00007380ff0577ac */ /* 0x000e220008000800 */
[----:B------:R-:W-:Y:S02]  /*74510*/  IADD3 R42, P6, PT, R49, R70, RZ ;  /* 0x00000046312a7210 */ /* 0x000fe40007fde0ff */
[----:B------:R-:W-:Y:S01]  /*74520*/  LOP3.LUT R0, R3, 0x106, RZ, 0xfc, !PT ;  /* 0x0000010603007812 */ /* 0x000fe200078efcff */
[----:B------:R3:W-:Y:S01]  /*74530*/  @P3 STG.E.U8 desc[UR20][R40.64], R51 ;  /* 0x0000003328003986 */ /* 0x0007e2000c101114 */
[----:B------:R-:W-:Y:S02]  /*74540*/  PRMT R61, R43, 0x7773, RZ ;  /* 0x000077732b3d7816 */ /* 0x000fe400000000ff */
[----:B------:R-:W-:-:S02]  /*74550*/  LEA.HI.X.SX32 R43, R49, R69, 0x1, P6 ;  /* 0x00000045312b7211 */ /* 0x000fc400030f0eff */
[----:B--2---:R-:W-:Y:S01]  /*74560*/  ISETP.LT.AND P3, PT, R0, UR6, !P0 ;  /* 0x0000000600007c0c */ /* 0x004fe2000c761270 */
[----:B------:R-:W2:Y:S01]  /*74570*/  LDCU UR6, c[0x0][0x39c] ;  /* 0x00007380ff0677ac */ /* 0x000ea20008000800 */
[----:B------:R-:W-:Y:S01]  /*74580*/  LOP3.LUT R0, R3, 0x108, RZ, 0xfc, !PT ;  /* 0x0000010803007812 */ /* 0x000fe200078efcff */
[----:B------:R4:W-:Y:S01]  /*74590*/  @P4 STG.E.U8 desc[UR20][R44.64], R61 ;  /* 0x0000003d2c004986 */ /* 0x0009e2000c101114 */
[C---:B---3--:R-:W-:Y:S02]  /*745a0*/  IADD3 R40, P6, PT, R47.reuse, R70, RZ ;  /* 0x000000462f287210 */ /* 0x048fe40007fde0ff */
[----:B-1----:R-:W-:Y:S01]  /*745b0*/  ISETP.LT.AND P4, PT, R0, UR4, !P0 ;  /* 0x0000000400007c0c */ /* 0x002fe2000c781270 */
[----:B------:R-:W1:Y:S01]  /*745c0*/  LDCU UR4, c[0x0][0x39c] ;  /* 0x00007380ff0477ac */ /* 0x000e620008000800 */
[----:B------:R-:W-:Y:S01]  /*745d0*/  LEA.HI.X.SX32 R41, R47, R69, 0x1, P6 ;  /* 0x000000452f297211 */ /* 0x000fe200030f0eff */
[----:B------:R-:W-:Y:S01]  /*745e0*/  IMAD R47, R2, 0x2, R47 ;  /* 0x00000002022f7824 */ /* 0x000fe200078e022f */
[----:B------:R-:W-:-:S02]  /*745f0*/  PRMT R59, R36, 0x7770, RZ ;  /* 0x00007770243b7816 */ /* 0x000fc400000000ff */
[----:B------:R-:W-:Y:S01]  /*74600*/  LOP3.LUT R0, R3, 0x10a, RZ, 0xfc, !PT ;  /* 0x0000010a03007812 */ /* 0x000fe200078efcff */
[----:B------:R-:W-:Y:S01]  /*74610*/  IMAD R49, R2, 0x2, R47 ;  /* 0x0000000202317824 */ /* 0x000fe200078e022f */
[CC--:B----4-:R-:W-:Y:S01]  /*74620*/  IADD3 R44, P6, PT, R47.reuse, R70.reuse, RZ ;  /* 0x000000462f2c7210 */ /* 0x0d0fe20007fde0ff */
[----:B------:R3:W-:Y:S01]  /*74630*/  @P5 STG.E.U8 desc[UR20][R42.64], R59 ;  /* 0x0000003b2a005986 */ /* 0x0007e2000c101114 */
[----:B------:R-:W-:Y:S02]  /*74640*/  PRMT R51, R36, 0x7771, RZ ;  /* 0x0000777124337816 */ /* 0x000fe400000000ff */
[----:B0-----:R-:W-:Y:S01]  /*74650*/  ISETP.LT.AND P5, PT, R0, UR5, !P0 ;  /* 0x0000000500007c0c */ /* 0x001fe2000c7a1270 */
[----:B------:R-:W0:Y:S01]  /*74660*/  LDCU UR5, c[0x0][0x39c] ;  /* 0x00007380ff0577ac */ /* 0x000e220008000800 */
[----:B------:R-:W-:Y:S02]  /*74670*/  LEA.HI.X.SX32 R45, R47, R69, 0x1, P6 ;  /* 0x000000452f2d7211 */ /* 0x000fe400030f0eff */
[----:B------:R-:W-:Y:S01]  /*74680*/  LOP3.LUT R0, R3, 0x10c, RZ, 0xfc, !PT ;  /* 0x0000010c03007812 */ /* 0x000fe200078efcff */
[----:B------:R4:W-:Y:S01]  /*74690*/  @P2 STG.E.U8 desc[UR20][R40.64], R51 ;  /* 0x0000003328002986 */ /* 0x0009e2000c101114 */
[----:B---3--:R-:W-:-:S02]  /*746a0*/  IADD3 R42, P6, PT, R49, R70, RZ ;  /* 0x00000046312a7210 */ /* 0x008fc40007fde0ff */
[----:B------:R-:W-:Y:S02]  /*746b0*/  PRMT R59, R36, 0x7772, RZ ;  /* 0x00007772243b7816 */ /* 0x000fe400000000ff */
[----:B--2---:R-:W-:Y:S01]  /*746c0*/  ISETP.LT.AND P2, PT, R0, UR6, !P0 ;  /* 0x0000000600007c0c */ /* 0x004fe2000c741270 */
[----:B------:R-:W2:Y:S01]  /*746d0*/  LDCU UR6, c[0x0][0x39c] ;  /* 0x00007380ff0677ac */ /* 0x000ea20008000800 */
[----:B------:R-:W-:Y:S01]  /*746e0*/  LEA.HI.X.SX32 R43, R49, R69, 0x1, P6 ;  /* 0x00000045312b7211 */ /* 0x000fe200030f0eff */
[----:B------:R-:W-:Y:S01]  /*746f0*/  IMAD R49, R2, 0x2, R49 ;  /* 0x0000000202317824 */ /* 0x000fe200078e0231 */
[----:B------:R-:W-:Y:S01]  /*74700*/  LOP3.LUT R0, R3, 0x110, RZ, 0xfc, !PT ;  /* 0x0000011003007812 */ /* 0x000fe200078efcff */
[----:B------:R3:W-:Y:S01]  /*74710*/  @P1 STG.E.U8 desc[UR20][R44.64], R59 ;  /* 0x0000003b2c001986 */ /* 0x0007e2000c101114 */
[----:B------:R-:W-:Y:S01]  /*74720*/  PRMT R61, R36, 0x7773, RZ ;  /* 0x00007773243d7816 */ /* 0x000fe200000000ff */
[----:B----4-:R-:W-:Y:S01]  /*74730*/  IMAD R51, R2, 0x2, R49 ;  /* 0x0000000202337824 */ /* 0x010fe200078e0231 */
[----:B-1----:R-:W-:Y:S01]  /*74740*/  ISETP.LT.AND P1, PT, R0, UR4, !P0 ;  /* 0x0000000400007c0c */ /* 0x002fe2000c721270 */
[----:B------:R-:W1:Y:S02]  /*74750*/  LDCU UR4, c[0x0][0x39c] ;  /* 0x00007380ff0477ac */ /* 0x000e640008000800 */
[----:B------:R4:W-:Y:S01]  /*74760*/  @P3 STG.E.U8 desc[UR20][R42.64], R61 ;  /* 0x0000003d2a003986 */ /* 0x0009e2000c101114 */
[----:B------:R-:W-:-:S02]  /*74770*/  IADD3 R40, P3, PT, R49, R70, RZ ;  /* 0x0000004631287210 */ /* 0x000fc40007f7e0ff */
[-C--:B------:R-:W-:Y:S02]  /*74780*/  IADD3 R46, P6, PT, R51, R70.reuse, RZ ;  /* 0x00000046332e7210 */ /* 0x080fe40007fde0ff */
[----:B------:R-:W-:Y:S02]  /*74790*/  LOP3.LUT R0, R3, 0x112, RZ, 0xfc, !PT ;  /* 0x0000011203007812 */ /* 0x000fe400078efcff */
[-C--:B------:R-:W-:Y:S02]  /*747a0*/  LEA.HI.X.SX32 R41, R49, R69.reuse, 0x1, P3 ;  /* 0x0000004531297211 */ /* 0x080fe400018f0eff */
[----:B---3--:R-:W-:Y:S02]  /*747b0*/  PRMT R59, R37, 0x7770, RZ ;  /* 0x00007770253b7816 */ /* 0x008fe400000000ff */
[----:B------:R-:W-:Y:S01]  /*747c0*/  LEA.HI.X.SX32 R47, R51, R69, 0x1, P6 ;  /* 0x00000045332f7211 */ /* 0x000fe200030f0eff */
[----:B------:R-:W-:Y:S01]  /*747d0*/  IMAD R51, R2, 0x2, R51 ;  /* 0x0000000202337824 */ /* 0x000fe200078e0233 */
[----:B0-----:R-:W-:Y:S01]  /*747e0*/  ISETP.LT.AND P3, PT, R0, UR5, !P0 ;  /* 0x0000000500007c0c */ /* 0x001fe2000c761270 */
[----:B------:R-:W0:Y:S01]  /*747f0*/  LDCU UR5, c[0x0][0x39c] ;  /* 0x00007380ff0577ac */ /* 0x000e220008000800 */
[----:B------:R-:W-:Y:S01]  /*74800*/  PRMT R49, R37, 0x7771, RZ ;  /* 0x0000777125317816 */ /* 0x000fe200000000ff */
[----:B------:R3:W-:Y:S01]  /*74810*/  @P4 STG.E.U8 desc[UR20][R40.64], R59 ;  /* 0x0000003b28004986 */ /* 0x0007e2000c101114 */
[----:B----4-:R-:W-:-:S02]  /*74820*/  IADD3 R42, P4, PT, R51, R70, RZ ;  /* 0x00000046332a7210 */ /* 0x010fc40007f9e0ff */
[----:B------:R-:W-:Y:S01]  /*74830*/  PRMT R45, R37, 0x7772, RZ ;  /* 0x00007772252d7816 */ /* 0x000fe200000000ff */
[----:B------:R4:W-:Y:S01]  /*74840*/  @P5 STG.E.U8 desc[UR20][R46.64], R49 ;  /* 0x000000312e005986 */ /* 0x0009e2000c101114 */
[C---:B-1----:R-:W-:Y:S01]  /*74850*/  ISETP.LT.AND P5, PT, R57.reuse, UR4, !P0 ;  /* 0x0000000439007c0c */ /* 0x042fe2000c7a1270 */
[----:B------:R-:W-:Y:S01]  /*74860*/  IMAD R57, R57, R2, RZ ;  /* 0x0000000239397224 */ /* 0x000fe200078e02ff */
[----:B------:R-:W-:Y:S02]  /*74870*/  LEA.HI.X.SX32 R43, R51, R69, 0x1, P4 ;  /* 0x00000045332b7211 */ /* 0x000fe400020f0eff */
[----:B------:R-:W-:Y:S01]  /*74880*/  LOP3.LUT R0, R3, 0x114, RZ, 0xfc, !PT ;  /* 0x0000011403007812 */ /* 0x000fe200078efcff */
[----:B------:R-:W-:Y:S01]  /*74890*/  IMAD R51, R2, 0x4, R51 ;  /* 0x0000000402337824 */ /* 0x000fe200078e0233 */
[----:B------:R-:W1:Y:S01]  /*748a0*/  LDCU UR4, c[0x0][0x39c] ;  /* 0x00007380ff0477ac */ /* 0x000e620008000800 */
[----:B------:R1:W-:Y:S01]  /*748b0*/  @P2 STG.E.U8 desc[UR20][R42.64], R45 ;  /* 0x0000002d2a002986 */ /* 0x0003e2000c101114 */
[----:B--2---:R-:W-:-:S02]  /*748c0*/  ISETP.LT.AND P6, PT, R0, UR6, !P0 ;  /* 0x0000000600007c0c */ /* 0x004fc4000c7c1270 */
[-C--:B---3--:R-:W-:Y:S01]  /*748d0*/  IADD3 R40, P2, PT, R57, R70.reuse, RZ ;  /* 0x0000004639287210 */ /* 0x088fe20007f5e0ff */
[----:B------:R-:W2:Y:S01]  /*748e0*/  LDCU UR6, c[0x0][0x39c] ;  /* 0x00007380ff0677ac */ /* 0x000ea20008000800 */
[----:B------:R-:W-:Y:S02]  /*748f0*/  LOP3.LUT R0, R3, 0x116, RZ, 0xfc, !PT ;  /* 0x0000011603007812 */ /* 0x000fe400078efcff */
[----:B------:R-:W-:Y:S02]  /*74900*/  LEA.HI.X.SX32 R41, R57, R69, 0x1, P2 ;  /* 0x0000004539297211 */ /* 0x000fe400010f0eff */
[----:B0-----:R-:W-:Y:S01]  /*74910*/  ISETP.LT.AND P4, PT, R0, UR5, !P0 ;  /* 0x0000000500007c0c */ /* 0x001fe2000c781270 */
[----:B------:R-:W0:Y:S01]  /*74920*/  LDCU UR5, c[0x0][0x39c] ;  /* 0x00007380ff0577ac */ /* 0x000e220008000800 */
[----:B------:R-:W-:Y:S02]  /*74930*/  IADD3 R36, P2, PT, R51, R70, RZ ;  /* 0x0000004633247210 */ /* 0x000fe40007f5e0ff */
[----:B----4-:R-:W-:-:S02]  /*74940*/  PRMT R47, R37, 0x7773, RZ ;  /* 0x00007773252f7816 */ /* 0x010fc400000000ff */
        /* <DEDUP_REMOVED lines=10> */
[----:B------:R-:W-:Y:S01]  /*749f0*/  ISETP.LT.AND P2, PT, R0, UR4, !P0 ;  /* 0x0000000400007c0c */ /* 0x000fe2000c741270 */
[----:B------:R-:W2:Y:S01]  /*74a00*/  LDCU UR4, c[0x0][0x39c] ;  /* 0x00007380ff0477ac */ /* 0x000ea20008000800 */
        /* <DEDUP_REMOVED lines=8> */
[----:B---3--:R-:W-:Y:S01]  /*74a90*/  IADD3 R36, P3, PT, R51, R70, RZ ;  /* 0x0000004633247210 */ /* 0x008fe20007f7e0ff */
[----:B------:R-:W-:Y:S01]  /*74aa0*/  IMAD R45, R2, 0x2, R41 ;  /* 0x00000002022d7824 */ /* 0x000fe200078e0229 */
[----:B------:R-:W-:-:S02]  /*74ab0*/  PRMT R49, R38, 0x7772, RZ ;  /* 0x0000777226317816 */ /* 0x000fc400000000ff */
[-C--:B------:R-:W-:Y:S02]  /*74ac0*/  LEA.HI.X.SX32 R37, R51, R69.reuse, 0x1, P3 ;  /* 0x0000004533257211 */ /* 0x080fe400018f0eff */
[-C--:B------:R-:W-:Y:S02]  /*74ad0*/  IADD3 R40, P3, PT, R41, R70.reuse, RZ ;  /* 0x0000004629287210 */ /* 0x080fe40007f7e0ff */
[----:B------:R-:W-:Y:S01]  /*74ae0*/  LOP3.LUT R0, R3, 0x120, RZ, 0xfc, !PT ;  /* 0x0000012003007812 */ /* 0x000fe200078efcff */
[----:B------:R3:W-:Y:S01]  /*74af0*/  @P6 STG.E.U8 desc[UR20][R36.64], R49 ;  /* 0x0000003124006986 */ /* 0x0007e2000c101114 */
[----:B-1----:R-:W-:Y:S02]  /*74b00*/  IADD3 R42, P6, PT, R45, R70, RZ ;  /* 0x000000462d2a7210 */ /* 0x002fe40007fde0ff */
[----:B------:R-:W-:Y:S02]  /*74b10*/  PRMT R47, R38, 0x7773, RZ ;  /* 0x00007773262f7816 */ /* 0x000fe400000000ff */
[----:B------:R-:W-:-:S02]  /*74b20*/  LEA.HI.X.SX32 R41, R41, R69, 0x1, P3 ;  /* 0x0000004529297211 */ /* 0x000fc400018f0eff */
[----:B--2---:R-:W-:Y:S01]  /*74b30*/  ISETP.LT.AND P3, PT, R0, UR6, !P0 ;  /* 0x0000000600007c0c */ /* 0x004fe2000c761270 */
[----:B------:R-:W1:Y:S01]  /*74b40*/  LDCU UR6, c[0x0][0x39c] ;  /* 0x00007380ff0677ac */ /* 0x000e620008000800 */
[----:B------:R-:W-:Y:S02]  /*74b50*/  LOP3.LUT R0, R3, 0x122, RZ, 0xfc, !PT ;  /* 0x0000012203007812 */ /* 0x000fe400078efcff */
[----:B------:R-:W-:Y:S01]  /*74b60*/  LEA.HI.X.SX32 R43, R45, R69, 0x1, P6 ;  /* 0x000000452d2b7211 */ /* 0x000fe200030f0eff */
[----:B------:R-:W-:Y:S01]  /*74b70*/  IMAD R45, R2, 0x2, R45 ;  /* 0x00000002022d7824 */ /* 0x000fe200078e022d */
[----:B------:R-:W-:Y:S01]  /*74b80*/  PRMT R51, R39, 0x7770, RZ ;  /* 0x0000777027337816 */ /* 0x000fe200000000ff */
[----:B------:R2:W-:Y:S01]  /*74b90*/  @P4 STG.E.U8 desc[UR20][R40.64], R47 ;  /* 0x0000002f28004986 */ /* 0x0005e2000c101114 */
[----:B0-----:R-:W-:Y:S01]  /*74ba0*/  ISETP.LT.AND P4, PT, R0, UR5, !P0 ;  /* 0x0000000500007c0c */ /* 0x001fe2000c781270 */
[----:B------:R-:W0:Y:S02]  /*74bb0*/  LDCU UR5, c[0x0][0x39c] ;  /* 0x00007380ff0577ac */ /* 0x000e240008000800 */
[----:B------:R0:W-:Y:S01]  /*74bc0*/  @P5 STG.E.U8 desc[UR20][R42.64], R51 ;  /* 0x000000332a005986 */ /* 0x0001e2000c101114 */
[----:B---3--:R-:W-:-:S02]  /*74bd0*/  IADD3 R36, P5, PT, R45, R70, RZ ;  /* 0x000000462d247210 */ /* 0x008fc40007fbe0ff */
[----:B------:R-:W-:Y:S01]  /*74be0*/  ISETP.LT.AND P6, PT, R56, UR4, !P0 ;  /* 0x0000000438007c0c */ /* 0x000fe2000c7c1270 */
[----:B--2---:R-:W-:Y:S01]  /*74bf0*/  IMAD R47, R2, 0x2, R45 ;  /* 0x00000002022f7824 */ /* 0x004fe200078e022d */
[-C--:B------:R-:W-:Y:S01]  /*74c00*/  LEA.HI.X.SX32 R37, R45, R69.reuse, 0x1, P5 ;  /* 0x000000452d257211 */ /* 0x080fe200028f0eff */
[----:B------:R-:W-:Y:S01]  /*74c10*/  IMAD R56, R56, R2, RZ ;  /* 0x0000000238387224 */ /* 0x000fe200078e02ff */
[----:B------:R-:W-:Y:S01]  /*74c20*/  PRMT R49, R39, 0x7771, RZ ;  /* 0x0000777127317816 */ /* 0x000fe200000000ff */
[----:B------:R-:W2:Y:S01]  /*74c30*/  LDCU UR4, c[0x0][0x39c] ;  /* 0x00007380ff0477ac */ /* 0x000ea20008000800 */
[-C--:B------:R-:W-:Y:S02]  /*74c40*/  IADD3 R40, P5, PT, R47, R70.reuse, RZ ;  /* 0x000000462f287210 */ /* 0x080fe40007fbe0ff */
[----:B------:R-:W-:Y:S02]  /*74c50*/  LOP3.LUT R0, R3, 0x124, RZ, 0xfc, !PT ;  /* 0x0000012403007812 */ /* 0x000fe400078efcff */
[----:B------:R-:W-:Y:S01]  /*74c60*/  LEA.HI.X.SX32 R41, R47, R69, 0x1, P5 ;  /* 0x000000452f297211 */ /* 0x000fe200028f0eff */
[----:B------:R-:W-:Y:S01]  /*74c70*/  IMAD R47, R2, 0x4, R47 ;  /* 0x00000004022f7824 */ /* 0x000fe200078e022f */
[----:B------:R-:W-:Y:S01]  /*74c80*/  IADD3 R38, P5, PT, R56, R70, RZ ;  /* 0x0000004638267210 */ /* 0x000fe20007fbe0ff */
[----:B------:R3:W-:Y:S01]  /*74c90*/  @P2 STG.E.U8 desc[UR20][R36.64], R49 ;  /* 0x0000003124002986 */ /* 0x0007e2000c101114 */
[----:B------:R-:W-:-:S02]  /*74ca0*/  PRMT R45, R39, 0x7772, RZ ;  /* 0x00007772272d7816 */ /* 0x000fc400000000ff */
[----:B-1----:R-:W-:Y:S01]  /*74cb0*/  ISETP.LT.AND P2, PT, R0, UR6, !P0 ;  /* 0x0000000600007c0c */ /* 0x002fe2000c741270 */
[----:B------:R-:W1:Y:S01]  /*74cc0*/  LDCU UR6, c[0x0][0x39c] ;  /* 0x00007380ff0677ac */ /* 0x000e620008000800 */
[----:B0-----:R-:W-:Y:S02]  /*74cd0*/  PRMT R43, R39, 0x7773, RZ ;  /* 0x00007773272b7816 */ /* 0x001fe400000000ff */
[----:B------:R-:W-:Y:S02]  /*74ce0*/  LOP3.LUT R0, R3, 0x126, RZ, 0xfc, !PT ;  /* 0x0000012603007812 */ /* 0x000fe400078efcff */
[----:B------:R-:W-:Y:S01]  /*74cf0*/  LEA.HI.X.SX32 R39, R56, R69, 0x1, P5 ;  /* 0x0000004538277211 */ /* 0x000fe200028f0eff */
[----:B------:R0:W-:Y:S01]  /*74d00*/  @P1 STG.E.U8 desc[UR20][R40.64], R45 ;  /* 0x0000002d28001986 */ /* 0x0001e2000c101114 */
[----:B---3--:R-:W-:Y:S02]  /*74d10*/  IADD3 R36, P5, PT, R47, R70, RZ ;  /* 0x000000462f247210 */ /* 0x008fe40007fbe0ff */
[----:B------:R-:W-:Y:S01]  /*74d20*/  ISETP.LT.AND P1, PT, R0, UR5, !P0 ;  /* 0x0000000500007c0c */ /* 0x000fe2000c721270 */
[----:B------:R-:W3:Y:S01]  /*74d30*/  LDCU UR5, c[0x0][0x39c] ;  /* 0x00007380ff0577ac */ /* 0x000ee20008000800 */
[----:B------:R-:W-:-:S02]  /*74d40*/  LOP3.LUT R0, R3, 0x128, RZ, 0xfc, !PT ;  /* 0x0000012803007812 */ /* 0x000fc400078efcff */
[-C--:B------:R-:W-:Y:S01]  /*74d50*/  LEA.HI.X.SX32 R37, R47, R69.reuse, 0x1, P5 ;  /* 0x000000452f257211 */ /* 0x080fe200028f0eff */
[----:B------:R-:W-:Y:S01]  /*74d60*/  IMAD R47, R2, 0x2, R47 ;  /* 0x00000002022f7824 */ /* 0x000fe200078e022f */
[----:B------:R1:W-:Y:S01]  /*74d70*/  @P6 STG.E.U8 desc[UR20][R38.64], R43 ;  /* 0x0000002b26006986 */ /* 0x0003e2000c101114 */
[----:B------:R-:W-:Y:S02]  /*74d80*/  PRMT R49, R32, 0x7770, RZ ;  /* 0x0000777020317816 */ /* 0x000fe400000000ff */
[----:B----4-:R-:W-:Y:S01]  /*74d90*/  ISETP.LT.AND P6, PT, R0, UR7, !P0 ;  /* 0x0000000700007c0c */ /* 0x010fe2000c7c1270 */
[----:B------:R-:W4:Y:S01]  /*74da0*/  LDCU UR7, c[0x0][0x39c] ;  /* 0x00007380ff0777ac */ /* 0x000f220008000800 */
[----:B------:R-:W-:Y:S01]  /*74db0*/  LOP3.LUT R0, R3, 0x12a, RZ, 0xfc, !PT ;  /* 0x0000012a03007812 */ /* 0x000fe200078efcff */
[----:B------:R3:W-:Y:S01]  /*74dc0*/  @P3 STG.E.U8 desc[UR20][R36.64], R49 ;  /* 0x0000003124003986 */ /* 0x0007e2000c101114 */
[C---:B0-----:R-:W-:Y:S02]  /*74dd0*/  IADD3 R40, P5, PT, R47.reuse, R70, RZ ;  /* 0x000000462f287210 */ /* 0x041fe40007fbe0ff */
[----:B--2---:R-:W-:Y:S01]  /*74de0*/  ISETP.LT.AND P3, PT, R0, UR4, !P0 ;  /* 0x0000000400007c0c */ /* 0x004fe2000c761270 */
[----:B------:R-:W0:Y:S01]  /*74df0*/  LDCU UR4, c[0x0][0x39c] ;  /* 0x00007380ff0477ac */ /* 0x000e220008000800 */
[----:B-1----:R-:W-:Y:S01]  /*74e00*/  IMAD R43, R2, 0x2, R47 ;  /* 0x00000002022b7824 */ /* 0x002fe200078e022f */
[----:B------:R-:W-:-:S02]  /*74e10*/  LEA.HI.X.SX32 R41, R47, R69, 0x1, P5 ;  /* 0x000000452f297211 */ /* 0x000fc400028f0eff */
[----:B------:R-:W-:Y:S02]  /*74e20*/  PRMT R45, R32, 0x7771, RZ ;  /* 0x00007771202d7816 */ /* 0x000fe400000000ff */
[-C--:B------:R-:W-:Y:S02]  /*74e30*/  IADD3 R38, P5, PT, R43, R70.reuse, RZ ;  /* 0x000000462b267210 */ /* 0x080fe40007fbe0ff */
[----:B------:R-:W-:Y:S01]  /*74e40*/  LOP3.LUT R0, R3, 0x12c, RZ, 0xfc, !PT ;  /* 0x0000012c03007812 */ /* 0x000fe200078efcff */
[----:B------:R1:W-:Y:S01]  /*74e50*/  @P4 STG.E.U8 desc[UR20][R40.64], R45 ;  /* 0x0000002d28004986 */ /* 0x0003e2000c101114 */
[----:B------:R-:W-:Y:S01]  /*74e60*/  LEA.HI.X.SX32 R39, R43, R69, 0x1, P5 ;  /* 0x000000452b277211 */ /* 0x000fe200028f0eff */
[----:B------:R-:W-:Y:S01]  /*74e70*/  IMAD R43, R2, 0x2, R43 ;  /* 0x00000002022b7824 */ /* 0x000fe200078e022b */
[----:B------:R-:W-:Y:S02]  /*74e80*/  PRMT R47, R32, 0x7772, RZ ;  /* 0x00007772202f7816 */ /* 0x000fe400000000ff */
[----:B---3--:R-:W-:Y:S01]  /*74e90*/  ISETP.LT.AND P4, PT, R0, UR5, !P0 ;  /* 0x0000000500007c0c */ /* 0x008fe2000c781270 */
[----:B------:R-:W2:Y:S01]  /*74ea0*/  LDCU UR5, c[0x0][0x39c] ;  /* 0x00007380ff0577ac */ /* 0x000ea20008000800 */
[----:B------:R-:W-:Y:S01]  /*74eb0*/  LOP3.LUT R0, R3, 0x130, RZ, 0xfc, !PT ;  /* 0x0000013003007812 */ /* 0x000fe200078efcff */
[----:B------:R3:W-:Y:S01]  /*74ec0*/  @P2 STG.E.U8 desc[UR20][R38.64], R47 ;  /* 0x0000002f26002986 */ /* 0x0007e2000c101114 */
[----:B------:R-:W-:-:S02]  /*74ed0*/  IADD3 R36, P2, PT, R43, R70, RZ ;  /* 0x000000462b247210 */ /* 0x000fc40007f5e0ff */
[----:B------:R-:W-:Y:S01]  /*74ee0*/  ISETP.LT.AND P5, PT, R0, UR6, !P0 ;  /* 0x0000000600007c0c */ /* 0x000fe2000c7a1270 */
[----:B------:R-:W2:Y:S01]  /*74ef0*/  LDCU UR6, c[0x0][0x39c] ;  /* 0x00007380ff0677ac */ /* 0x000ea20008000800 */
[----:B------:R-:W-:Y:S02]  /*74f00*/  LOP3.LUT R0, R3, 0x132, RZ, 0xfc, !PT ;  /* 0x0000013203007812 */ /* 0x000fe400078efcff */
[----:B------:R-:W-:Y:S01]  /*74f10*/  LEA.HI.X.SX32 R37, R43, R69, 0x1, P2 ;  /* 0x000000452b257211 */ /* 0x000fe200010f0eff */
[----:B------:R-:W-:Y:S01]  /*74f20*/  IMAD R43, R2, 0x2, R43 ;  /* 0x00000002022b7824 */ /* 0x000fe200078e022b */
[----:B-1----:R-:W-:Y:S02]  /*74f30*/  PRMT R45, R32, 0x7773, RZ ;  /* 0x00007773202d7816 */ /* 0x002fe400000000ff */
[----:B0-----:R-:W-:Y:S01]  /*74f40*/  ISETP.LT.AND P2, PT, R0, UR4, !P0 ;  /* 0x0000000400007c0c */ /* 0x001fe2000c741270 */
[----:B------:R-:W0:Y:S01]  /*74f50*/  LDCU UR4, c[0x0][0x39c] ;  /* 0x00007380ff0477ac */ /* 0x000e220008000800 */
        /* <DEDUP_REMOVED lines=10> */
[----:B-1----:R-:W-:-:S03]  /*75000*/  IADD3 R36, P6, PT, R43, R70, RZ ;  /* 0x000000462b247210 */ /* 0x002fc60007fde0ff */
[----:B------:R1:W-:Y:S01]  /*75010*/  @P3 STG.E.U8 desc[UR20][R40.64], R47 ;  /* 0x0000002f28003986 */ /* 0x0003e2000c101114 */
[C---:B0-----:R-:W-:Y:S01]  /*75020*/  ISETP.LT.AND P3, PT, R55.reuse, UR4, !P0 ;  /* 0x0000000437007c0c */ /* 0x041fe2000c761270 */
[----:B------:R-:W-:Y:S01]  /*75030*/  IMAD R55, R55, R2, RZ ;  /* 0x0000000237377224 */ /* 0x000fe200078e02ff */
[----:B------:R-:W0:Y:S01]  /*75040*/  LDCU UR4, c[0x0][0x39c] ;  /* 0x00007380ff0477ac */ /* 0x000e220008000800 */
[----:B------:R-:W-:Y:S01]  /*75050*/  LEA.HI.X.SX32 R37, R43, R69, 0x1, P6 ;  /* 0x000000452b257211 */ /* 0x000fe200030f0eff */
[----:B------:R-:W-:Y:S01]  /*75060*/  IMAD R43, R2, 0x4, R43 ;  /* 0x00000004022b7824 */ /* 0x000fe200078e022b */
[----:B------:R-:W-:Y:S02]  /*75070*/  LOP3.LUT R0, R3, 0x134, RZ, 0xfc, !PT ;  /* 0x0000013403007812 */ /* 0x000fe400078efcff */
[----:B---3--:R-:W-:Y:S02]  /*75080*/  IADD3 R38, P6, PT, R55, R70, RZ ;  /* 0x0000004637267210 */ /* 0x008fe40007fde0ff */
[----:B------:R-:W-:-:S02]  /*75090*/  PRMT R45, R33, 0x7772, RZ ;  /* 0x00007772212d7816 */ /* 0x000fc400000000ff */
[-C--:B------:R-:W-:Y:S01]  /*750a0*/  LEA.HI.X.SX32 R39, R55, R69.reuse, 0x1, P6 ;  /* 0x0000004537277211 */ /* 0x080fe200030f0eff */
[----:B-1----:R-:W-:Y:S01]  /*750b0*/  IMAD R41, R2, 0x2, R43 ;  /* 0x0000000202297824 */ /* 0x002fe200078e022b */
[----:B--2---:R-:W-:Y:S01]  /*750c0*/  ISETP.LT.AND P1, PT, R0, UR5, !P0 ;  /* 0x0000000500007c0c */ /* 0x004fe2000c721270 */
[----:B------:R-:W1:Y:S01]  /*750d0*/  LDCU UR5, c[0x0][0x39c] ;  /* 0x00007380ff0577ac */ /* 0x000e620008000800 */
[----:B------:R-:W-:Y:S02]  /*750e0*/  IADD3 R32, P6, PT, R43, R70, RZ ;  /* 0x000000462b207210 */ /* 0x000fe40007fde0ff */
[----:B------:R-:W-:Y:S01]  /*750f0*/  LOP3.LUT R0, R3, 0x136, RZ, 0xfc, !PT ;  /* 0x0000013603007812 */ /* 0x000fe200078efcff */
[----:B------:R2:W-:Y:S01]  /*75100*/  @P4 STG.E.U8 desc[UR20][R36.64], R45 ;  /* 0x0000002d24004986 */ /* 0x0005e2000c101114 */
[----:B------:R-:W-:Y:S02]  /*75110*/  PRMT R49, R33, 0x7773, RZ ;  /* 0x0000777321317816 */ /* 0x000fe400000000ff */
[----:B------:R-:W-:-:S02]  /*75120*/  LEA.HI.X.SX32 R33, R43, R69, 0x1, P6 ;  /* 0x000000452b217211 */ /* 0x000fc400030f0eff */
[----:B------:R-:W-:Y:S01]  /*75130*/  ISETP.LT.AND P4, PT, R0, UR6, !P0 ;  /* 0x0000000600007c0c */ /* 0x000fe2000c781270 */
[----:B------:R-:W3:Y:S01]  /*75140*/  LDCU UR6, c[0x0][0x39c] ;  /* 0x00007380ff0677ac */ /* 0x000ee20008000800 */
[----:B------:R-:W-:Y:S01]  /*75150*/  LOP3.LUT R0, R3, 0x138, RZ, 0xfc, !PT ;  /* 0x0000013803007812 */ /* 0x000fe200078efcff */
[----:B------:R1:W-:Y:S01]  /*75160*/  @P3 STG.E.U8 desc[UR20][R38.64], R49 ;  /* 0x0000003126003986 */ /* 0x0003e2000c101114 */
[C---:B--2---:R-:W-:Y:S02]  /*75170*/  IADD3 R36, P6, PT, R41.reuse, R70, RZ ;  /* 0x0000004629247210 */ /* 0x044fe40007fde0ff */
[----:B0-----:R-:W-:Y:S01]  /*75180*/  ISETP.LT.AND P3, PT, R0, UR4, !P0 ;  /* 0x0000000400007c0c */ /* 0x001fe2000c761270 */
[----:B------:R-:W0:Y:S01]  /*75190*/  LDCU UR4, c[0x0][0x39c] ;  /* 0x00007380ff0477ac */ /* 0x000e220008000800 */
[----:B------:R-:W-:Y:S01]  /*751a0*/  LEA.HI.X.SX32 R37, R41, R69, 0x1, P6 ;  /* 0x0000004529257211 */ /* 0x000fe200030f0eff */
[----:B------:R-:W-:Y:S01]  /*751b0*/  IMAD R41, R2, 0x2, R41 ;  /* 0x0000000202297824 */ /* 0x000fe200078e0229 */
[----:B------:R-:W-:-:S02]  /*751c0*/  PRMT R47, R34, 0x7770, RZ ;  /* 0x00007770222f7816 */ /* 0x000fc400000000ff */
[----:B------:R-:W-:Y:S01]  /*751d0*/  LOP3.LUT R0, R3, 0x13a, RZ, 0xfc, !PT ;  /* 0x0000013a03007812 */ /* 0x000fe200078efcff */
[----:B------:R-:W-:Y:S01]  /*751e0*/  IMAD R43, R2, 0x2, R41 ;  /* 0x00000002022b7824 */ /* 0x000fe200078e0229 */
[CC--:B-1----:R-:W-:Y:S01]  /*751f0*/  IADD3 R38, P6, PT, R41.reuse, R70.reuse, RZ ;  /* 0x0000004629267210 */ /* 0x0c2fe20007fde0ff */
[----:B------:R1:W-:Y:S01]  /*75200*/  @P5 STG.E.U8 desc[UR20][R32.64], R47 ;  /* 0x0000002f20005986 */ /* 0x0003e2000c101114 */
[----:B------:R-:W-:Y:S02]  /*75210*/  PRMT R45, R34, 0x7771, RZ ;  /* 0x00007771222d7816 */ /* 0x000fe400000000ff */
[----:B------:R-:W-:Y:S01]  /*75220*/  ISETP.LT.AND P5, PT, R0, UR5, !P0 ;  /* 0x0000000500007c0c */ /* 0x000fe2000c7a1270 */
[----:B------:R-:W2:Y:S01]  /*75230*/  LDCU UR5, c[0x0][0x39c] ;  /* 0x00007380ff0577ac */ /* 0x000ea20008000800 */
[----:B------:R-:W-:Y:S02]  /*75240*/  LEA.HI.X.SX32 R39, R41, R69, 0x1, P6 ;  /* 0x0000004529277211 */ /* 0x000fe400030f0eff */
[----:B------:R-:W-:Y:S01]  /*75250*/  LOP3.LUT R0, R3, 0x13c, RZ, 0xfc, !PT ;  /* 0x0000013c03007812 */ /* 0x000fe200078efcff */
[----:B------:R0:W-:Y:S01]  /*75260*/  @P2 STG.E.U8 desc[UR20][R36.64], R45 ;  /* 0x0000002d24002986 */ /* 0x0001e2000c101114 */
[----:B-1----:R-:W-:-:S02]  /*75270*/  IADD3 R32, P6, PT, R43, R70, RZ ;  /* 0x000000462b207210 */ /* 0x002fc40007fde0ff */
[----:B------:R-:W-:Y:S02]  /*75280*/  PRMT R47, R34, 0x7772, RZ ;  /* 0x00007772222f7816 */ /* 0x000fe400000000ff */
[----:B---3--:R-:W-:Y:S01]  /*75290*/  ISETP.LT.AND P2, PT, R0, UR6, !P0 ;  /* 0x0000000600007c0c */ /* 0x008fe2000c741270 */
[----:B------:R-:W1:Y:S01]  /*752a0*/  LDCU UR6, c[0x0][0x39c] ;  /* 0x00007380ff0677ac */ /* 0x000e620008000800 */
[----:B------:R-:W-:Y:S01]  /*752b0*/  LEA.HI.X.SX32 R33, R43, R69, 0x1, P6 ;  /* 0x000000452b217211 */ /* 0x000fe200030f0eff */
[----:B------:R-:W-:Y:S01]  /*752c0*/  IMAD R43, R2, 0x2, R43 ;  /* 0x00000002022b7824 */ /* 0x000fe200078e022b */
[----:B------:R-:W-:Y:S01]  /*752d0*/  LOP3.LUT R0, R3, 0x140, RZ, 0xfc, !PT ;  /* 0x0000014003007812 */ /* 0x000fe200078efcff */
[----:B------:R3:W-:Y:S01]  /*752e0*/  @P1 STG.E.U8 desc[UR20][R38.64], R47 ;  /* 0x0000002f26001986 */ /* 0x0007e2000c101114 */
[----:B------:R-:W-:Y:S01]  /*752f0*/  PRMT R49, R34, 0x7773, RZ ;  /* 0x0000777322317816 */ /* 0x000fe200000000ff */
[----:B0-----:R-:W-:Y:S01]  /*75300*/  IMAD R45, R2, 0x2, R43 ;  /* 0x00000002022d7824 */ /* 0x001fe200078e022b */
[----:B------:R-:W-:Y:S01]  /*75310*/  ISETP.LT.AND P1, PT, R0, UR4, !P0 ;  /* 0x0000000400007c0c */ /* 0x000fe2000c721270 */
[----:B------:R-:W0:Y:S02]  /*75320*/  LDCU UR4, c[0x0][0x39c] ;  /* 0x00007380ff0477ac */ /* 0x000e240008000800 */
        /* <DEDUP_REMOVED lines=8> */
[----:B--2---:R-:W-:Y:S01]  /*753b0*/  ISETP.LT.AND P4, PT, R0, UR5, !P0 ;  /* 0x0000000500007c0c */ /* 0x004fe2000c781270 */
[----:B------:R-:W2:Y:S01]  /*753c0*/  LDCU UR5, c[0x0][0x39c] ;  /* 0x00007380ff0577ac */ /* 0x000ea20008000800 */
[----:B------:R-:W-:Y:S01]  /*753d0*/  PRMT R39, R35, 0x7771, RZ ;  /* 0x0000777123277816 */ /* 0x000fe200000000ff */
[----:B------:R3:W-:Y:S01]  /*753e0*/  @P3 STG.E.U8 desc[UR20][R36.64], R47 ;  /* 0x0000002f24003986 */ /* 0x0007e2000c101114 */
        /* <DEDUP_REMOVED lines=8> */
[----:B------:R-:W4:Y:S01]  /*75470*/  LDCU UR4, c[0x0][0x39c] ;  /* 0x00007380ff0477ac */ /* 0x000f220008000800 */
[----:B------:R0:W-:Y:S01]  /*75480*/  @P2 STG.E.U8 desc[UR20][R32.64], R43 ;  /* 0x0000002b20002986 */ /* 0x0001e2000c101114 */
[----:B---3--:R-:W-:-:S02]  /*75490*/  IADD3 R36, P2, PT, R54, R70, RZ ;  /* 0x0000004636247210 */ /* 0x008fc40007f5e0ff */
[----:B-1----:R-:W-:Y:S01]  /*754a0*/  ISETP.LT.AND P6, PT, R0, UR6, !P0 ;  /* 0x0000000600007c0c */ /* 0x002fe2000c7c1270 */
[----:B------:R-:W1:Y:S01]  /*754b0*/  LDCU UR6, c[0x0][0x39c] ;  /* 0x00007380ff0677ac */ /* 0x000e620008000800 */
[----:B------:R-:W-:Y:S02]  /*754c0*/  LOP3.LUT R0, R3, 0x146, RZ, 0xfc, !PT ;  /* 0x0000014603007812 */ /* 0x000fe400078efcff */
[----:B------:R-:W-:Y:S02]  /*754d0*/  LEA.HI.X.SX32 R37, R54, R69, 0x1, P2 ;  /* 0x0000004536257211 */ /* 0x000fe400010f0eff */
[----:B------:R-:W-:Y:S02]  /*754e0*/  IADD3 R34, P2, PT, R45, R70, RZ ;  /* 0x000000462d227210 */ /* 0x000fe40007f5e0ff */
[----:B--2---:R-:W-:Y:S01]  /*754f0*/  ISETP.LT.AND P3, PT, R0, UR5, !P0 ;  /* 0x0000000500007c0c */ /* 0x004fe2000c761270 */
[----:B------:R-:W2:Y:S01]  /*75500*/  LDCU UR5, c[0x0][0x39c] ;  /* 0x00007380ff0577ac */ /* 0x000ea20008000800 */
[----:B0-----:R-:W-:-:S02]  /*75510*/  PRMT R39, R35, 0x7773, RZ ;  /* 0x0000777323277816 */ /* 0x001fc400000000ff */
[----:B------:R-:W-:Y:S01]  /*75520*/  LEA.HI.X.SX32 R35, R45, R69, 0x1, P2 ;  /* 0x000000452d237211 */ /* 0x000fe200010f0eff */
[----:B------:R-:W-:Y:S01]  /*75530*/  IMAD R45, R2, 0x2, R45 ;  /* 0x00000002022d7824 */ /* 0x000fe200078e022d */
[----:B------:R-:W-:Y:S02]  /*75540*/  PRMT R41, R28, 0x7770, RZ ;  /* 0x000077701c297816 */ /* 0x000fe400000000ff */
[----:B------:R-:W-:Y:S01]  /*75550*/  LOP3.LUT R0, R3, 0x148, RZ, 0xfc, !PT ;  /* 0x0000014803007812 */ /* 0x000fe200078efcff */
[----:B------:R0:W-:Y:S03]  /*75560*/  @P5 STG.E.U8 desc[UR20][R36.64], R39 ;  /* 0x0000002724005986 */ /* 0x0001e6000c101114 */
[----:B----4-:R-:W-:Y:S01]  /*75570*/  ISETP.LT.AND P5, PT, R0, UR7, !P0 ;  /* 0x0000000700007c0c */ /* 0x010fe2000c7a1270 */
[----:B------:R3:W-:Y:S01]  /*75580*/  @P1 STG.E.U8 desc[UR20][R34.64], R41 ;  /* 0x0000002922001986 */ /* 0x0007e2000c101114 */
[----:B------:R-:W-:Y:S01]  /*75590*/  IADD3 R32, P1, PT, R45, R70, RZ ;  /* 0x000000462d207210 */ /* 0x000fe20007f3e0ff */
[----:B------:R-:W4:Y:S01]  /*755a0*/  LDCU UR7, c[0x0][0x39c] ;  /* 0x00007380ff0777ac */ /* 0x000f220008000800 */
[----:B------:R-:W-:-:S02]  /*755b0*/  LOP3.LUT R0, R3, 0x14a, RZ, 0xfc, !PT ;  /* 0x0000014a03007812 */ /* 0x000fc400078efcff */
[-C--:B------:R-:W-:Y:S01]  /*755c0*/  LEA.HI.X.SX32 R33, R45, R69.reuse, 0x1, P1 ;  /* 0x000000452d217211 */ /* 0x080fe200008f0eff */
[----:B------:R-:W-:Y:S01]  /*755d0*/  IMAD R45, R2, 0x2, R45 ;  /* 0x00000002022d7824 */ /* 0x000fe200078e022d */
[----:B------:R-:W-:Y:S02]  /*755e0*/  PRMT R43, R28, 0x7771, RZ ;  /* 0x000077711c2b7816 */ /* 0x000fe400000000ff */
[----:B------:R-:W-:Y:S01]  /*755f0*/  ISETP.LT.AND P2, PT, R0, UR4, !P0 ;  /* 0x0000000400007c0c */ /* 0x000fe2000c741270 */
[----:B0-----:R-:W-:Y:S01]  /*75600*/  IMAD R37, R2, 0x2, R45 ;  /* 0x0000000202257824 */ /* 0x001fe200078e022d */
[----:B------:R-:W-:Y:S01]  /*75610*/  LOP3.LUT R0, R3, 0x14c, RZ, 0xfc, !PT ;  /* 0x0000014c03007812 */ /* 0x000fe200078efcff */
[----:B------:R0:W-:Y:S01]  /*75620*/  @P4 STG.E.U8 desc[UR20][R32.64], R43 ;  /* 0x0000002b20004986 */ /* 0x0001e2000c101114 */
[C---:B---3--:R-:W-:Y:S01]  /*75630*/  IADD3 R34, P4, PT, R45.reuse, R70, RZ ;  /* 0x000000462d227210 */ /* 0x048fe20007f9e0ff */
[----:B------:R-:W3:Y:S01]  /*75640*/  LDCU UR4, c[0x0][0x39c] ;  /* 0x00007380ff0477ac */ /* 0x000ee20008000800 */
[----:B--2---:R-:W-:Y:S01]  /*75650*/  ISETP.LT.AND P1, PT, R0, UR5, !P0 ;  /* 0x0000000500007c0c */ /* 0x004fe2000c721270 */
[----:B------:R-:W2:Y:S01]  /*75660*/  LDCU UR5, c[0x0][0x39c] ;  /* 0x00007380ff0577ac */ /* 0x000ea20008000800 */
[----:B------:R-:W-:Y:S01]  /*75670*/  LEA.HI.X.SX32 R35, R45, R69, 0x1, P4 ;  /* 0x000000452d237211 */ /* 0x000fe200020f0eff */
[----:B------:R-:W-:Y:S01]  /*75680*/  IMAD R39, R2, 0x2, R37 ;  /* 0x0000000202277824 */ /* 0x000fe200078e0225 */
[----:B------:R-:W-:-:S02]  /*75690*/  PRMT R45, R28, 0x7772, RZ ;  /* 0x000077721c2d7816 */ /* 0x000fc400000000ff */
[-C--:B------:R-:W-:Y:S02]  /*756a0*/  IADD3 R36, P4, PT, R37, R70.reuse, RZ ;  /* 0x0000004625247210 */ /* 0x080fe40007f9e0ff */
[----:B------:R-:W-:Y:S01]  /*756b0*/  LOP3.LUT R0, R3, 0x150, RZ, 0xfc, !PT ;  /* 0x0000015003007812 */ /* 0x000fe200078efcff */
[----:B------:R2:W-:Y:S01]  /*756c0*/  @P6 STG.E.U8 desc[UR20][R34.64], R45 ;  /* 0x0000002d22006986 */ /* 0x0005e2000c101114 */
[----:B0-----:R-:W-:Y:S02]  /*756d0*/  IADD3 R32, P6, PT, R39, R70, RZ ;  /* 0x0000004627207210 */ /* 0x001fe40007fde0ff */
[----:B------:R-:W-:Y:S02]  /*756e0*/  PRMT R41, R28, 0x7773, RZ ;  /* 0x000077731c297816 */ /* 0x000fe400000000ff */
[----:B------:R-:W-:Y:S02]  /*756f0*/  LEA.HI.X.SX32 R37, R37, R69, 0x1, P4 ;  /* 0x0000004525257211 */ /* 0x000fe400020f0eff */
[----:B-1----:R-:W-:Y:S01]  /*75700*/  ISETP.LT.AND P4, PT, R0, UR6, !P0 ;  /* 0x0000000600007c0c */ /* 0x002fe2000c781270 */
[----:B------:R-:W0:Y:S01]  /*75710*/  LDCU UR6, c[0x0][0x39c] ;  /* 0x00007380ff0677ac */ /* 0x000e220008000800 */
[----:B------:R-:W-:-:S02]  /*75720*/  LOP3.LUT R0, R3, 0x152, RZ, 0xfc, !PT ;  /* 0x0000015203007812 */ /* 0x000fc400078efcff */
[-C--:B------:R-:W-:Y:S01]  /*75730*/  LEA.HI.X.SX32 R33, R39, R69.reuse, 0x1, P6 ;  /* 0x0000004527217211 */ /* 0x080fe200030f0eff */
[----:B------:R-:W-:Y:S01]  /*75740*/  IMAD R39, R2, 0x2, R39 ;  /* 0x0000000202277824 */ /* 0x000fe200078e0227 */
[----:B------:R-:W-:Y:S01]  /*75750*/  PRMT R43, R29, 0x7770, RZ ;  /* 0x000077701d2b7816 */ /* 0x000fe200000000ff */
[----:B------:R1:W-:Y:S01]  /*75760*/  @P3 STG.E.U8 desc[UR20][R36.64], R41 ;  /* 0x0000002924003986 */ /* 0x0003e2000c101114 */
[----:B--2---:R-:W-:Y:S01]  /*75770*/  ISETP.LT.AND P3, PT, R0, UR5, !P0 ;  /* 0x0000000500007c0c */ /* 0x004fe2000c761270 */
[----:B------:R-:W2:Y:S02]  /*75780*/  LDCU UR5, c[0x0][0x39c] ;  /* 0x00007380ff0577ac */ /* 0x000ea40008000800 */
[----:B------:R0:W-:Y:S01]  /*75790*/  @P5 STG.E.U8 desc[UR20][R32.64], R43 ;  /* 0x0000002b20005986 */ /* 0x0001e2000c101114 */
[----:B------:R-:W-:Y:S02]  /*757a0*/  IADD3 R34, P5, PT, R39, R70, RZ ;  /* 0x0000004627227210 */ /* 0x000fe40007fbe0ff */
[----:B---3--:R-:W-:Y:S01]  /*757b0*/  ISETP.LT.AND P6, PT, R53, UR4, !P0 ;  /* 0x0000000435007c0c */ /* 0x008fe2000c7c1270 */
[----:B-1----:R-:W-:Y:S01]  /*757c0*/  IMAD R41, R2, 0x2, R39 ;  /* 0x0000000202297824 */ /* 0x002fe200078e0227 */
[----:B------:R-:W-:Y:S01]  /*757d0*/  LEA.HI.X.SX32 R35, R39, R69, 0x1, P5 ;  /* 0x0000004527237211 */ /* 0x000fe200028f0eff */
[----:B------:R-:W-:Y:S01]  /*757e0*/  IMAD R53, R53, R2, RZ ;  /* 0x0000000235357224 */ /* 0x000fe200078e02ff */
[----:B------:R-:W-:Y:S01]  /*757f0*/  PRMT R45, R29, 0x7771, RZ ;  /* 0x000077711d2d7816 */ /* 0x000fe200000000ff */
[----:B------:R-:W1:Y:S01]  /*75800*/  LDCU UR4, c[0x0][0x39c] ;  /* 0x00007380ff0477ac */ /* 0x000e620008000800 */
[----:B------:R-:W-:-:S02]  /*75810*/  IADD3 R36, P5, PT, R41, R70, RZ ;  /* 0x0000004629247210 */ /* 0x000fc40007fbe0ff */
[----:B------:R-:W-:Y:S02]  /*75820*/  LOP3.LUT R0, R3, 0x154, RZ, 0xfc, !PT ;  /* 0x0000015403007812 */ /* 0x000fe400078efcff */
[----:B------:R-:W-:Y:S01]  /*75830*/  LEA.HI.X.SX32 R37, R41, R69, 0x1, P5 ;  /* 0x0000004529257211 */ /* 0x000fe200028f0eff */
[----:B------:R-:W-:Y:S01]  /*75840*/  IMAD R41, R2, 0x4, R41 ;  /* 0x0000000402297824 */ /* 0x000fe200078e0229 */
[----:B0-----:R-:W-:Y:S01]  /*75850*/  IADD3 R32, P5, PT, R53, R70, RZ ;  /* 0x0000004635207210 */ /* 0x001fe20007fbe0ff */
[----:B------:R-:W-:Y:S01]  /*75860*/  @P2 STG.E.U8 desc[UR20][R34.64], R45 ;  /* 0x0000002d22002986 */ /* 0x000fe2000c101114 */
[----:B------:R-:W-:Y:S02]  /*75870*/  PRMT R39, R29, 0x7772, RZ ;  /* 0x000077721d277816 */ /* 0x000fe400000000ff */
[----:B------:R-:W-:Y:S01]  /*75880*/  ISETP.LT.AND P2, PT, R0, UR6, !P0 ;  /* 0x0000000600007c0c */ /* 0x000fe2000c741270 */
[----:B------:R-:W0:Y:S01]  /*75890*/  LDCU UR6, c[0x0][0x39c] ;  /* 0x00007380ff0677ac */ /* 0x000e220008000800 */
[----:B------:R-:W-:-:S02]  /*758a0*/  LOP3.LUT R0, R3, 0x156, RZ, 0xfc, !PT ;  /* 0x0000015603007812 */ /* 0x000fc400078efcff */
[-C--:B------:R-:W-:Y:S01]  /*758b0*/  LEA.HI.X.SX32 R33, R53, R69.reuse, 0x1, P5 ;  /* 0x0000004535217211 */ /* 0x080fe200028f0eff */
[----:B------:R3:W-:Y:S01]  /*758c0*/  @P1 STG.E.U8 desc[UR20][R36.64], R39 ;  /* 0x0000002724001986 */ /* 0x0007e2000c101114 */
[----:B------:R-:W-:Y:S02]  /*758d0*/  IADD3 R28, P5, PT, R41, R70, RZ ;  /* 0x00000046291c7210 */ /* 0x000fe40007fbe0ff */
[----:B------:R-:W-:Y:S02]  /*758e0*/  PRMT R43, R29, 0x7773, RZ ;  /* 0x000077731d2b7816 */ /* 0x000fe400000000ff */
[----:B--2---:R-:W-:Y:S01]  /*758f0*/  ISETP.LT.AND P1, PT, R0, UR5, !P0 ;  /* 0x0000000500007c0c */ /* 0x004fe2000c721270 */
[----:B------:R-:W2:Y:S01]  /*75900*/  LDCU UR5, c[0x0][0x39c] ;  /* 0x00007380ff0577ac */ /* 0x000ea20008000800 */
[----:B------:R-:W-:Y:S02]  /*75910*/  LOP3.LUT R0, R3, 0x158, RZ, 0xfc, !PT ;  /* 0x0000015803007812 */ /* 0x000fe400078efcff */
[----:B------:R-:W-:Y:S01]  /*75920*/  LEA.HI.X.SX32 R29, R41, R69, 0x1, P5 ;  /* 0x00000045291d7211 */ /* 0x000fe200028f0eff */
[----:B------:R-:W-:Y:S01]  /*75930*/  IMAD R41, R2, 0x2, R41 ;  /* 0x0000000202297824 */ /* 0x000fe200078e0229 */
[----:B------:R0:W-:Y:S01]  /*75940*/  @P6 STG.E.U8 desc[UR20][R32.64], R43 ;  /* 0x0000002b20006986 */ /* 0x0001e2000c101114 */
[----:B---3--:R-:W-:-:S02]  /*75950*/  PRMT R39, R30, 0x7770, RZ ;  /* 0x000077701e277816 */ /* 0x008fc400000000ff */
[----:B----4-:R-:W-:Y:S01]  /*75960*/  ISETP.LT.AND P6, PT, R0, UR7, !P0 ;  /* 0x0000000700007c0c */ /* 0x010fe2000c7c1270 */
[----:B------:R-:W-:Y:S01]  /*75970*/  IMAD R37, R2, 0x2, R41 ;  /* 0x0000000202257824 */ /* 0x000fe200078e0229 */
[----:B------:R-:W-:Y:S01]  /*75980*/  LOP3.LUT R0, R3, 0x15a, RZ, 0xfc, !PT ;  /* 0x0000015a03007812 */ /* 0x000fe200078efcff */
[----:B------:R3:W-:Y:S01]  /*75990*/  @P4 STG.E.U8 desc[UR20][R28.64], R39 ;  /* 0x000000271c004986 */ /* 0x0007e2000c101114 */
[C---:B------:R-:W-:Y:S01]  /*759a0*/  IADD3 R34, P5, PT, R41.reuse, R70, RZ ;  /* 0x0000004629227210 */ /* 0x040fe20007fbe0ff */
[----:B------:R-:W4:Y:S01]  /*759b0*/  LDCU UR7, c[0x0][0x39c] ;  /* 0x00007380ff0777ac */ /* 0x000f220008000800 */
[----:B-1----:R-:W-:Y:S02]  /*759c0*/  ISETP.LT.AND P4, PT, R0, UR4, !P0 ;  /* 0x0000000400007c0c */ /* 0x002fe4000c781270 */
[----:B------:R-:W-:Y:S01]  /*759d0*/  LEA.HI.X.SX32 R35, R41, R69, 0x1, P5 ;  /* 0x0000004529237211 */ /* 0x000fe200028f0eff */
[----:B------:R-:W1:Y:S01]  /*759e0*/  LDCU UR4, c[0x0][0x39c] ;  /* 0x00007380ff0477ac */ /* 0x000e620008000800 */
[----:B------:R-:W-:-:S02]  /*759f0*/  PRMT R41, R30, 0x7771, RZ ;  /* 0x000077711e297816 */ /* 0x000fc400000000ff */
[-C--:B0-----:R-:W-:Y:S02]  /*75a00*/  IADD3 R32, P5, PT, R37, R70.reuse, RZ ;  /* 0x0000004625207210 */ /* 0x081fe40007fbe0ff */
[----:B------:R-:W-:Y:S01]  /*75a10*/  LOP3.LUT R0, R3, 0x15c, RZ, 0xfc, !PT ;  /* 0x0000015c03007812 */ /* 0x000fe200078efcff */
[----:B------:R0:W-:Y:S01]  /*75a20*/  @P3 STG.E.U8 desc[UR20][R34.64], R41 ;  /* 0x0000002922003986 */ /* 0x0001e2000c101114 */
[----:B------:R-:W-:Y:S01]  /*75a30*/  LEA.HI.X.SX32 R33, R37, R69, 0x1, P5 ;  /* 0x0000004525217211 */ /* 0x000fe200028f0eff */
[----:B------:R-:W-:Y:S01]  /*75a40*/  IMAD R37, R2, 0x2, R37 ;  /* 0x0000000202257824 */ /* 0x000fe200078e0225 */
[----:B---3--:R-:W-:Y:S02]  /*75a50*/  PRMT R39, R30, 0x7772, RZ ;  /* 0x000077721e277816 */ /* 0x008fe400000000ff */
[----:B--2---:R-:W-:Y:S01]  /*75a60*/  ISETP.LT.AND P3, PT, R0, UR5, !P0 ;  /* 0x0000000500007c0c */ /* 0x004fe2000c761270 */
        /* <DEDUP_REMOVED lines=9> */
[----:B0-----:R-:W-:Y:S02]  /*75b00*/  PRMT R41, R30, 0x7773, RZ ;  /* 0x000077731e297816 */ /* 0x001fe400000000ff */
[----:B-1----:R-:W-:Y:S01]  /*75b10*/  ISETP.LT.AND P2, PT, R0, UR4, !P0 ;  /* 0x0000000400007c0c */ /* 0x002fe2000c741270 */
        /* <DEDUP_REMOVED lines=59> */
[----:B------:R-:W-:Y:S01]  /*75ed0*/  IMAD R39, R2, 0x2, R37 ;  /* 0x0000000202277824 */ /* 0x000fe200078e0225 */
[----:B0-----:R-:W-:Y:S01]  /*75ee0*/  ISETP.LT.AND P1, PT, R0, UR4, !P0 ;  /* 0x0000000400007c0c */ /* 0x001fe2000c721270 */
[----:B------:R-:W0:Y:S02]  /*75ef0*/  LDCU UR4, c[0x0][0x39c] ;  /* 0x00007380ff0477ac */ /* 0x000e240008000800 */
[----:B------:R0:W-:Y:S01]  /*75f00*/  @P3 STG.E.U8 desc[UR20][R30.64], R43 ;  /* 0x0000002b1e003986 */ /* 0x0001e2000c101114 */
[----:B------:R-:W-:-:S02]  /*75f10*/  IADD3 R28, P3, PT, R37, R70, RZ ;  /* 0x00000046251c7210 */ /* 0x000fc40007f7e0ff */
[----:B------:R-:W-:Y:S02]  /*75f20*/  IADD3 R34, P6, PT, R39, R70, RZ ;  /* 0x0000004627227210 */ /* 0x000fe40007fde0ff */
[-C--:B------:R-:W-:Y:S02]  /*75f30*/  LEA.HI.X.SX32 R29, R37, R69.reuse, 0x1, P3 ;  /* 0x00000045251d7211 */ /* 0x080fe400018f0eff */
[----:B---3--:R-:W-:Y:S02]  /*75f40*/  PRMT R41, R25, 0x7770, RZ ;  /* 0x0000777019297816 */ /* 0x008fe400000000ff */
[----:B------:R-:W-:Y:S01]  /*75f50*/  LEA.HI.X.SX32 R35, R39, R69, 0x1, P6 ;  /* 0x0000004527237211 */ /* 0x000fe200030f0eff */
[----:B------:R-:W-:Y:S01]  /*75f60*/  IMAD R39, R2, 0x2, R39 ;  /* 0x0000000202277824 */ /* 0x000fe200078e0227 */
[----:B------:R-:W-:Y:S01]  /*75f70*/  LOP3.LUT R0, R3, 0x172, RZ, 0xfc, !PT ;  /* 0x0000017203007812 */ /* 0x000fe200078efcff */
[----:B------:R3:W-:Y:S01]  /*75f80*/  @P4 STG.E.U8 desc[UR20][R28.64], R41 ;  /* 0x000000291c004986 */ /* 0x0007e2000c101114 */
[----:B------:R-:W-:-:S02]  /*75f90*/  PRMT R33, R25, 0x7771, RZ ;  /* 0x0000777119217816 */ /* 0x000fc400000000ff */
[----:B--2---:R-:W-:Y:S01]  /*75fa0*/  ISETP.LT.AND P3, PT, R0, UR5, !P0 ;  /* 0x0000000500007c0c */ /* 0x004fe2000c761270 */
[----:B------:R-:W2:Y:S01]  /*75fb0*/  LDCU UR5, c[0x0][0x39c] ;  /* 0x00007380ff0577ac */ /* 0x000ea20008000800 */
[----:B0-----:R-:W-:Y:S01]  /*75fc0*/  IADD3 R30, P4, PT, R39, R70, RZ ;  /* 0x00000046271e7210 */ /* 0x001fe20007f9e0ff */
[----:B------:R0:W-:Y:S01]  /*75fd0*/  @P5 STG.E.U8 desc[UR20][R34.64], R33 ;  /* 0x0000002122005986 */ /* 0x0001e2000c101114 */
[C---:B------:R-:W-:Y:S01]  /*75fe0*/  ISETP.LT.AND P5, PT, R11.reuse, UR4, !P0 ;  /* 0x000000040b007c0c */ /* 0x040fe2000c7a1270 */
[----:B------:R-:W-:Y:S01]  /*75ff0*/  IMAD R11, R11, R2, RZ ;  /* 0x000000020b0b7224 */ /* 0x000fe200078e02ff */
[----:B------:R-:W-:Y:S02]  /*76000*/  LEA.HI.X.SX32 R31, R39, R69, 0x1, P4 ;  /* 0x00000045271f7211 */ /* 0x000fe400020f0eff */
[----:B------:R-:W-:Y:S01]  /*76010*/  PRMT R37, R25, 0x7772, RZ ;  /* 0x0000777219257816 */ /* 0x000fe200000000ff */
[----:B------:R-:W-:Y:S01]  /*76020*/  IMAD R39, R2, 0x4, R39 ;  /* 0x0000000402277824 */ /* 0x000fe200078e0227 */
[----:B------:R-:W-:Y:S01]  /*76030*/  LOP3.LUT R0, R3, 0x174, RZ, 0xfc, !PT ;  /* 0x0000017403007812 */ /* 0x000fe200078efcff */
[----:B------:R-:W4:Y:S02]  /*76040*/  LDCU UR4, c[0x0][0x39c] ;  /* 0x00007380ff0477ac */ /* 0x000f240008000800 */
        /* <DEDUP_REMOVED lines=12> */
[----:B------:R-:W-:Y:S01]  /*76110*/  PRMT R11, R26, 0x7770, RZ ;  /* 0x000077701a0b7816 */ /* 0x000fe200000000ff */
[----:B------:R-:W-:Y:S01]  /*76120*/  @P5 STG.E.U8 desc[UR20][R28.64], R33 ;  /* 0x000000211c005986 */ /* 0x000fe2000c101114 */
[----:B------:R-:W-:-:S03]  /*76130*/  LOP3.LUT R0, R3, 0x178, RZ, 0xfc, !PT ;  /* 0x0000017803007812 */ /* 0x000fc600078efcff */
[----:B------:R0:W-:Y:S01]  /*76140*/  @P1 STG.E.U8 desc[UR20][R24.64], R11 ;  /* 0x0000000b18001986 */ /* 0x0001e2000c101114 */
[-C--:B------:R-:W-:Y:S02]  /*76150*/  IADD3 R30, P1, PT, R39, R70.reuse, RZ ;  /* 0x00000046271e7210 */ /* 0x080fe40007f3e0ff */
[----:B----4-:R-:W-:Y:S01]  /*76160*/  ISETP.LT.AND P5, PT, R0, UR7, !P0 ;  /* 0x0000000700007c0c */ /* 0x010fe2000c7a1270 */
[----:B------:R-:W3:Y:S01]  /*76170*/  LDCU UR7, c[0x0][0x39c] ;  /* 0x00007380ff0777ac */ /* 0x000ee20008000800 */
[----:B------:R-:W-:Y:S02]  /*76180*/  LOP3.LUT R0, R3, 0x17a, RZ, 0xfc, !PT ;  /* 0x0000017a03007812 */ /* 0x000fe400078efcff */
[----:B------:R-:W-:Y:S01]  /*76190*/  LEA.HI.X.SX32 R31, R39, R69, 0x1, P1 ;  /* 0x00000045271f7211 */ /* 0x000fe200008f0eff */
[----:B------:R-:W-:Y:S01]  /*761a0*/  IMAD R39, R2, 0x2, R39 ;  /* 0x0000000202277824 */ /* 0x000fe200078e0227 */
[----:B------:R-:W-:Y:S02]  /*761b0*/  PRMT R37, R26, 0x7771, RZ ;  /* 0x000077711a257816 */ /* 0x000fe400000000ff */
[----:B------:R-:W-:Y:S01]  /*761c0*/  ISETP.LT.AND P2, PT, R0, UR4, !P0 ;  /* 0x0000000400007c0c */ /* 0x000fe2000c741270 */
[----:B0-----:R-:W-:Y:S01]  /*761d0*/  IMAD R11, R2, 0x2, R39 ;  /* 0x00000002020b7824 */ /* 0x001fe200078e0227 */
[----:B------:R-:W-:Y:S01]  /*761e0*/  LOP3.LUT R0, R3, 0x17c, RZ, 0xfc, !PT ;  /* 0x0000017c03007812 */ /* 0x000fe200078efcff */
[----:B------:R0:W-:Y:S01]  /*761f0*/  @P3 STG.E.U8 desc[UR20][R30.64], R37 ;  /* 0x000000251e003986 */ /* 0x0001e2000c101114 */
[----:B------:R-:W-:Y:S01]  /*76200*/  IADD3 R24, P3, PT, R39, R70, RZ ;  /* 0x0000004627187210 */ /* 0x000fe20007f7e0ff */
[----:B------:R-:W4:Y:S01]  /*76210*/  LDCU UR4, c[0x0][0x39c] ;  /* 0x00007380ff0477ac */ /* 0x000f220008000800 */
[----:B--2---:R-:W-:-:S02]  /*76220*/  ISETP.LT.AND P1, PT, R0, UR5, !P0 ;  /* 0x0000000500007c0c */ /* 0x004fc4000c721270 */
[-C--:B------:R-:W-:Y:S01]  /*76230*/  LEA.HI.X.SX32 R25, R39, R69.reuse, 0x1, P3 ;  /* 0x0000004527197211 */ /* 0x080fe200018f0eff */
[----:B------:R-:W2:Y:S01]  /*76240*/  LDCU UR5, c[0x0][0x39c] ;  /* 0x00007380ff0577ac */ /* 0x000ea20008000800 */
[----:B------:R-:W-:Y:S01]  /*76250*/  PRMT R39, R26, 0x7772, RZ ;  /* 0x000077721a277816 */ /* 0x000fe200000000ff */
[----:B------:R-:W-:Y:S01]  /*76260*/  IMAD R33, R2, 0x2, R11 ;  /* 0x0000000202217824 */ /* 0x000fe200078e020b */
[-C--:B------:R-:W-:Y:S02]  /*76270*/  IADD3 R28, P3, PT, R11, R70.reuse, RZ ;  /* 0x000000460b1c7210 */ /* 0x080fe40007f7e0ff */
[----:B------:R-:W-:Y:S01]  /*76280*/  LOP3.LUT R0, R3, 0x180, RZ, 0xfc, !PT ;  /* 0x0000018003007812 */ /* 0x000fe200078efcff */
[----:B------:R2:W-:Y:S01]  /*76290*/  @P6 STG.E.U8 desc[UR20][R24.64], R39 ;  /* 0x0000002718006986 */ /* 0x0005e2000c101114 */
[----:B------:R-:W-:Y:S02]  /*762a0*/  LEA.HI.X.SX32 R29, R11, R69, 0x1, P3 ;  /* 0x000000450b1d7211 */ /* 0x000fe400018f0eff */
[----:B0-----:R-:W-:-:S02]  /*762b0*/  IADD3 R30, P6, PT, R33, R70, RZ ;  /* 0x00000046211e7210 */ /* 0x001fc40007fde0ff */
[----:B-1----:R-:W-:Y:S01]  /*762c0*/  ISETP.LT.AND P3, PT, R0, UR6, !P0 ;  /* 0x0000000600007c0c */ /* 0x002fe2000c761270 */
[----:B------:R-:W0:Y:S01]  /*762d0*/  LDCU UR6, c[0x0][0x39c] ;  /* 0x00007380ff0677ac */ /* 0x000e220008000800 */
[----:B------:R-:W-:Y:S02]  /*762e0*/  PRMT R35, R26, 0x7773, RZ ;  /* 0x000077731a237816 */ /* 0x000fe400000000ff */
[----:B------:R-:W-:Y:S01]  /*762f0*/  LEA.HI.X.SX32 R31, R33, R69, 0x1, P6 ;  /* 0x00000045211f7211 */ /* 0x000fe200030f0eff */
[----:B------:R-:W-:Y:S01]  /*76300*/  IMAD R33, R2, 0x2, R33 ;  /* 0x0000000202217824 */ /* 0x000fe200078e0221 */
[----:B------:R-:W-:Y:S02]  /*76310*/  PRMT R37, R27, 0x7770, RZ ;  /* 0x000077701b257816 */ /* 0x000fe400000000ff */
[----:B------:R-:W-:Y:S01]  /*76320*/  LOP3.LUT R0, R3, 0x182, RZ, 0xfc, !PT ;  /* 0x0000018203007812 */ /* 0x000fe200078efcff */
[----:B------:R1:W-:Y:S03]  /*76330*/  @P4 STG.E.U8 desc[UR20][R28.64], R35 ;  /* 0x000000231c004986 */ /* 0x0003e6000c101114 */
[----:B--2---:R-:W-:Y:S01]  /*76340*/  ISETP.LT.AND P4, PT, R0, UR5, !P0 ;  /* 0x0000000500007c0c */ /* 0x004fe2000c781270 */
[----:B------:R2:W-:Y:S01]  /*76350*/  @P5 STG.E.U8 desc[UR20][R30.64], R37 ;  /* 0x000000251e005986 */ /* 0x0005e2000c101114 */
[----:B------:R-:W-:Y:S01]  /*76360*/  IADD3 R24, P5, PT, R33, R70, RZ ;  /* 0x0000004621187210 */ /* 0x000fe20007fbe0ff */
[----:B------:R-:W2:Y:S01]  /*76370*/  LDCU UR5, c[0x0][0x39c] ;  /* 0x00007380ff0577ac */ /* 0x000ea20008000800 */
[----:B----4-:R-:W-:-:S02]  /*76380*/  ISETP.LT.AND P6, PT, R10, UR4, !P0 ;  /* 0x000000040a007c0c */ /* 0x010fc4000c7c1270 */
[-C--:B------:R-:W-:Y:S01]  /*76390*/  LEA.HI.X.SX32 R25, R33, R69.reuse, 0x1, P5 ;  /* 0x0000004521197211 */ /* 0x080fe200028f0eff */
[----:B-1----:R-:W-:Y:S01]  /*763a0*/  IMAD R29, R2, 0x2, R33 ;  /* 0x00000002021d7824 */ /* 0x002fe200078e0221 */
[----:B------:R-:W-:Y:S01]  /*763b0*/  PRMT R35, R27, 0x7771, RZ ;  /* 0x000077711b237816 */ /* 0x000fe200000000ff */
[----:B------:R-:W-:Y:S01]  /*763c0*/  IMAD R0, R10, R2, RZ ;  /* 0x000000020a007224 */ /* 0x000fe200078e02ff */
[----:B------:R-:W-:Y:S01]  /*763d0*/  LOP3.LUT R11, R3, 0x184, RZ, 0xfc, !PT ;  /* 0x00000184030b7812 */ /* 0x000fe200078efcff */
[----:B------:R-:W1:Y:S01]  /*763e0*/  LDCU UR4, c[0x0][0x39c] ;  /* 0x00007380ff0477ac */ /* 0x000e620008000800 */
[-C--:B------:R-:W-:Y:S01]  /*763f0*/  IADD3 R10, P5, PT, R29, R70.reuse, RZ ;  /* 0x000000461d0a7210 */ /* 0x080fe20007fbe0ff */
[----:B------:R4:W-:Y:S01]  /*76400*/  @P2 STG.E.U8 desc[UR20][R24.64], R35 ;  /* 0x0000002318002986 */ /* 0x0009e2000c101114 */
[----:B0-----:R-:W-:Y:S01]  /*76410*/  ISETP.LT.AND P2, PT, R11, UR6, !P0 ;  /* 0x000000060b007c0c */ /* 0x001fe2000c741270 */
[----:B------:R-:W0:Y:S01]  /*76420*/  LDCU UR6, c[0x0][0x39c] ;  /* 0x00007380ff0677ac */ /* 0x000e220008000800 */
[----:B------:R-:W-:Y:S01]  /*76430*/  LEA.HI.X.SX32 R11, R29, R69, 0x1, P5 ;  /* 0x000000451d0b7211 */ /* 0x000fe200028f0eff */
[----:B------:R-:W-:Y:S01]  /*76440*/  IMAD R29, R2, 0x4, R29 ;  /* 0x00000004021d7824 */ /* 0x000fe200078e021d */
[----:B------:R-:W-:-:S02]  /*76450*/  IADD3 R26, P5, PT, R0, R70, RZ ;  /* 0x00000046001a7210 */ /* 0x000fc40007fbe0ff */
[C---:B------:R-:W-:Y:S02]  /*76460*/  PRMT R33, R27.reuse, 0x7772, RZ ;  /* 0x000077721b217816 */ /* 0x040fe400000000ff */
[----:B--2---:R-:W-:Y:S02]  /*76470*/  PRMT R31, R27, 0x7773, RZ ;  /* 0x000077731b1f7816 */ /* 0x004fe400000000ff */
[----:B------:R-:W-:Y:S02]  /*76480*/  LOP3.LUT R28, R3, 0x186, RZ, 0xfc, !PT ;  /* 0x00000186031c7812 */ /* 0x000fe400078efcff */
[----:B------:R-:W-:Y:S01]  /*76490*/  LEA.HI.X.SX32 R27, R0, R69, 0x1, P5 ;  /* 0x00000045001b7211 */ /* 0x000fe200028f0eff */
[----:B------:R2:W-:Y:S01]  /*764a0*/  @P1 STG.E.U8 desc[UR20][R10.64], R33 ;  /* 0x000000210a001986 */ /* 0x0005e2000c101114 */
[----:B----4-:R-:W-:Y:S02]  /*764b0*/  IADD3 R24, P5, PT, R29, R70, RZ ;  /* 0x000000461d187210 */ /* 0x010fe40007fbe0ff */
[----:B------:R-:W-:Y:S01]  /*764c0*/  ISETP.LT.AND P1, PT, R28, UR5, !P0 ;  /* 0x000000051c007c0c */ /* 0x000fe2000c721270 */
[----:B------:R-:W4:Y:S01]  /*764d0*/  LDCU UR5, c[0x0][0x39c] ;  /* 0x00007380ff0577ac */ /* 0x000f220008000800 */
[----:B------:R-:W-:-:S02]  /*764e0*/  LOP3.LUT R0, R3, 0x188, RZ, 0xfc, !PT ;  /* 0x0000018803007812 */ /* 0x000fc400078efcff */
[-C--:B------:R-:W-:Y:S01]  /*764f0*/  LEA.HI.X.SX32 R25, R29, R69.reuse, 0x1, P5 ;  /* 0x000000451d197211 */ /* 0x080fe200028f0eff */
[----:B------:R-:W-:Y:S01]  /*76500*/  IMAD R29, R2, 0x2, R29 ;  /* 0x00000002021d7824 */ /* 0x000fe200078e021d */
[----:B------:R0:W-:Y:S01]  /*76510*/  @P6 STG.E.U8 desc[UR20][R26.64], R31 ;  /* 0x0000001f1a006986 */ /* 0x0001e2000c101114 */
[----:B------:R-:W-:Y:S02]  /*76520*/  PRMT R35, R20, 0x7770, RZ ;  /* 0x0000777014237816 */ /* 0x000fe400000000ff */
[----:B---3--:R-:W-:Y:S01]  /*76530*/  ISETP.LT.AND P6, PT, R0, UR7, !P0 ;  /* 0x0000000700007c0c */ /* 0x008fe2000c7c1270 */
[----:B------:R-:W3:Y:S01]  /*76540*/  LDCU UR7, c[0x0][0x39c] ;  /* 0x00007380ff0777ac */ /* 0x000ee20008000800 */
[----:B------:R-:W-:Y:S01]  /*76550*/  LOP3.LUT R0, R3, 0x18a, RZ, 0xfc, !PT ;  /* 0x0000018a03007812 */ /* 0x000fe200078efcff */
[----:B------:R3:W-:Y:S01]  /*76560*/  @P3 STG.E.U8 desc[UR20][R24.64], R35 ;  /* 0x0000002318003986 */ /* 0x0007e2000c101114 */
[C---:B--2---:R-:W-:Y:S02]  /*76570*/  IADD3 R10, P5, PT, R29.reuse, R70, RZ ;  /* 0x000000461d0a7210 */ /* 0x044fe40007fbe0ff */
[----:B-1----:R-:W-:Y:S01]  /*76580*/  ISETP.LT.AND P3, PT, R0, UR4, !P0 ;  /* 0x0000000400007c0c */ /* 0x002fe2000c761270 */
[----:B------:R-:W1:Y:S01]  /*76590*/  LDCU UR4, c[0x0][0x39c] ;  /* 0x00007380ff0477ac */ /* 0x000e620008000800 */
[----:B0-----:R-:W-:Y:S01]  /*765a0*/  IMAD R31, R2, 0x2, R29 ;  /* 0x00000002021f7824 */ /* 0x001fe200078e021d */
[----:B------:R-:W-:-:S02]  /*765b0*/  LEA.HI.X.SX32 R11, R29, R69, 0x1, P5 ;  /* 0x000000451d0b7211 */ /* 0x000fc400028f0eff */
[----:B------:R-:W-:Y:S02]  /*765c0*/  PRMT R33, R20, 0x7771, RZ ;  /* 0x0000777114217816 */ /* 0x000fe400000000ff */
[-C--:B------:R-:W-:Y:S02]  /*765d0*/  IADD3 R26, P5, PT, R31, R70.reuse, RZ ;  /* 0x000000461f1a7210 */ /* 0x080fe40007fbe0ff */
[----:B------:R-:W-:Y:S01]  /*765e0*/  LOP3.LUT R0, R3, 0x18c, RZ, 0xfc, !PT ;  /* 0x0000018c03007812 */ /* 0x000fe200078efcff */
[----:B------:R-:W-:Y:S01]  /*765f0*/  @P4 STG.E.U8 desc[UR20][R10.64], R33 ;  /* 0x000000210a004986 */ /* 0x000fe2000c101114 */
[----:B------:R-:W-:Y:S01]  /*76600*/  LEA.HI.X.SX32 R27, R31, R69, 0x1, P5 ;  /* 0x000000451f1b7211 */ /* 0x000fe200028f0eff */
[----:B------:R-:W-:Y:S01]  /*76610*/  IMAD R31, R2, 0x2, R31 ;  /* 0x00000002021f7824 */ /* 0x000fe200078e021f */
[----:B------:R-:W-:Y:S02]  /*76620*/  PRMT R29, R20, 0x7772, RZ ;  /* 0x00007772141d7816 */ /* 0x000fe400000000ff */
[----:B----4-:R-:W-:Y:S01]  /*76630*/  ISETP.LT.AND P4, PT, R0, UR5, !P0 ;  /* 0x0000000500007c0c */ /* 0x010fe2000c781270 */
[----:B------:R-:W0:Y:S01]  /*76640*/  LDCU UR5, c[0x0][0x39c] ;  /* 0x00007380ff0577ac */ /* 0x000e220008000800 */
[----:B------:R-:W-:Y:S01]  /*76650*/  LOP3.LUT R0, R3, 0x190, RZ, 0xfc, !PT ;  /* 0x0000019003007812 */ /* 0x000fe200078efcff */
[----:B------:R2:W-:Y:S01]  /*76660*/  @P2 STG.E.U8 desc[UR20][R26.64], R29 ;  /* 0x0000001d1a002986 */ /* 0x0005e2000c101114 */
[----:B---3--:R-:W-:-:S02]  /*76670*/  IADD3 R24, P2, PT, R31, R70, RZ ;  /* 0x000000461f187210 */ /* 0x008fc40007f5e0ff */
[----:B------:R-:W-:Y:S01]  /*76680*/  ISETP.LT.AND P5, PT, R0, UR6, !P0 ;  /* 0x0000000600007c0c */ /* 0x000fe2000c7a1270 */
[----:B------:R-:W3:Y:S01]  /*76690*/  LDCU UR6, c[0x0][0x39c] ;  /* 0x00007380ff0677ac */ /* 0x000ee20008000800 */
[----:B------:R-:W-:Y:S02]  /*766a0*/  LOP3.LUT R0, R3, 0x192, RZ, 0xfc, !PT ;  /* 0x0000019203007812 */ /* 0x000fe400078efcff */
[----:B------:R-:W-:Y:S01]  /*766b0*/  LEA.HI.X.SX32 R25, R31, R69, 0x1, P2 ;  /* 0x000000451f197211 */ /* 0x000fe200010f0eff */
[----:B------:R-:W-:Y:S01]  /*766c0*/  IMAD R31, R2, 0x2, R31 ;  /* 0x00000002021f7824 */ /* 0x000fe200078e021f */
[----:B------:R-:W-:Y:S02]  /*766d0*/  PRMT R37, R20, 0x7773, RZ ;  /* 0x0000777314257816 */ /* 0x000fe400000000ff */
[----:B-1----:R-:W-:Y:S01]  /*766e0*/  ISETP.LT.AND P2, PT, R0, UR4, !P0 ;  /* 0x0000000400007c0c */ /* 0x002fe2000c741270 */
[----:B------:R-:W1:Y:S01]  /*766f0*/  LDCU UR4, c[0x0][0x39c] ;  /* 0x00007380ff0477ac */ /* 0x000e620008000800 */
[----:B--2---:R-:W-:Y:S01]  /*76700*/  IMAD R27, R2, 0x2, R31 ;  /* 0x00000002021b7824 */ /* 0x004fe200078e021f */
[----:B------:R2:W-:Y:S01]  /*76710*/  @P1 STG.E.U8 desc[UR20][R24.64], R37 ;  /* 0x0000002518001986 */ /* 0x0005e2000c101114 */
[----:B------:R-:W-:-:S04]  /*76720*/  IADD3 R10, P1, PT, R31, R70, RZ ;  /* 0x000000461f0a7210 */ /* 0x000fc80007f3e0ff */
[-C--:B------:R-:W-:Y:S02]  /*76730*/  LEA.HI.X.SX32 R11, R31, R69.reuse, 0x1, P1 ;  /* 0x000000451f0b7211 */ /* 0x080fe400008f0eff */
[-C--:B------:R-:W-:Y:S01]  /*76740*/  IADD3 R26, P1, PT, R27, R70.reuse, RZ ;  /* 0x000000461b1a7210 */ /* 0x080fe20007f3e0ff */
[----:B------:R-:W-:Y:S01]  /*76750*/  IMAD R29, R2, 0x2, R27 ;  /* 0x00000002021d7824 */ /* 0x000fe200078e021b */
[C---:B------:R-:W-:Y:S02]  /*76760*/  PRMT R35, R21.reuse, 0x7770, RZ ;  /* 0x0000777015237816 */ /* 0x040fe400000000ff */
[----:B------:R-:W-:Y:S02]  /*76770*/  PRMT R33, R21, 0x7771, RZ ;  /* 0x0000777115217816 */ /* 0x000fe400000000ff */
[----:B------:R-:W-:Y:S01]  /*76780*/  LEA.HI.X.SX32 R27, R27, R69, 0x1, P1 ;  /* 0x000000451b1b7211 */ /* 0x000fe200008f0eff */
[----:B------:R4:W-:Y:S01]  /*76790*/  @P6 STG.E.U8 desc[UR20][R10.64], R35 ;  /* 0x000000230a006986 */ /* 0x0009e2000c101114 */
[----:B--2---:R-:W-:-:S03]  /*767a0*/  IADD3 R24, P6, PT, R29, R70, RZ ;  /* 0x000000461d187210 */ /* 0x004fc60007fde0ff */
[----:B------:R2:W-:Y:S01]  /*767b0*/  @P3 STG.E.U8 desc[UR20][R26.64], R33 ;  /* 0x000000211a003986 */ /* 0x0005e2000c101114 */
[C---:B-1----:R-:W-:Y:S01]  /*767c0*/  ISETP.LT.AND P3, PT, R9.reuse, UR4, !P0 ;  /* 0x0000000409007c0c */ /* 0x042fe2000c761270 */
[----:B------:R-:W-:Y:S01]  /*767d0*/  IMAD R9, R9, R2, RZ ;  /* 0x0000000209097224 */ /* 0x000fe200078e02ff */
[----:B------:R-:W-:Y:S01]  /*767e0*/  LOP3.LUT R0, R3, 0x194, RZ, 0xfc, !PT ;  /* 0x0000019403007812 */ /* 0x000fe200078efcff */
[----:B------:R-:W1:Y:S01]  /*767f0*/  LDCU UR4, c[0x0][0x39c] ;  /* 0x00007380ff0477ac */ /* 0x000e620008000800 */
[----:B------:R-:W-:Y:S01]  /*76800*/  LEA.HI.X.SX32 R25, R29, R69, 0x1, P6 ;  /* 0x000000451d197211 */ /* 0x000fe200030f0eff */
[----:B------:R-:W-:Y:S01]  /*76810*/  IMAD R29, R2, 0x4, R29 ;  /* 0x00000004021d7824 */ /* 0x000fe200078e021d */
[----:B----4-:R-:W-:Y:S02]  /*76820*/  IADD3 R10, P6, PT, R9, R70, RZ ;  /* 0x00000046090a7210 */ /* 0x010fe40007fde0ff */
[----:B0-----:R-:W-:Y:S01]  /*76830*/  ISETP.LT.AND P1, PT, R0, UR5, !P0 ;  /* 0x0000000500007c0c */ /* 0x001fe2000c721270 */
[----:B------:R-:W0:Y:S01]  /*76840*/  LDCU UR5, c[0x0][0x39c] ;  /* 0x00007380ff0577ac */ /* 0x000e220008000800 */
[----:B------:R-:W-:-:S02]  /*76850*/  PRMT R31, R21, 0x7772, RZ ;  /* 0x00007772151f7816 */ /* 0x000fc400000000ff */
[-C--:B------:R-:W-:Y:S01]  /*76860*/  LEA.HI.X.SX32 R11, R9, R69.reuse, 0x1, P6 ;  /* 0x00000045090b7211 */ /* 0x080fe200030f0eff */
[----:B------:R-:W-:Y:S01]  /*76870*/  IMAD R9, R2, 0x2, R29 ;  /* 0x0000000202097824 */ /* 0x000fe200078e021d */
[----:B------:R-:W-:Y:S02]  /*76880*/  IADD3 R20, P6, PT, R29, R70, RZ ;  /* 0x000000461d147210 */ /* 0x000fe40007fde0ff */
[----:B------:R-:W-:Y:S01]  /*76890*/  LOP3.LUT R0, R3, 0x196, RZ, 0xfc, !PT ;  /* 0x0000019603007812 */ /* 0x000fe200078efcff */
[----:B------:R4:W-:Y:S01]  /*768a0*/  @P4 STG.E.U8 desc[UR20][R24.64], R31 ;  /* 0x0000001f18004986 */ /* 0x0009e2000c101114 */
[----:B--2---:R-:W-:Y:S02]  /*768b0*/  PRMT R27, R21, 0x7773, RZ ;  /* 0x00007773151b7816 */ /* 0x004fe400000000ff */
[----:B------:R-:W-:Y:S02]  /*768c0*/  LEA.HI.X.SX32 R21, R29, R69, 0x1, P6 ;  /* 0x000000451d157211 */ /* 0x000fe400030f0eff */
[----:B---3--:R-:W-:Y:S01]  /*768d0*/  ISETP.LT.AND P4, PT, R0, UR6, !P0 ;  /* 0x0000000600007c0c */ /* 0x008fe2000c781270 */
[----:B------:R-:W2:Y:S01]  /*768e0*/  LDCU UR6, c[0x0][0x39c] ;  /* 0x00007380ff0677ac */ /* 0x000ea20008000800 */
[----:B------:R-:W-:-:S02]  /*768f0*/  LOP3.LUT R0, R3, 0x198, RZ, 0xfc, !PT ;  /* 0x0000019803007812 */ /* 0x000fc400078efcff */
[CC--:B----4-:R-:W-:Y:S01]  /*76900*/  IADD3 R24, P6, PT, R9.reuse, R70.reuse, RZ ;  /* 0x0000004609187210 */ /* 0x0d0fe20007fde0ff */
[----:B------:R3:W-:Y:S01]  /*76910*/  @P3 STG.E.U8 desc[UR20][R10.64], R27 ;  /* 0x0000001b0a003986 */ /* 0x0007e2000c101114 */
[----:B------:R-:W-:Y:S02]  /*76920*/  PRMT R29, R22, 0x7770, RZ ;  /* 0x00007770161d7816 */ /* 0x000fe400000000ff */
[----:B------:R-:W-:Y:S01]  /*76930*/  LEA.HI.X.SX32 R25, R9, R69, 0x1, P6 ;  /* 0x0000004509197211 */ /* 0x000fe200030f0eff */
[----:B------:R-:W-:Y:S01]  /*76940*/  IMAD R9, R2, 0x2, R9 ;  /* 0x0000000202097824 */ /* 0x000fe200078e0209 */
[----:B-1----:R-:W-:Y:S01]  /*76950*/  ISETP.LT.AND P3, PT, R0, UR4, !P0 ;  /* 0x0000000400007c0c */ /* 0x002fe2000c761270 */
[----:B------:R-:W1:Y:S01]  /*76960*/  LDCU UR4, c[0x0][0x39c] ;  /* 0x00007380ff0477ac */ /* 0x000e620008000800 */
[----:B------:R-:W-:Y:S01]  /*76970*/  LOP3.LUT R0, R3, 0x19a, RZ, 0xfc, !PT ;  /* 0x0000019a03007812 */ /* 0x000fe200078efcff */
[----:B------:R4:W-:Y:S03]  /*76980*/  @P5 STG.E.U8 desc[UR20][R20.64], R29 ;  /* 0x0000001d14005986 */ /* 0x0009e6000c101114 */
[----:B0-----:R-:W-:Y:S01]  /*76990*/  ISETP.LT.AND P5, PT, R0, UR5, !P0 ;  /* 0x0000000500007c0c */ /* 0x001fe2000c7a1270 */
[----:B---3--:R-:W-:Y:S01]  /*769a0*/  IMAD R27, R2, 0x2, R9 ;  /* 0x00000002021b7824 */ /* 0x008fe200078e0209 */
[----:B------:R-:W-:Y:S01]  /*769b0*/  IADD3 R10, P6, PT, R9, R70, RZ ;  /* 0x00000046090a7210 */ /* 0x000fe20007fde0ff */
[----:B------:R-:W0:Y:S01]  /*769c0*/  LDCU UR5, c[0x0][0x39c] ;  /* 0x00007380ff0577ac */ /* 0x000e220008000800 */
[----:B------:R-:W-:-:S02]  /*769d0*/  PRMT R33, R22, 0x7771, RZ ;  /* 0x0000777116217816 */ /* 0x000fc400000000ff */
[-C--:B------:R-:W-:Y:S02]  /*769e0*/  LEA.HI.X.SX32 R11, R9, R69.reuse, 0x1, P6 ;  /* 0x00000045090b7211 */ /* 0x080fe400030f0eff */
[----:B------:R-:W-:Y:S02]  /*769f0*/  LOP3.LUT R0, R3, 0x19c, RZ, 0xfc, !PT ;  /* 0x0000019c03007812 */ /* 0x000fe400078efcff */
[C---:B----4-:R-:W-:Y:S01]  /*76a00*/  IADD3 R20, P6, PT, R27.reuse, R70, RZ ;  /* 0x000000461b147210 */ /* 0x050fe20007fde0ff */
[----:B------:R3:W-:Y:S01]  /*76a10*/  @P2 STG.E.U8 desc[UR20][R24.64], R33 ;  /* 0x0000002118002986 */ /* 0x0007e2000c101114 */
[C---:B------:R-:W-:Y:S02]  /*76a20*/  PRMT R31, R22.reuse, 0x7772, RZ ;  /* 0x00007772161f7816 */ /* 0x040fe400000000ff */
[----:B------:R-:W-:Y:S02]  /*76a30*/  PRMT R29, R22, 0x7773, RZ ;  /* 0x00007773161d7816 */ /* 0x000fe400000000ff */
[----:B------:R-:W-:Y:S01]  /*76a40*/  LEA.HI.X.SX32 R21, R27, R69, 0x1, P6 ;  /* 0x000000451b157211 */ /* 0x000fe200030f0eff */
[----:B------:R-:W-:Y:S01]  /*76a50*/  IMAD R27, R2, 0x2, R27 ;  /* 0x00000002021b7824 */ /* 0x000fe200078e021b */
[----:B--2---:R-:W-:Y:S01]  /*76a60*/  ISETP.LT.AND P2, PT, R0, UR6, !P0 ;  /* 0x0000000600007c0c */ /* 0x004fe2000c741270 */
[----:B------:R2:W-:Y:S01]  /*76a70*/  @P1 STG.E.U8 desc[UR20][R10.64], R31 ;  /* 0x0000001f0a001986 */ /* 0x0005e2000c101114 */
[----:B------:R-:W-:Y:S01]  /*76a80*/  LOP3.LUT R0, R3, 0x1a0, RZ, 0xfc, !PT ;  /* 0x000001a003007812 */ /* 0x000fe200078efcff */
[----:B------:R-:W-:Y:S01]  /*76a90*/  IMAD R9, R2, 0x2, R27 ;  /* 0x0000000202097824 */ /* 0x000fe200078e021b */
[----:B------:R-:W4:Y:S01]  /*76aa0*/  LDCU UR6, c[0x0][0x39c] ;  /* 0x00007380ff0677ac */ /* 0x000f220008000800 */
[----:B------:R2:W-:Y:S01]  /*76ab0*/  @P4 STG.E.U8 desc[UR20][R20.64], R29 ;  /* 0x0000001d14004986 */ /* 0x0005e2000c101114 */
[----:B-1----:R-:W-:-:S02]  /*76ac0*/  ISETP.LT.AND P1, PT, R0, UR4, !P0 ;  /* 0x0000000400007c0c */ /* 0x002fc4000c721270 */
[-C--:B---3--:R-:W-:Y:S01]  /*76ad0*/  IADD3 R24, P4, PT, R27, R70.reuse, RZ ;  /* 0x000000461b187210 */ /* 0x088fe20007f9e0ff */
[----:B------:R-:W1:Y:S01]  /*76ae0*/  LDCU UR4, c[0x0][0x39c] ;  /* 0x00007380ff0477ac */ /* 0x000e620008000800 */
[----:B------:R-:W-:Y:S02]  /*76af0*/  LOP3.LUT R0, R3, 0x1a2, RZ, 0xfc, !PT ;  /* 0x000001a203007812 */ /* 0x000fe400078efcff */
[----:B------:R-:W-:Y:S02]  /*76b00*/  LEA.HI.X.SX32 R25, R27, R69, 0x1, P4 ;  /* 0x000000451b197211 */ /* 0x000fe400020f0eff */
[----:B------:R-:W-:Y:S02]  /*76b10*/  IADD3 R26, P6, PT, R9, R70, RZ ;  /* 0x00000046091a7210 */ /* 0x000fe40007fde0ff */
[----:B0-----:R-:W-:Y:S01]  /*76b20*/  ISETP.LT.AND P4, PT, R0, UR5, !P0 ;  /* 0x0000000500007c0c */ /* 0x001fe2000c781270 */
[----:B------:R-:W0:Y:S01]  /*76b30*/  LDCU UR5, c[0x0][0x39c] ;  /* 0x00007380ff0577ac */ /* 0x000e220008000800 */
[----:B--2---:R-:W-:-:S02]  /*76b40*/  PRMT R31, R23, 0x7770, RZ ;  /* 0x00007770171f7816 */ /* 0x004fc400000000ff */
[----:B------:R-:W-:Y:S01]  /*76b50*/  LEA.HI.X.SX32 R27, R9, R69, 0x1, P6 ;  /* 0x00000045091b7211 */ /* 0x000fe200030f0eff */
[----:B------:R-:W-:Y:S01]  /*76b60*/  IMAD R9, R2, 0x2, R9 ;  /* 0x0000000202097824 */ /* 0x000fe200078e0209 */
[----:B------:R-:W-:Y:S01]  /*76b70*/  PRMT R21, R23, 0x7771, RZ ;  /* 0x0000777117157816 */ /* 0x000fe200000000ff */
[----:B------:R2:W-:Y:S01]  /*76b80*/  @P3 STG.E.U8 desc[UR20][R24.64], R31 ;  /* 0x0000001f18003986 */ /* 0x0005e2000c101114 */
[----:B------:R-:W-:Y:S01]  /*76b90*/  LOP3.LUT R20, R3, 0x1a4, RZ, 0xfc, !PT ;  /* 0x000001a403147812 */ /* 0x000fe200078efcff */
[----:B------:R-:W-:Y:S02]  /*76ba0*/  IMAD R0, R8, R2, RZ ;  /* 0x0000000208007224 */ /* 0x000fe400078e02ff */
[----:B------:R3:W-:Y:S01]  /*76bb0*/  @P5 STG.E.U8 desc[UR20][R26.64], R21 ;  /* 0x000000151a005986 */ /* 0x0007e2000c101114 */
[----:B------:R-:W-:Y:S02]  /*76bc0*/  IADD3 R10, P5, PT, R9, R70, RZ ;  /* 0x00000046090a7210 */ /* 0x000fe40007fbe0ff */
[----:B------:R-:W-:-:S02]  /*76bd0*/  PRMT R29, R23, 0x7772, RZ ;  /* 0x00007772171d7816 */ /* 0x000fc400000000ff */
[-C--:B------:R-:W-:Y:S02]  /*76be0*/  LEA.HI.X.SX32 R11, R9, R69.reuse, 0x1, P5 ;  /* 0x00000045090b7211 */ /* 0x080fe400028f0eff */
[----:B-1----:R-:W-:Y:S01]  /*76bf0*/  ISETP.LT.AND P3, PT, R8, UR4, !P0 ;  /* 0x0000000408007c0c */ /* 0x002fe2000c761270 */
[----:B--2---:R-:W-:Y:S01]  /*76c00*/  IMAD R25, R2, 0x4, R9 ;  /* 0x0000000402197824 */ /* 0x004fe200078e0209 */
[----:B----4-:R-:W-:Y:S01]  /*76c10*/  ISETP.LT.AND P6, PT, R20, UR6, !P0 ;  /* 0x0000000614007c0c */ /* 0x010fe2000c7c1270 */
[----:B------:R-:W1:Y:S01]  /*76c20*/  LDCU UR4, c[0x0][0x39c] ;  /* 0x00007380ff0477ac */ /* 0x000e620008000800 */
[----:B------:R-:W-:Y:S02]  /*76c30*/  LOP3.LUT R20, R3, 0x1a6, RZ, 0xfc, !PT ;  /* 0x000001a603147812 */ /* 0x000fe400078efcff */
[----:B------:R-:W-:Y:S01]  /*76c40*/  IADD3 R8, P5, PT, R0, R70, RZ ;  /* 0x0000004600087210 */ /* 0x000fe20007fbe0ff */
[----:B------:R2:W-:Y:S01]  /*76c50*/  @P2 STG.E.U8 desc[UR20][R10.64], R29 ;  /* 0x0000001d0a002986 */ /* 0x0005e2000c101114 */
[----:B0-----:R-:W-:Y:S01]  /*76c60*/  ISETP.LT.AND P2, PT, R20, UR5, !P0 ;  /* 0x0000000514007c0c */ /* 0x001fe2000c741270 */
[----:B------:R-:W0:Y:S01]  /*76c70*/  LDCU UR5, c[0x0][0x39c] ;  /* 0x00007380ff0577ac */ /* 0x000e220008000800 */
[----:B------:R-:W-:-:S02]  /*76c80*/  LEA.HI.X.SX32 R9, R0, R69, 0x1, P5 ;  /* 0x0000004500097211 */ /* 0x000fc400028f0eff */
[----:B------:R-:W-:Y:S01]  /*76c90*/  IADD3 R20, P5, PT, R25, R70, RZ ;  /* 0x0000004619147210 */ /* 0x000fe20007fbe0ff */
[----:B------:R-:W4:Y:S01]  /*76ca0*/  LDCU UR6, c[0x0][0x39c] ;  /* 0x00007380ff0677ac */ /* 0x000f220008000800 */
[----:B------:R-:W-:Y:S02]  /*76cb0*/  PRMT R23, R23, 0x7773, RZ ;  /* 0x0000777317177816 */ /* 0x000fe400000000ff */
[----:B---3--:R-:W-:Y:S01]  /*76cc0*/  LEA.HI.X.SX32 R21, R25, R69, 0x1, P5 ;  /* 0x0000004519157211 */ /* 0x008fe200028f0eff */
[----:B------:R-:W-:Y:S01]  /*76cd0*/  IMAD R25, R2, 0x2, R25 ;  /* 0x0000000202197824 */ /* 0x000fe200078e0219 */
[C---:B------:R-:W-:Y:S01]  /*76ce0*/  LOP3.LUT R0, R3.reuse, 0x1a8, RZ, 0xfc, !PT ;  /* 0x000001a803007812 */ /* 0x040fe200078efcff */
[----:B------:R3:W-:Y:S01]  /*76cf0*/  @P3 STG.E.U8 desc[UR20][R8.64], R23 ;  /* 0x0000001708003986 */ /* 0x0007e2000c101114 */
[----:B------:R-:W-:Y:S02]  /*76d00*/  PRMT R27, R16, 0x7770, RZ ;  /* 0x00007770101b7816 */ /* 0x000fe400000000ff */
[----:B------:R-:W-:Y:S01]  /*76d10*/  ISETP.LT.AND P5, PT, R0, UR7, !P0 ;  /* 0x0000000700007c0c */ /* 0x000fe2000c7a1270 */
[----:B------:R-:W4:Y:S01]  /*76d20*/  LDCU UR7, c[0x0][0x39c] ;  /* 0x00007380ff0777ac */ /* 0x000f220008000800 */
[----:B------:R-:W-:-:S02]  /*76d30*/  LOP3.LUT R0, R3, 0x1aa, RZ, 0xfc, !PT ;  /* 0x000001aa03007812 */ /* 0x000fc400078efcff */
[C---:B--2---:R-:W-:Y:S01]  /*76d40*/  IADD3 R10, P3, PT, R25.reuse, R70, RZ ;  /* 0x00000046190a7210 */ /* 0x044fe20007f7e0ff */
[----:B------:R2:W-:Y:S01]  /*76d50*/  @P1 STG.E.U8 desc[UR20][R20.64], R27 ;  /* 0x0000001b14001986 */ /* 0x0005e2000c101114 */
[----:B-1----:R-:W-:Y:S01]  /*76d60*/  ISETP.LT.AND P1, PT, R0, UR4, !P0 ;  /* 0x0000000400007c0c */ /* 0x002fe2000c721270 */
[----:B------:R-:W1:Y:S01]  /*76d70*/  LDCU UR4, c[0x0][0x39c] ;  /* 0x00007380ff0477ac */ /* 0x000e620008000800 */
[----:B------:R-:W-:Y:S01]  /*76d80*/  LEA.HI.X.SX32 R11, R25, R69, 0x1, P3 ;  /* 0x00000045190b7211 */ /* 0x000fe200018f0eff */
[----:B------:R-:W-:Y:S01]  /*76d90*/  IMAD R25, R2, 0x2, R25 ;  /* 0x0000000202197824 */ /* 0x000fe200078e0219 */
[----:B------:R-:W-:Y:S02]  /*76da0*/  PRMT R29, R16, 0x7771, RZ ;  /* 0x00007771101d7816 */ /* 0x000fe400000000ff */
[----:B------:R-:W-:-:S03]  /*76db0*/  LOP3.LUT R0, R3, 0x1ac, RZ, 0xfc, !PT ;  /* 0x000001ac03007812 */ /* 0x000fc600078efcff */
[----:B------:R1:W-:Y:S01]  /*76dc0*/  @P4 STG.E.U8 desc[UR20][R10.64], R29 ;  /* 0x0000001d0a004986 */ /* 0x0003e2000c101114 */
[----:B0-----:R-:W-:Y:S01]  /*76dd0*/  ISETP.LT.AND P3, PT, R0, UR5, !P0 ;  /* 0x0000000500007c0c */ /* 0x001fe2000c761270 */
[----:B------:R-:W0:Y:S01]  /*76de0*/  LDCU UR5, c[0x0][0x39c] ;  /* 0x00007380ff0577ac */ /* 0x000e220008000800 */
[CC--:B---3--:R-:W-:Y:S01]  /*76df0*/  IADD3 R8, P4, PT, R25.reuse, R70.reuse, RZ ;  /* 0x0000004619087210 */ /* 0x0c8fe20007f9e0ff */
[----:B--2---:R-:W-:Y:S01]  /*76e00*/  IMAD R21, R2, 0x2, R25 ;  /* 0x0000000202157824 */ /* 0x004fe200078e0219 */
[----:B------:R-:W-:Y:S02]  /*76e10*/  PRMT R27, R16, 0x7772, RZ ;  /* 0x00007772101b7816 */ /* 0x000fe400000000ff */
[----:B------:R-:W-:Y:S01]  /*76e20*/  LEA.HI.X.SX32 R9, R25, R69, 0x1, P4 ;  /* 0x0000004519097211 */ /* 0x000fe200020f0eff */
[----:B------:R-:W-:Y:S01]  /*76e30*/  IMAD R23, R2, 0x2, R21 ;  /* 0x0000000202177824 */ /* 0x000fe200078e0215 */
[-C--:B------:R-:W-:Y:S02]  /*76e40*/  IADD3 R20, P4, PT, R21, R70.reuse, RZ ;  /* 0x0000004615147210 */ /* 0x080fe40007f9e0ff */
[----:B------:R-:W-:Y:S01]  /*76e50*/  LOP3.LUT R0, R3, 0x1b0, RZ, 0xfc, !PT ;  /* 0x000001b003007812 */ /* 0x000fe200078efcff */
[----:B------:R2:W-:Y:S01]  /*76e60*/  @P6 STG.E.U8 desc[UR20][R8.64], R27 ;  /* 0x0000001b08006986 */ /* 0x0005e2000c101114 */
[----:B-1----:R-:W-:-:S02]  /*76e70*/  IADD3 R10, P6, PT, R23, R70, RZ ;  /* 0x00000046170a7210 */ /* 0x002fc40007fde0ff */
[----:B------:R-:W-:Y:S02]  /*76e80*/  PRMT R25, R16, 0x7773, RZ ;  /* 0x0000777310197816 */ /* 0x000fe400000000ff */
[-C--:B------:R-:W-:Y:S02]  /*76e90*/  LEA.HI.X.SX32 R21, R21, R69.reuse, 0x1, P4 ;  /* 0x0000004515157211 */ /* 0x080fe400020f0eff */
[----:B----4-:R-:W-:Y:S01]  /*76ea0*/  ISETP.LT.AND P4, PT, R0, UR6, !P0 ;  /* 0x0000000600007c0c */ /* 0x010fe2000c781270 */
        /* <DEDUP_REMOVED lines=9> */
[----:B--2---:R-:W-:-:S02]  /*76f40*/  IADD3 R8, P5, PT, R23, R70, RZ ;  /* 0x0000004617087210 */ /* 0x004fc40007fbe0ff */
[----:B------:R-:W-:Y:S01]  /*76f50*/  ISETP.LT.AND P6, PT, R7, UR4, !P0 ;  /* 0x0000000407007c0c */ /* 0x000fe2000c7c1270 */
[C---:B---3--:R-:W-:Y:S01]  /*76f60*/  IMAD R25, R2.reuse, 0x2, R23 ;  /* 0x0000000202197824 */ /* 0x048fe200078e0217 */
        /* <DEDUP_REMOVED lines=8> */
[----:B----4-:R-:W-:Y:S01]  /*76ff0*/  IADD3 R10, P5, PT, R7, R70, RZ ;  /* 0x00000046070a7210 */ /* 0x010fe20007fbe0ff */
[----:B------:R3:W-:Y:S01]  /*77000*/  @P1 STG.E.U8 desc[UR20][R8.64], R27 ;  /* 0x0000001b08001986 */ /* 0x0007e2000c101114 */
[----:B------:R-:W-:-:S02]  /*77010*/  PRMT R23, R17, 0x7772, RZ ;  /* 0x0000777211177816 */ /* 0x000fc400000000ff */
[----:B-1----:R-:W-:Y:S01]  /*77020*/  ISETP.LT.AND P1, PT, R0, UR6, !P0 ;  /* 0x0000000600007c0c */ /* 0x002fe2000c721270 */
[----:B------:R-:W1:Y:S01]  /*77030*/  LDCU UR6, c[0x0][0x39c] ;  /* 0x00007380ff0677ac */ /* 0x000e620008000800 */
[----:B------:R-:W-:Y:S02]  /*77040*/  LOP3.LUT R0, R3, 0x1b6, RZ, 0xfc, !PT ;  /* 0x000001b603007812 */ /* 0x000fe400078efcff */
[----:B------:R-:W-:Y:S01]  /*77050*/  LEA.HI.X.SX32 R11, R7, R69, 0x1, P5 ;  /* 0x00000045070b7211 */ /* 0x000fe200028f0eff */
[----:B------:R4:W-:Y:S01]  /*77060*/  @P3 STG.E.U8 desc[UR20][R20.64], R23 ;  /* 0x0000001714003986 */ /* 0x0009e2000c101114 */
[----:B------:R-:W-:Y:S02]  /*77070*/  PRMT R7, R17, 0x7773, RZ ;  /* 0x0000777311077816 */ /* 0x000fe400000000ff */
[----:B---3--:R-:W-:Y:S02]  /*77080*/  IADD3 R8, P5, PT, R25, R70, RZ ;  /* 0x0000004619087210 */ /* 0x008fe40007fbe0ff */
[----:B0-----:R-:W-:Y:S01]  /*77090*/  ISETP.LT.AND P3, PT, R0, UR5, !P0 ;  /* 0x0000000500007c0c */ /* 0x001fe2000c761270 */
[----:B------:R-:W0:Y:S01]  /*770a0*/  LDCU UR5, c[0x0][0x39c] ;  /* 0x00007380ff0577ac */ /* 0x000e220008000800 */
[----:B------:R-:W-:-:S02]  /*770b0*/  LOP3.LUT R0, R3, 0x1b8, RZ, 0xfc, !PT ;  /* 0x000001b803007812 */ /* 0x000fc400078efcff */
[-C--:B------:R-:W-:Y:S01]  /*770c0*/  LEA.HI.X.SX32 R9, R25, R69.reuse, 0x1, P5 ;  /* 0x0000004519097211 */ /* 0x080fe200028f0eff */
[----:B------:R-:W-:Y:S01]  /*770d0*/  IMAD R25, R2, 0x2, R25 ;  /* 0x0000000202197824 */ /* 0x000fe200078e0219 */
[----:B------:R3:W-:Y:S01]  /*770e0*/  @P6 STG.E.U8 desc[UR20][R10.64], R7 ;  /* 0x000000070a006986 */ /* 0x0007e2000c101114 */
[----:B----4-:R-:W-:Y:S02]  /*770f0*/  PRMT R21, R18, 0x7770, RZ ;  /* 0x0000777012157816 */ /* 0x010fe400000000ff */
[----:B------:R-:W-:Y:S01]  /*77100*/  ISETP.LT.AND P6, PT, R0, UR7, !P0 ;  /* 0x0000000700007c0c */ /* 0x000fe2000c7c1270 */
[----:B------:R-:W4:Y:S01]  /*77110*/  LDCU UR7, c[0x0][0x39c] ;  /* 0x00007380ff0777ac */ /* 0x000f220008000800 */
[----:B------:R-:W-:Y:S01]  /*77120*/  LOP3.LUT R0, R3, 0x1ba, RZ, 0xfc, !PT ;  /* 0x000001ba03007812 */ /* 0x000fe200078efcff */
[----:B------:R0:W-:Y:S01]  /*77130*/  @P4 STG.E.U8 desc[UR20][R8.64], R21 ;  /* 0x0000001508004986 */ /* 0x0001e2000c101114 */
[C---:B------:R-:W-:Y:S02]  /*77140*/  IADD3 R16, P5, PT, R25.reuse, R70, RZ ;  /* 0x0000004619107210 */ /* 0x040fe40007fbe0ff */
[----:B--2---:R-:W-:Y:S01]  /*77150*/  ISETP.LT.AND P4, PT, R0, UR4, !P0 ;  /* 0x0000000400007c0c */ /* 0x004fe2000c781270 */
[----:B------:R-:W2:Y:S01]  /*77160*/  LDCU UR4, c[0x0][0x39c] ;  /* 0x00007380ff0477ac */ /* 0x000ea20008000800 */
[----:B---3--:R-:W-:Y:S01]  /*77170*/  IMAD R7, R2, 0x2, R25 ;  /* 0x0000000202077824 */ /* 0x008fe200078e0219 */
[----:B------:R-:W-:-:S02]  /*77180*/  LEA.HI.X.SX32 R17, R25, R69, 0x1, P5 ;  /* 0x0000004519117211 */ /* 0x000fc400028f0eff */
[----:B------:R-:W-:Y:S02]  /*77190*/  PRMT R23, R18, 0x7771, RZ ;  /* 0x0000777112177816 */ /* 0x000fe400000000ff */
[-C--:B------:R-:W-:Y:S02]  /*771a0*/  IADD3 R10, P5, PT, R7, R70.reuse, RZ ;  /* 0x00000046070a7210 */ /* 0x080fe40007fbe0ff */
[----:B------:R-:W-:Y:S01]  /*771b0*/  LOP3.LUT R0, R3, 0x1bc, RZ, 0xfc, !PT ;  /* 0x000001bc03007812 */ /* 0x000fe200078efcff */
[----:B------:R3:W-:Y:S01]  /*771c0*/  @P2 STG.E.U8 desc[UR20][R16.64], R23 ;  /* 0x0000001710002986 */ /* 0x0007e2000c101114 */
[----:B------:R-:W-:Y:S01]  /*771d0*/  LEA.HI.X.SX32 R11, R7, R69, 0x1, P5 ;  /* 0x00000045070b7211 */ /* 0x000fe200028f0eff */
[----:B------:R-:W-:Y:S01]  /*771e0*/  IMAD R7, R2, 0x2, R7 ;  /* 0x0000000202077824 */ /* 0x000fe200078e0207 */
[----:B0-----:R-:W-:Y:S02]  /*771f0*/  PRMT R21, R18, 0x7772, RZ ;  /* 0x0000777212157816 */ /* 0x001fe400000000ff */
[----:B------:R-:W-:Y:S01]  /*77200*/  ISETP.LT.AND P2, PT, R0, UR5, !P0 ;  /* 0x0000000500007c0c */ /* 0x000fe2000c741270 */
[----:B------:R-:W0:Y:S01]  /*77210*/  LDCU UR5, c[0x0][0x39c] ;  /* 0x00007380ff0577ac */ /* 0x000e220008000800 */
[----:B------:R-:W-:Y:S01]  /*77220*/  LOP3.LUT R0, R3, 0x1c0, RZ, 0xfc, !PT ;  /* 0x000001c003007812 */ /* 0x000fe200078efcff */
[----:B------:R4:W-:Y:S01]  /*77230*/  @P1 STG.E.U8 desc[UR20][R10.64], R21 ;  /* 0x000000150a001986 */ /* 0x0009e2000c101114 */
[----:B------:R-:W-:-:S02]  /*77240*/  IADD3 R8, P1, PT, R7, R70, RZ ;  /* 0x0000004607087210 */ /* 0x000fc40007f3e0ff */
[----:B-1----:R-:W-:Y:S01]  /*77250*/  ISETP.LT.AND P5, PT, R0, UR6, !P0 ;  /* 0x0000000600007c0c */ /* 0x002fe2000c7a1270 */
[----:B------:R-:W1:Y:S01]  /*77260*/  LDCU UR6, c[0x0][0x39c] ;  /* 0x00007380ff0677ac */ /* 0x000e620008000800 */
[----:B------:R-:W-:Y:S02]  /*77270*/  LOP3.LUT R0, R3, 0x1c2, RZ, 0xfc, !PT ;  /* 0x000001c203007812 */ /* 0x000fe400078efcff */
[----:B------:R-:W-:Y:S01]  /*77280*/  LEA.HI.X.SX32 R9, R7, R69, 0x1, P1 ;  /* 0x0000004507097211 */ /* 0x000fe200008f0eff */
[----:B------:R-:W-:Y:S01]  /*77290*/  IMAD R7, R2, 0x2, R7 ;  /* 0x0000000202077824 */ /* 0x000fe200078e0207 */
[----:B---3--:R-:W-:Y:S02]  /*772a0*/  PRMT R23, R18, 0x7773, RZ ;  /* 0x0000777312177816 */ /* 0x008fe400000000ff */
[----:B--2---:R-:W-:Y:S01]  /*772b0*/  ISETP.LT.AND P1, PT, R0, UR4, !P0 ;  /* 0x0000000400007c0c */ /* 0x004fe2000c721270 */
[----:B------:R-:W2:Y:S01]  /*772c0*/  LDCU UR4, c[0x0][0x39c] ;  /* 0x00007380ff0477ac */ /* 0x000ea20008000800 */
[----:B------:R-:W-:Y:S01]  /*772d0*/  IMAD R17, R2, 0x2, R7 ;  /* 0x0000000202117824 */ /* 0x000fe200078e0207 */
[----:B------:R3:W-:Y:S01]  /*772e0*/  @P3 STG.E.U8 desc[UR20][R8.64], R23 ;  /* 0x0000001708003986 */ /* 0x0007e2000c101114 */
[----:B----4-:R-:W-:-:S04]  /*772f0*/  IADD3 R10, P3, PT, R7, R70, RZ ;  /* 0x00000046070a7210 */ /* 0x010fc80007f7e0ff */
[-C--:B------:R-:W-:Y:S02]  /*77300*/  LEA.HI.X.SX32 R11, R7, R69.reuse, 0x1, P3 ;  /* 0x00000045070b7211 */ /* 0x080fe400018f0eff */
[----:B------:R-:W-:Y:S01]  /*77310*/  IADD3 R16, P3, PT, R17, R70, RZ ;  /* 0x0000004611107210 */ /* 0x000fe20007f7e0ff */
[----:B------:R-:W-:Y:S01]  /*77320*/  IMAD R7, R2, 0x2, R17 ;  /* 0x0000000202077824 */ /* 0x000fe200078e0211 */
[C---:B------:R-:W-:Y:S02]  /*77330*/  PRMT R21, R19.reuse, 0x7770, RZ ;  /* 0x0000777013157816 */ /* 0x040fe400000000ff */
[----:B------:R-:W-:Y:S02]  /*77340*/  PRMT R25, R19, 0x7771, RZ ;  /* 0x0000777113197816 */ /* 0x000fe400000000ff */
[----:B------:R-:W-:Y:S01]  /*77350*/  LEA.HI.X.SX32 R17, R17, R69, 0x1, P3 ;  /* 0x0000004511117211 */ /* 0x000fe200018f0eff */
[----:B------:R4:W-:Y:S01]  /*77360*/  @P6 STG.E.U8 desc[UR20][R10.64], R21 ;  /* 0x000000150a006986 */ /* 0x0009e2000c101114 */
[----:B------:R-:W-:-:S03]  /*77370*/  LOP3.LUT R0, R3, 0x1c4, RZ, 0xfc, !PT ;  /* 0x000001c403007812 */ /* 0x000fc600078efcff */
[----:B------:R1:W-:Y:S01]  /*77380*/  @P4 STG.E.U8 desc[UR20][R16.64], R25 ;  /* 0x0000001910004986 */ /* 0x0003e2000c101114 */
[----:B--2---:R-:W-:Y:S01]  /*77390*/  ISETP.LT.AND P4, PT, R6, UR4, !P0 ;  /* 0x0000000406007c0c */ /* 0x004fe2000c781270 */
[----:B------:R-:W2:Y:S01]  /*773a0*/  LDCU UR4, c[0x0][0x39c] ;  /* 0x00007380ff0477ac */ /* 0x000ea20008000800 */
[----:B0-----:R-:W-:Y:S01]  /*773b0*/  ISETP.LT.AND P3, PT, R0, UR5, !P0 ;  /* 0x0000000500007c0c */ /* 0x001fe2000c761270 */
[----:B------:R-:W-:Y:S01]  /*773c0*/  IMAD R0, R6, R2, RZ ;  /* 0x0000000206007224 */ /* 0x000fe200078e02ff */
[-C--:B---3--:R-:W-:Y:S01]  /*773d0*/  IADD3 R8, P6, PT, R7, R70.reuse, RZ ;  /* 0x0000004607087210 */ /* 0x088fe20007fde0ff */
[----:B------:R-:W0:Y:S01]  /*773e0*/  LDCU UR5, c[0x0][0x39c] ;  /* 0x00007380ff0577ac */ /* 0x000e220008000800 */
[----:B------:R-:W-:Y:S01]  /*773f0*/  PRMT R23, R19, 0x7772, RZ ;  /* 0x0000777213177816 */ /* 0x000fe200000000ff */
[----:B----4-:R-:W-:Y:S01]  /*77400*/  IMAD R21, R2, 0x4, R7 ;  /* 0x0000000402157824 */ /* 0x010fe200078e0207 */
[----:B------:R-:W-:Y:S02]  /*77410*/  LEA.HI.X.SX32 R9, R7, R69, 0x1, P6 ;  /* 0x0000004507097211 */ /* 0x000fe400030f0eff */
[----:B------:R-:W-:-:S02]  /*77420*/  IADD3 R6, P6, PT, R0, R70, RZ ;  /* 0x0000004600067210 */ /* 0x000fc40007fde0ff */
[----:B------:R-:W-:Y:S01]  /*77430*/  LOP3.LUT R18, R3, 0x1c6, RZ, 0xfc, !PT ;  /* 0x000001c603127812 */ /* 0x000fe200078efcff */
[----:B------:R3:W-:Y:S01]  /*77440*/  @P2 STG.E.U8 desc[UR20][R8.64], R23 ;  /* 0x0000001708002986 */ /* 0x0007e2000c101114 */
[-C--:B------:R-:W-:Y:S02]  /*77450*/  LEA.HI.X.SX32 R7, R0, R69.reuse, 0x1, P6 ;  /* 0x0000004500077211 */ /* 0x080fe400030f0eff */
[----:B------:R-:W-:Y:S02]  /*77460*/  PRMT R19, R19, 0x7773, RZ ;  /* 0x0000777313137816 */ /* 0x000fe400000000ff */
[----:B------:R-:W-:Y:S02]  /*77470*/  IADD3 R10, P6, PT, R21, R70, RZ ;  /* 0x00000046150a7210 */ /* 0x000fe40007fde0ff */
[----:B-1----:R-:W-:Y:S01]  /*77480*/  ISETP.LT.AND P2, PT, R18, UR6, !P0 ;  /* 0x0000000612007c0c */ /* 0x002fe2000c741270 */
[----:B------:R-:W1:Y:S01]  /*77490*/  LDCU UR6, c[0x0][0x39c] ;  /* 0x00007380ff0677ac */ /* 0x000e620008000800 */
[----:B------:R-:W-:Y:S01]  /*774a0*/  LOP3.LUT R0, R3, 0x1c8, RZ, 0xfc, !PT ;  /* 0x000001c803007812 */ /* 0x000fe200078efcff */
[----:B------:R4:W-:Y:S01]  /*774b0*/  @P4 STG.E.U8 desc[UR20][R6.64], R19 ;  /* 0x0000001306004986 */ /* 0x0009e2000c101114 */
[----:B------:R-:W-:Y:S01]  /*774c0*/  LEA.HI.X.SX32 R11, R21, R69, 0x1, P6 ;  /* 0x00000045150b7211 */ /* 0x000fe200030f0eff */
[----:B------:R-:W-:Y:S01]  /*774d0*/  IMAD R21, R2, 0x2, R21 ;  /* 0x0000000202157824 */ /* 0x000fe200078e0215 */
[----:B------:R-:W-:-:S02]  /*774e0*/  PRMT R25, R12, 0x7770, RZ ;  /* 0x000077700c197816 */ /* 0x000fc400000000ff */
[----:B--2---:R-:W-:Y:S01]  /*774f0*/  ISETP.LT.AND P4, PT, R0, UR4, !P0 ;  /* 0x0000000400007c0c */ /* 0x004fe2000c781270 */
[----:B------:R-:W2:Y:S01]  /*77500*/  LDCU UR4, c[0x0][0x39c] ;  /* 0x00007380ff0477ac */ /* 0x000ea20008000800 */
[----:B------:R-:W-:Y:S01]  /*77510*/  IMAD R17, R2, 0x2, R21 ;  /* 0x0000000202117824 */ /* 0x000fe200078e0215 */
[----:B------:R1:W-:Y:S01]  /*77520*/  @P5 STG.E.U8 desc[UR20][R10.64], R25 ;  /* 0x000000190a005986 */ /* 0x0003e2000c101114 */
[----:B---3--:R-:W-:Y:S02]  /*77530*/  IADD3 R8, P5, PT, R21, R70, RZ ;  /* 0x0000004615087210 */ /* 0x008fe40007fbe0ff */
[----:B------:R-:W-:Y:S02]  /*77540*/  LOP3.LUT R0, R3, 0x1ca, RZ, 0xfc, !PT ;  /* 0x000001ca03007812 */ /* 0x000fe400078efcff */
[----:B------:R-:W-:Y:S02]  /*77550*/  LEA.HI.X.SX32 R9, R21, R69, 0x1, P5 ;  /* 0x0000004515097211 */ /* 0x000fe400028f0eff */
[----:B------:R-:W-:-:S02]  /*77560*/  PRMT R23, R12, 0x7771, RZ ;  /* 0x000077710c177816 */ /* 0x000fc400000000ff */
[----:B0-----:R-:W-:Y:S01]  /*77570*/  ISETP.LT.AND P5, PT, R0, UR5, !P0 ;  /* 0x0000000500007c0c */ /* 0x001fe2000c7a1270 */
[----:B----4-:R-:W-:Y:S01]  /*77580*/  IMAD R19, R2, 0x2, R17 ;  /* 0x0000000202137824 */ /* 0x010fe200078e0211 */
[----:B------:R-:W-:Y:S01]  /*77590*/  IADD3 R6, P6, PT, R17, R70, RZ ;  /* 0x0000004611067210 */ /* 0x000fe20007fde0ff */
[----:B------:R0:W-:Y:S01]  /*775a0*/  @P1 STG.E.U8 desc[UR20][R8.64], R23 ;  /* 0x0000001708001986 */ /* 0x0001e2000c101114 */
[----:B------:R-:W-:Y:S01]  /*775b0*/  LOP3.LUT R0, R3, 0x1cc, RZ, 0xfc, !PT ;  /* 0x000001cc03007812 */ /* 0x000fe200078efcff */
[----:B------:R-:W3:Y:S01]  /*775c0*/  LDCU UR5, c[0x0][0x39c] ;  /* 0x00007380ff0577ac */ /* 0x000ee20008000800 */
[----:B------:R-:W-:Y:S02]  /*775d0*/  LEA.HI.X.SX32 R7, R17, R69, 0x1, P6 ;  /* 0x0000004511077211 */ /* 0x000fe400030f0eff */
[----:B------:R-:W-:Y:S02]  /*775e0*/  PRMT R21, R12, 0x7772, RZ ;  /* 0x000077720c157816 */ /* 0x000fe400000000ff */
[----:B-1----:R-:W-:Y:S01]  /*775f0*/  ISETP.LT.AND P1, PT, R0, UR6, !P0 ;  /* 0x0000000600007c0c */ /* 0x002fe2000c721270 */
[----:B------:R-:W1:Y:S01]  /*77600*/  LDCU UR6, c[0x0][0x39c] ;  /* 0x00007380ff0677ac */ /* 0x000e620008000800 */
[----:B------:R-:W-:-:S02]  /*77610*/  LOP3.LUT R0, R3, 0x1d0, RZ, 0xfc, !PT ;  /* 0x000001d003007812 */ /* 0x000fc400078efcff */
[C---:B------:R-:W-:Y:S01]  /*77620*/  IADD3 R10, P6, PT, R19.reuse, R70, RZ ;  /* 0x00000046130a7210 */ /* 0x040fe20007fde0ff */
[----:B------:R4:W-:Y:S01]  /*77630*/  @P3 STG.E.U8 desc[UR20][R6.64], R21 ;  /* 0x0000001506003986 */ /* 0x0009e2000c101114 */
[----:B--2---:R-:W-:Y:S01]  /*77640*/  ISETP.LT.AND P3, PT, R0, UR4, !P0 ;  /* 0x0000000400007c0c */ /* 0x004fe2000c761270 */
[----:B------:R-:W2:Y:S01]  /*77650*/  LDCU UR4, c[0x0][0x39c] ;  /* 0x00007380ff0477ac */ /* 0x000ea20008000800 */
[----:B------:R-:W-:Y:S01]  /*77660*/  LEA.HI.X.SX32 R11, R19, R69, 0x1, P6 ;  /* 0x00000045130b7211 */ /* 0x000fe200030f0eff */
[----:B------:R-:W-:Y:S01]  /*77670*/  IMAD R19, R2, 0x2, R19 ;  /* 0x0000000202137824 */ /* 0x000fe200078e0213 */
[----:B------:R-:W-:-:S03]  /*77680*/  PRMT R25, R12, 0x7773, RZ ;  /* 0x000077730c197816 */ /* 0x000fc600000000ff */
[----:B------:R-:W-:Y:S02]  /*77690*/  IMAD R17, R2, 0x2, R19 ;  /* 0x0000000202117824 */ /* 0x000fe400078e0213 */
[----:B------:R1:W-:Y:S01]  /*776a0*/  @P2 STG.E.U8 desc[UR20][R10.64], R25 ;  /* 0x000000190a002986 */ /* 0x0003e2000c101114 */
[-C--:B0-----:R-:W-:Y:S02]  /*776b0*/  IADD3 R8, P2, PT, R19, R70.reuse, RZ ;  /* 0x0000004613087210 */ /* 0x081fe40007f5e0ff */
[----:B------:R-:W-:Y:S02]  /*776c0*/  LOP3.LUT R0, R3, 0x1d2, RZ, 0xfc, !PT ;  /* 0x000001d203007812 */ /* 0x000fe400078efcff */
[----:B----4-:R-:W-:Y:S02]  /*776d0*/  IADD3 R6, P6, PT, R17, R70, RZ ;  /* 0x0000004611067210 */ /* 0x010fe40007fde0ff */
[----:B------:R-:W-:Y:S02]  /*776e0*/  LEA.HI.X.SX32 R9, R19, R69, 0x1, P2 ;  /* 0x0000004513097211 */ /* 0x000fe400010f0eff */
[----:B------:R-:W-:-:S02]  /*776f0*/  PRMT R23, R13, 0x7770, RZ ;  /* 0x000077700d177816 */ /* 0x000fc400000000ff */
[----:B---3--:R-:W-:Y:S01]  /*77700*/  ISETP.LT.AND P2, PT, R0, UR5, !P0 ;  /* 0x0000000500007c0c */ /* 0x008fe2000c741270 */
[----:B------:R-:W0:Y:S01]  /*77710*/  LDCU UR5, c[0x0][0x39c] ;  /* 0x00007380ff0577ac */ /* 0x000e220008000800 */
[----:B------:R-:W-:Y:S02]  /*77720*/  PRMT R21, R13, 0x7771, RZ ;  /* 0x000077710d157816 */ /* 0x000fe400000000ff */
[----:B------:R-:W-:Y:S01]  /*77730*/  LEA.HI.X.SX32 R7, R17, R69, 0x1, P6 ;  /* 0x0000004511077211 */ /* 0x000fe200030f0eff */
[----:B------:R-:W-:Y:S01]  /*77740*/  IMAD R17, R2, 0x2, R17 ;  /* 0x0000000202117824 */ /* 0x000fe200078e0211 */
[----:B------:R3:W-:Y:S01]  /*77750*/  @P4 STG.E.U8 desc[UR20][R8.64], R23 ;  /* 0x0000001708004986 */ /* 0x0007e2000c101114 */
[C---:B--2---:R-:W-:Y:S01]  /*77760*/  ISETP.LT.AND P4, PT, R5.reuse, UR4, !P0 ;  /* 0x0000000405007c0c */ /* 0x044fe2000c781270 */
[----:B------:R-:W2:Y:S01]  /*77770*/  LDCU UR4, c[0x0][0x39c] ;  /* 0x00007380ff0477ac */ /* 0x000ea20008000800 */
[----:B------:R-:W-:Y:S01]  /*77780*/  IMAD R5, R5, R2, RZ ;  /* 0x0000000205057224 */ /* 0x000fe200078e02ff */
[----:B------:R4:W-:Y:S01]  /*77790*/  @P5 STG.E.U8 desc[UR20][R6.64], R21 ;  /* 0x0000001506005986 */ /* 0x0009e2000c101114 */
[----:B-1----:R-:W-:-:S02]  /*777a0*/  IADD3 R10, P5, PT, R17, R70, RZ ;  /* 0x00000046110a7210 */ /* 0x002fc40007fbe0ff */
[----:B------:R-:W-:Y:S02]  /*777b0*/  LOP3.LUT R0, R3, 0x1d4, RZ, 0xfc, !PT ;  /* 0x000001d403007812 */ /* 0x000fe400078efcff */
[-C--:B------:R-:W-:Y:S01]  /*777c0*/  LEA.HI.X.SX32 R11, R17, R69.reuse, 0x1, P5 ;  /* 0x00000045110b7211 */ /* 0x080fe200028f0eff */
[----:B------:R-:W-:Y:S01]  /*777d0*/  IMAD R17, R2, 0x4, R17 ;  /* 0x0000000402117824 */ /* 0x000fe200078e0211 */
[----:B------:R-:W-:Y:S02]  /*777e0*/  PRMT R19, R13, 0x7772, RZ ;  /* 0x000077720d137816 */ /* 0x000fe400000000ff */
[----:B---3--:R-:W-:Y:S02]  /*777f0*/  IADD3 R8, P6, PT, R5, R70, RZ ;  /* 0x0000004605087210 */ /* 0x008fe40007fde0ff */
[----:B------:R-:W-:Y:S01]  /*77800*/  ISETP.LT.AND P5, PT, R0, UR6, !P0 ;  /* 0x0000000600007c0c */ /* 0x000fe2000c7a1270 */
[----:B------:R1:W-:Y:S01]  /*77810*/  @P1 STG.E.U8 desc[UR20][R10.64], R19 ;  /* 0x000000130a001986 */ /* 0x0003e2000c101114 */
[----:B------:R-:W-:Y:S01]  /*77820*/  LOP3.LUT R0, R3, 0x1d6, RZ, 0xfc, !PT ;  /* 0x000001d603007812 */ /* 0x000fe200078efcff */
[----:B------:R-:W3:Y:S01]  /*77830*/  LDCU UR6, c[0x0][0x39c] ;  /* 0x00007380ff0677ac */ /* 0x000ee20008000800 */
[----:B------:R-:W-:-:S02]  /*77840*/  LEA.HI.X.SX32 R9, R5, R69, 0x1, P6 ;  /* 0x0000004505097211 */ /* 0x000fc400030f0eff */
[-C--:B----4-:R-:W-:Y:S02]  /*77850*/  IADD3 R6, P6, PT, R17, R70.reuse, RZ ;  /* 0x0000004611067210 */ /* 0x090fe40007fde0ff */
[----:B0-----:R-:W-:Y:S01]  /*77860*/  ISETP.LT.AND P1, PT, R0, UR5, !P0 ;  /* 0x0000000500007c0c */ /* 0x001fe2000c721270 */
[----:B------:R-:W0:Y:S01]  /*77870*/  LDCU UR5, c[0x0][0x39c] ;  /* 0x00007380ff0577ac */ /* 0x000e220008000800 */
[----:B------:R-:W-:Y:S02]  /*77880*/  PRMT R5, R13, 0x7773, RZ ;  /* 0x000077730d057816 */ /* 0x000fe400000000ff */
[----:B------:R-:W-:Y:S02]  /*77890*/  LOP3.LUT R0, R3, 0x1d8, RZ, 0xfc, !PT ;  /* 0x000001d803007812 */ /* 0x000fe400078efcff */
[----:B------:R-:W-:Y:S01]  /*778a0*/  LEA.HI.X.SX32 R7, R17, R69, 0x1, P6 ;  /* 0x0000004511077211 */ /* 0x000fe200030f0eff */
[----:B------:R-:W-:Y:S01]  /*778b0*/  IMAD R17, R2, 0x2, R17 ;  /* 0x0000000202117824 */ /* 0x000fe200078e0211 */
[----:B------:R-:W-:Y:S01]  /*778c0*/  PRMT R13, R14, 0x7770, RZ ;  /* 0x000077700e0d7816 */ /* 0x000fe200000000ff */
[----:B------:R4:W-:Y:S01]  /*778d0*/  @P4 STG.E.U8 desc[UR20][R8.64], R5 ;  /* 0x0000000508004986 */ /* 0x0009e2000c101114 */
[----:B--2---:R-:W-:Y:S01]  /*778e0*/  ISETP.LT.AND P6, PT, R0, UR4, !P0 ;  /* 0x0000000400007c0c */ /* 0x004fe2000c7c1270 */
[----:B------:R-:W2:Y:S02]  /*778f0*/  LDCU UR4, c[0x0][0x39c] ;  /* 0x00007380ff0477ac */ /* 0x000ea40008000800 */
[----:B------:R0:W-:Y:S01]  /*77900*/  @P3 STG.E.U8 desc[UR20][R6.64], R13 ;  /* 0x0000000d06003986 */ /* 0x0001e2000c101114 */
[----:B-1----:R-:W-:Y:S01]  /*77910*/  IADD3 R10, P3, PT, R17, R70, RZ ;  /* 0x00000046110a7210 */ /* 0x002fe20007f7e0ff */
[----:B----4-:R-:W-:-:S03]  /*77920*/  IMAD R5, R2, 0x2, R17 ;  /* 0x0000000202057824 */ /* 0x010fc600078e0211 */
[-C--:B------:R-:W-:Y:S02]  /*77930*/  LEA.HI.X.SX32 R11, R17, R69.reuse, 0x1, P3 ;  /* 0x00000045110b7211 */ /* 0x080fe400018f0eff */
[C---:B------:R-:W-:Y:S01]  /*77940*/  IADD3 R8, P3, PT, R5.reuse, R70, RZ ;  /* 0x0000004605087210 */ /* 0x040fe20007f7e0ff */
[----:B0-----:R-:W-:Y:S01]  /*77950*/  IMAD R13, R2, 0x2, R5 ;  /* 0x00000002020d7824 */ /* 0x001fe200078e0205 */
[C---:B------:R-:W-:Y:S02]  /*77960*/  PRMT R17, R14.reuse, 0x7771, RZ ;  /* 0x000077710e117816 */ /* 0x040fe400000000ff */
[----:B------:R-:W-:Y:S02]  /*77970*/  LEA.HI.X.SX32 R9, R5, R69, 0x1, P3 ;  /* 0x0000004505097211 */ /* 0x000fe400018f0eff */
[----:B------:R-:W-:Y:S02]  /*77980*/  PRMT R5, R14, 0x7772, RZ ;  /* 0x000077720e057816 */ /* 0x000fe400000000ff */
[----:B------:R-:W-:-:S02]  /*77990*/  LOP3.LUT R0, R3, 0x1da, RZ, 0xfc, !PT ;  /* 0x000001da03007812 */ /* 0x000fc400078efcff */
[----:B------:R-:W-:Y:S01]  /*779a0*/  LOP3.LUT R7, R3, 0x1e0, RZ, 0xfc, !PT ;  /* 0x000001e003077812 */ /* 0x000fe200078efcff */
[----:B------:R0:W-:Y:S01]  /*779b0*/  @P2 STG.E.U8 desc[UR20][R10.64], R17 ;  /* 0x000000110a002986 */ /* 0x0001e2000c101114 */
[----:B------:R-:W-:Y:S02]  /*779c0*/  IADD3 R6, P3, PT, R13, R70, RZ ;  /* 0x000000460d067210 */ /* 0x000fe40007f7e0ff */
[----:B------:R-:W-:Y:S01]  /*779d0*/  ISETP.LT.AND P4, PT, R0, UR5, !P0 ;  /* 0x0000000500007c0c */ /* 0x000fe2000c781270 */
[----:B------:R1:W-:Y:S01]  /*779e0*/  @P5 STG.E.U8 desc[UR20][R8.64], R5 ;  /* 0x0000000508005986 */ /* 0x0003e2000c101114 */
[----:B--2---:R-:W-:Y:S01]  /*779f0*/  ISETP.LT.AND P5, PT, R7, UR4, !P0 ;  /* 0x0000000407007c0c */ /* 0x004fe2000c7a1270 */
[----:B------:R-:W2:Y:S01]  /*77a00*/  LDCU UR5, c[0x0][0x39c] ;  /* 0x00007380ff0577ac */ /* 0x000ea20008000800 */
[----:B------:R-:W-:Y:S01]  /*77a10*/  LEA.HI.X.SX32 R7, R13, R69, 0x1, P3 ;  /* 0x000000450d077211 */ /* 0x000fe200018f0eff */
[----:B------:R-:W-:Y:S01]  /*77a20*/  IMAD R13, R2, 0x2, R13 ;  /* 0x00000002020d7824 */ /* 0x000fe200078e020d */
[----:B------:R-:W-:Y:S01]  /*77a30*/  LOP3.LUT R0, R3, 0x1dc, RZ, 0xfc, !PT ;  /* 0x000001dc03007812 */ /* 0x000fe200078efcff */
[----:B------:R-:W4:Y:S01]  /*77a40*/  LDCU UR4, c[0x0][0x39c] ;  /* 0x00007380ff0477ac */ /* 0x000f220008000800 */
[----:B0-----:R-:W-:-:S02]  /*77a50*/  PRMT R17, R14, 0x7773, RZ ;  /* 0x000077730e117816 */ /* 0x001fc400000000ff */
[----:B---3--:R-:W-:Y:S01]  /*77a60*/  ISETP.LT.AND P2, PT, R0, UR6, !P0 ;  /* 0x0000000600007c0c */ /* 0x008fe2000c741270 */
[----:B------:R-:W0:Y:S02]  /*77a70*/  LDCU UR6, c[0x0][0x39c] ;  /* 0x00007380ff0677ac */ /* 0x000e240008000800 */
[----:B------:R3:W-:Y:S01]  /*77a80*/  @P1 STG.E.U8 desc[UR20][R6.64], R17 ;  /* 0x0000001106001986 */ /* 0x0007e2000c101114 */
[----:B------:R-:W-:Y:S01]  /*77a90*/  IADD3 R10, P1, PT, R13, R70, RZ ;  /* 0x000000460d0a7210 */ /* 0x000fe20007f3e0ff */
[C---:B-1----:R-:W-:Y:S01]  /*77aa0*/  IMAD R5, R2.reuse, 0x2, R13 ;  /* 0x0000000202057824 */ /* 0x042fe200078e020d */
[----:B------:R-:W-:Y:S02]  /*77ab0*/  LOP3.LUT R0, R3, 0x1e2, RZ, 0xfc, !PT ;  /* 0x000001e203007812 */ /* 0x000fe400078efcff */
[----:B------:R-:W-:Y:S01]  /*77ac0*/  LEA.HI.X.SX32 R11, R13, R69, 0x1, P1 ;  /* 0x000000450d0b7211 */ /* 0x000fe200008f0eff */
[----:B------:R-:W-:Y:S01]  /*77ad0*/  IMAD R13, R2, 0x2, R5 ;  /* 0x00000002020d7824 */ /* 0x000fe200078e0205 */
[----:B------:R-:W-:-:S02]  /*77ae0*/  PRMT R21, R15, 0x7770, RZ ;  /* 0x000077700f157816 */ /* 0x000fc400000000ff */
[----:B------:R-:W-:Y:S01]  /*77af0*/  ISETP.LT.AND P3, PT, R0, UR7, !P0 ;  /* 0x0000000700007c0c */ /* 0x000fe2000c761270 */
[----:B------:R-:W1:Y:S01]  /*77b00*/  LDCU UR7, c[0x0][0x39c] ;  /* 0x00007380ff0777ac */ /* 0x000e620008000800 */
[-C--:B------:R-:W-:Y:S02]  /*77b10*/  IADD3 R8, P1, PT, R5, R70.reuse, RZ ;  /* 0x0000004605087210 */ /* 0x080fe40007f3e0ff */
[----:B------:R-:W-:Y:S01]  /*77b20*/  LOP3.LUT R0, R3, 0x1e4, RZ, 0xfc, !PT ;  /* 0x000001e403007812 */ /* 0x000fe200078efcff */
[----:B------:R-:W-:Y:S01]  /*77b30*/  @P6 STG.E.U8 desc[UR20][R10.64], R21 ;  /* 0x000000150a006986 */ /* 0x000fe2000c101114 */
[----:B------:R-:W-:Y:S02]  /*77b40*/  PRMT R19, R15, 0x7771, RZ ;  /* 0x000077710f137816 */ /* 0x000fe400000000ff */
[----:B------:R-:W-:Y:S02]  /*77b50*/  LEA.HI.X.SX32 R9, R5, R69, 0x1, P1 ;  /* 0x0000004505097211 */ /* 0x000fe400008f0eff */
[----:B---3--:R-:W-:-:S02]  /*77b60*/  IADD3 R6, P6, PT, R13, R70, RZ ;  /* 0x000000460d067210 */ /* 0x008fc40007fde0ff */
[----:B--2---:R-:W-:Y:S01]  /*77b70*/  ISETP.LT.AND P1, PT, R0, UR5, !P0 ;  /* 0x0000000500007c0c */ /* 0x004fe2000c721270 */
[----:B------:R-:W-:Y:S01]  /*77b80*/  IMAD R0, R4, R2, RZ ;  /* 0x0000000204007224 */ /* 0x000fe200078e02ff */
[-C--:B------:R-:W-:Y:S01]  /*77b90*/  LEA.HI.X.SX32 R7, R13, R69.reuse, 0x1, P6 ;  /* 0x000000450d077211 */ /* 0x080fe200030f0eff */
[----:B------:R2:W-:Y:S01]  /*77ba0*/  @P4 STG.E.U8 desc[UR20][R8.64], R19 ;  /* 0x0000001308004986 */ /* 0x0005e2000c101114 */
[----:B------:R-:W-:Y:S01]  /*77bb0*/  PRMT R17, R15, 0x7772, RZ ;  /* 0x000077720f117816 */ /* 0x000fe200000000ff */
[----:B------:R-:W-:Y:S01]  /*77bc0*/  IMAD R13, R2, 0x4, R13 ;  /* 0x00000004020d7824 */ /* 0x000fe200078e020d */
[----:B----4-:R-:W-:Y:S01]  /*77bd0*/  ISETP.LT.AND P4, PT, R4, UR4, !P0 ;  /* 0x0000000404007c0c */ /* 0x010fe2000c781270 */
[----:B------:R-:W3:Y:S01]  /*77be0*/  LDCU UR4, c[0x0][0x39c] ;  /* 0x00007380ff0477ac */ /* 0x000ee20008000800 */
[----:B------:R-:W-:Y:S02]  /*77bf0*/  LOP3.LUT R5, R3, 0x1e6, RZ, 0xfc, !PT ;  /* 0x000001e603057812 */ /* 0x000fe400078efcff */
[C---:B------:R-:W-:Y:S01]  /*77c00*/  IADD3 R4, P6, PT, R0.reuse, R70, RZ ;  /* 0x0000004600047210 */ /* 0x040fe20007fde0ff */
[----:B------:R4:W-:Y:S01]  /*77c10*/  @P2 STG.E.U8 desc[UR20][R6.64], R17 ;  /* 0x0000001106002986 */ /* 0x0009e2000c101114 */
[----:B0-----:R-:W-:Y:S01]  /*77c20*/  ISETP.LT.AND P2, PT, R5, UR6, !P0 ;  /* 0x0000000605007c0c */ /* 0x001fe2000c741270 */
[----:B------:R-:W0:Y:S01]  /*77c30*/  LDCU UR5, c[0x0][0x39c] ;  /* 0x00007380ff0577ac */ /* 0x000e220008000800 */
[----:B------:R-:W-:-:S02]  /*77c40*/  LEA.HI.X.SX32 R5, R0, R69, 0x1, P6 ;  /* 0x0000004500057211 */ /* 0x000fc400030f0eff */
[C---:B--2---:R-:W-:Y:S01]  /*77c50*/  IADD3 R8, P6, PT, R13.reuse, R70, RZ ;  /* 0x000000460d087210 */ /* 0x044fe20007fde0ff */
[----:B------:R-:W2:Y:S03]  /*77c60*/  LDCU UR6, c[0x0][0x39c] ;  /* 0x00007380ff0677ac */ /* 0x000ea60008000800 */
[----:B------:R-:W-:Y:S01]  /*77c70*/  LEA.HI.X.SX32 R9, R13, R69, 0x1, P6 ;  /* 0x000000450d097211 */ /* 0x000fe200030f0eff */
[----:B------:R-:W-:Y:S01]  /*77c80*/  IMAD R13, R2, 0x2, R13 ;  /* 0x00000002020d7824 */ /* 0x000fe200078e020d */
[----:B------:R-:W-:Y:S02]  /*77c90*/  PRMT R15, R15, 0x7773, RZ ;  /* 0x000077730f0f7816 */ /* 0x000fe400000000ff */
[----:B------:R-:W-:Y:S01]  /*77ca0*/  PRMT R19, R76, 0x7770, RZ ;  /* 0x000077704c137816 */ /* 0x000fe200000000ff */
[----:B------:R-:W-:Y:S02]  /*77cb0*/  IMAD R11, R2, 0x2, R13 ;  /* 0x00000002020b7824 */ /* 0x000fe400078e020d */
[----:B------:R0:W-:Y:S01]  /*77cc0*/  @P4 STG.E.U8 desc[UR20][R4.64], R15 ;  /* 0x0000000f04004986 */ /* 0x0001e2000c101114 */
[----:B------:R-:W-:-:S03]  /*77cd0*/  LOP3.LUT R0, R3, 0x1e8, RZ, 0xfc, !PT ;  /* 0x000001e803007812 */ /* 0x000fc600078efcff */
[----:B------:R1:W-:Y:S01]  /*77ce0*/  @P5 STG.E.U8 desc[UR20][R8.64], R19 ;  /* 0x0000001308005986 */ /* 0x0003e2000c101114 */
[-C--:B----4-:R-:W-:Y:S02]  /*77cf0*/  IADD3 R6, P5, PT, R13, R70.reuse, RZ ;  /* 0x000000460d067210 */ /* 0x090fe40007fbe0ff */
[----:B------:R-:W-:Y:S02]  /*77d00*/  PRMT R17, R76, 0x7771, RZ ;  /* 0x000077714c117816 */ /* 0x000fe400000000ff */
[-C--:B0-----:R-:W-:Y:S02]  /*77d10*/  IADD3 R4, P6, PT, R11, R70.reuse, RZ ;  /* 0x000000460b047210 */ /* 0x081fe40007fde0ff */
[-C--:B------:R-:W-:Y:S02]  /*77d20*/  LEA.HI.X.SX32 R7, R13, R69.reuse, 0x1, P5 ;  /* 0x000000450d077211 */ /* 0x080fe400028f0eff */
[----:B------:R-:W-:Y:S01]  /*77d30*/  LEA.HI.X.SX32 R5, R11, R69, 0x1, P6 ;  /* 0x000000450b057211 */ /* 0x000fe200030f0eff */
[----:B------:R-:W-:Y:S01]  /*77d40*/  IMAD R11, R2, 0x2, R11 ;  /* 0x00000002020b7824 */ /* 0x000fe200078e020b */
[----:B---3--:R-:W-:Y:S01]  /*77d50*/  ISETP.LT.AND P4, PT, R0, UR4, !P0 ;  /* 0x0000000400007c0c */ /* 0x008fe2000c781270 */
[----:B------:R0:W-:Y:S01]  /*77d60*/  @P3 STG.E.U8 desc[UR20][R6.64], R17 ;  /* 0x0000001106003986 */ /* 0x0001e2000c101114 */
[----:B------:R-:W-:Y:S01]  /*77d70*/  LOP3.LUT R0, R3, 0x1ea, RZ, 0xfc, !PT ;  /* 0x000001ea03007812 */ /* 0x000fe200078efcff */
[----:B------:R-:W3:Y:S01]  /*77d80*/  LDCU UR4, c[0x0][0x39c] ;  /* 0x00007380ff0477ac */ /* 0x000ee20008000800 */
[----:B-1----:R-:W-:-:S02]  /*77d90*/  IADD3 R8, P6, PT, R11, R70, RZ ;  /* 0x000000460b087210 */ /* 0x002fc40007fde0ff */
[----:B------:R-:W-:Y:S01]  /*77da0*/  ISETP.LT.AND P5, PT, R0, UR5, !P0 ;  /* 0x0000000500007c0c */ /* 0x000fe2000c7a1270 */
[----:B------:R-:W1:Y:S01]  /*77db0*/  LDCU UR5, c[0x0][0x39c] ;  /* 0x00007380ff0577ac */ /* 0x000e620008000800 */
[----:B------:R-:W-:Y:S01]  /*77dc0*/  PRMT R13, R76, 0x7772, RZ ;  /* 0x000077724c0d7816 */ /* 0x000fe200000000ff */
[C---:B0-----:R-:W-:Y:S01]  /*77dd0*/  IMAD R7, R2.reuse, 0x2, R11 ;  /* 0x0000000202077824 */ /* 0x041fe200078e020b */
[-C--:B------:R-:W-:Y:S02]  /*77de0*/  LEA.HI.X.SX32 R9, R11, R69.reuse, 0x1, P6 ;  /* 0x000000450b097211 */ /* 0x080fe400030f0eff */
[----:B------:R-:W-:Y:S01]  /*77df0*/  LOP3.LUT R0, R3, 0x1ec, RZ, 0xfc, !PT ;  /* 0x000001ec03007812 */ /* 0x000fe200078efcff */
[----:B------:R-:W-:Y:S01]  /*77e00*/  IMAD R11, R2, 0x2, R7 ;  /* 0x00000002020b7824 */ /* 0x000fe200078e0207 */
[C---:B------:R-:W-:Y:S01]  /*77e10*/  IADD3 R6, P6, PT, R7.reuse, R70, RZ ;  /* 0x0000004607067210 */ /* 0x040fe20007fde0ff */
[----:B------:R0:W-:Y:S01]  /*77e20*/  @P1 STG.E.U8 desc[UR20][R4.64], R13 ;  /* 0x0000000d04001986 */ /* 0x0001e2000c101114 */
[----:B--2---:R-:W-:Y:S01]  /*77e30*/  ISETP.LT.AND P3, PT, R0, UR6, !P0 ;  /* 0x0000000600007c0c */ /* 0x004fe2000c761270 */
[----:B------:R-:W2:Y:S01]  /*77e40*/  LDCU UR6, c[0x0][0x39c] ;  /* 0x00007380ff0677ac */ /* 0x000ea20008000800 */
[----:B------:R-:W-:-:S02]  /*77e50*/  LEA.HI.X.SX32 R7, R7, R69, 0x1, P6 ;  /* 0x0000004507077211 */ /* 0x000fc400030f0eff */
[----:B------:R-:W-:Y:S02]  /*77e60*/  LOP3.LUT R0, R3, 0x1f0, RZ, 0xfc, !PT ;  /* 0x000001f003007812 */ /* 0x000fe400078efcff */
[----:B------:R-:W-:Y:S02]  /*77e70*/  PRMT R15, R76, 0x7773, RZ ;  /* 0x000077734c0f7816 */ /* 0x000fe400000000ff */
[----:B0-----:R-:W-:Y:S02]  /*77e80*/  IADD3 R4, P6, PT, R11, R70, RZ ;  /* 0x000000460b047210 */ /* 0x001fe40007fde0ff */
[----:B------:R-:W-:Y:S02]  /*77e90*/  ISETP.LT.AND P1, PT, R0, UR7, !P0 ;  /* 0x0000000700007c0c */ /* 0x000fe4000c721270 */
[----:B------:R-:W-:Y:S02]  /*77ea0*/  PRMT R17, R77, 0x7770, RZ ;  /* 0x000077704d117816 */ /* 0x000fe400000000ff */
[----:B------:R-:W-:Y:S01]  /*77eb0*/  LEA.HI.X.SX32 R5, R11, R69, 0x1, P6 ;  /* 0x000000450b057211 */ /* 0x000fe200030f0eff */
[----:B------:R-:W-:Y:S01]  /*77ec0*/  IMAD R11, R2, 0x2, R11 ;  /* 0x00000002020b7824 */ /* 0x000fe200078e020b */
[----:B------:R-:W-:Y:S01]  /*77ed0*/  LOP3.LUT R0, R3, 0x1f2, RZ, 0xfc, !PT ;  /* 0x000001f203007812 */ /* 0x000fe200078efcff */
[----:B------:R0:W-:Y:S01]  /*77ee0*/  @P2 STG.E.U8 desc[UR20][R8.64], R15 ;  /* 0x0000000f08002986 */ /* 0x0001e2000c101114 */
[C---:B---3--:R-:W-:Y:S01]  /*77ef0*/  ISETP.LT.AND P6, PT, R71.reuse, UR4, !P0 ;  /* 0x0000000447007c0c */ /* 0x048fe2000c7c1270 */
[----:B------:R-:W-:Y:S01]  /*77f00*/  IMAD R71, R71, R2, RZ ;  /* 0x0000000247477224 */ /* 0x000fe200078e02ff */
[----:B-1----:R-:W-:Y:S01]  /*77f10*/  ISETP.LT.AND P2, PT, R0, UR5, !P0 ;  /* 0x0000000500007c0c */ /* 0x002fe2000c741270 */
[----:B------:R1:W-:Y:S01]  /*77f20*/  @P4 STG.E.U8 desc[UR20][R6.64], R17 ;  /* 0x0000001106004986 */ /* 0x0003e2000c101114 */
[----:B------:R-:W3:Y:S01]  /*77f30*/  LDCU UR5, c[0x0][0x39c] ;  /* 0x00007380ff0577ac */ /* 0x000ee20008000800 */
[----:B------:R-:W-:Y:S01]  /*77f40*/  PRMT R13, R77, 0x7771, RZ ;  /* 0x000077714d0d7816 */ /* 0x000fe200000000ff */
[----:B------:R-:W4:Y:S01]  /*77f50*/  LDCU UR4, c[0x0][0x39c] ;  /* 0x00007380ff0477ac */ /* 0x000f220008000800 */
[----:B0-----:R-:W-:-:S04]  /*77f60*/  IADD3 R8, P4, PT, R11, R70, RZ ;  /* 0x000000460b087210 */ /* 0x001fc80007f9e0ff */
[-C--:B------:R-:W-:Y:S01]  /*77f70*/  LEA.HI.X.SX32 R9, R11, R69.reuse, 0x1, P4 ;  /* 0x000000450b097211 */ /* 0x080fe200020f0eff */
[----:B------:R-:W-:Y:S01]  /*77f80*/  IMAD R11, R2, 0x4, R11 ;  /* 0x00000004020b7824 */ /* 0x000fe200078e020b */
[-C--:B-1----:R-:W-:Y:S01]  /*77f90*/  IADD3 R6, P4, PT, R71, R70.reuse, RZ ;  /* 0x0000004647067210 */ /* 0x082fe20007f9e0ff */
[----:B------:R0:W-:Y:S01]  /*77fa0*/  @P5 STG.E.U8 desc[UR20][R4.64], R13 ;  /* 0x0000000d04005986 */ /* 0x0001e2000c101114 */
[----:B------:R-:W-:Y:S02]  /*77fb0*/  LOP3.LUT R0, R3, 0x1f4, RZ, 0xfc, !PT ;  /* 0x000001f403007812 */ /* 0x000fe400078efcff */
[----:B------:R-:W-:Y:S02]  /*77fc0*/  PRMT R15, R77, 0x7772, RZ ;  /* 0x000077724d0f7816 */ /* 0x000fe400000000ff */
[----:B------:R-:W-:Y:S02]  /*77fd0*/  LEA.HI.X.SX32 R7, R71, R69, 0x1, P4 ;  /* 0x0000004547077211 */ /* 0x000fe400020f0eff */
[----:B------:R-:W-:Y:S01]  /*77fe0*/  PRMT R77, R77, 0x7773, RZ ;  /* 0x000077734d4d7816 */ /* 0x000fe200000000ff */
[----:B------:R1:W-:Y:S01]  /*77ff0*/  @P3 STG.E.U8 desc[UR20][R8.64], R15 ;  /* 0x0000000f08003986 */ /* 0x0003e2000c101114 */
[----:B--2---:R-:W-:Y:S01]  /*78000*/  ISETP.LT.AND P5, PT, R0, UR6, !P0 ;  /* 0x0000000600007c0c */ /* 0x004fe2000c7a1270 */
[----:B------:R-:W2:Y:S01]  /*78010*/  LDCU UR6, c[0x0][0x39c] ;  /* 0x00007380ff0677ac */ /* 0x000ea20008000800 */
[----:B0-----:R-:W-:Y:S01]  /*78020*/  IMAD R13, R2, 0x2, R11 ;  /* 0x00000002020d7824 */ /* 0x001fe200078e020b */
[----:B------:R-:W-:Y:S01]  /*78030*/  LOP3.LUT R0, R3, 0x1f6, RZ, 0xfc, !PT ;  /* 0x000001f603007812 */ /* 0x000fe200078efcff */
[----:B------:R0:W-:Y:S01]  /*78040*/  @P6 STG.E.U8 desc[UR20][R6.64], R77 ;  /* 0x0000004d06006986 */ /* 0x0001e2000c101114 */
[----:B------:R-:W-:-:S02]  /*78050*/  IADD3 R4, P3, PT, R11, R70, RZ ;  /* 0x000000460b047210 */ /* 0x000fc40007f7e0ff */
[----:B---3--:R-:W-:Y:S01]  /*78060*/  ISETP.LT.AND P4, PT, R0, UR5, !P0 ;  /* 0x0000000500007c0c */ /* 0x008fe2000c781270 */
[----:B------:R-:W3:Y:S01]  /*78070*/  LDCU UR5, c[0x0][0x39c] ;  /* 0x00007380ff0577ac */ /* 0x000ee20008000800 */
[----:B-1----:R-:W-:Y:S02]  /*78080*/  IADD3 R8, P6, PT, R13, R70, RZ ;  /* 0x000000460d087210 */ /* 0x002fe40007fde0ff */
[----:B------:R-:W-:Y:S02]  /*78090*/  LOP3.LUT R0, R3, 0x1f8, RZ, 0xfc, !PT ;  /* 0x000001f803007812 */ /* 0x000fe400078efcff */
[-C--:B------:R-:W-:Y:S01]  /*780a0*/  LEA.HI.X.SX32 R9, R13, R69.reuse, 0x1, P6 ;  /* 0x000000450d097211 */ /* 0x080fe200030f0eff */
[----:B------:R-:W-:Y:S01]  /*780b0*/  IMAD R13, R2, 0x2, R13 ;  /* 0x00000002020d7824 */ /* 0x000fe200078e020d */
[----:B------:R-:W-:Y:S02]  /*780c0*/  LEA.HI.X.SX32 R5, R11, R69, 0x1, P3 ;  /* 0x000000450b057211 */ /* 0x000fe400018f0eff */
[----:B------:R-:W-:-:S02]  /*780d0*/  PRMT R19, R78, 0x7770, RZ ;  /* 0x000077704e137816 */ /* 0x000fc400000000ff */
[----:B------:R-:W-:Y:S01]  /*780e0*/  PRMT R17, R78, 0x7771, RZ ;  /* 0x000077714e117816 */ /* 0x000fe200000000ff */
[----:B------:R-:W-:Y:S01]  /*780f0*/  IMAD R11, R2, 0x2, R13 ;  /* 0x00000002020b7824 */ /* 0x000fe200078e020d */
[----:B----4-:R-:W-:Y:S01]  /*78100*/  ISETP.LT.AND P3, PT, R0, UR4, !P0 ;  /* 0x0000000400007c0c */ /* 0x010fe2000c761270 */
[----:B------:R-:W1:Y:S01]  /*78110*/  LDCU UR4, c[0x0][0x39c] ;  /* 0x00007380ff0477ac */ /* 0x000e620008000800 */
[----:B------:R4:W-:Y:S01]  /*78120*/  @P1 STG.E.U8 desc[UR20][R4.64], R19 ;  /* 0x0000001304001986 */ /* 0x0009e2000c101114 */
[----:B------:R-:W-:-:S03]  /*78130*/  IMAD R15, R2, 0x2, R11 ;  /* 0x00000002020f7824 */ /* 0x000fc600078e020b */
[----:B------:R1:W-:Y:S01]  /*78140*/  @P2 STG.E.U8 desc[UR20][R8.64], R17 ;  /* 0x0000001108002986 */ /* 0x0003e2000c101114 */
[C---:B0-----:R-:W-:Y:S02]  /*78150*/  IADD3 R6, P2, PT, R13.reuse, R70, RZ ;  /* 0x000000460d067210 */ /* 0x041fe40007f5e0ff */
[C---:B--2---:R-:W-:Y:S01]  /*78160*/  ISETP.LT.AND P1, PT, R72.reuse, UR6, !P0 ;  /* 0x0000000648007c0c */ /* 0x044fe2000c721270 */
[----:B------:R-:W-:Y:S01]  /*78170*/  IMAD R72, R72, R2, RZ ;  /* 0x0000000248487224 */ /* 0x000fe200078e02ff */
[----:B------:R-:W-:Y:S01]  /*78180*/  LEA.HI.X.SX32 R7, R13, R69, 0x1, P2 ;  /* 0x000000450d077211 */ /* 0x000fe200010f0eff */
[----:B------:R-:W-:Y:S01]  /*78190*/  IMAD R13, R2, 0x2, R15 ;  /* 0x00000002020d7824 */ /* 0x000fe200078e020f */
[----:B----4-:R-:W-:-:S03]  /*781a0*/  IADD3 R4, P2, PT, R11, R70, RZ ;  /* 0x000000460b047210 */ /* 0x010fc60007f5e0ff */
[----:B------:R-:W-:Y:S01]  /*781b0*/  IMAD R0, R2, 0x2, R13 ;  /* 0x0000000202007824 */ /* 0x000fe200078e020d */
[-C--:B------:R-:W-:Y:S02]  /*781c0*/  IADD3 R10, P6, PT, R15, R70.reuse, RZ ;  /* 0x000000460f0a7210 */ /* 0x080fe40007fde0ff */
[-C--:B------:R-:W-:Y:S02]  /*781d0*/  LEA.HI.X.SX32 R5, R11, R69.reuse, 0x1, P2 ;  /* 0x000000450b057211 */ /* 0x080fe400010f0eff */
[----:B------:R-:W-:Y:S02]  /*781e0*/  IADD3 R2, P2, PT, R72, R70, RZ ;  /* 0x0000004648027210 */ /* 0x000fe40007f5e0ff */
[C---:B------:R-:W-:Y:S02]  /*781f0*/  LOP3.LUT R14, R3.reuse, 0x1fa, RZ, 0xfc, !PT ;  /* 0x000001fa030e7812 */ /* 0x040fe400078efcff */
[----:B------:R-:W-:Y:S02]  /*78200*/  LOP3.LUT R12, R3, 0x1fc, RZ, 0xfc, !PT ;  /* 0x000001fc030c7812 */ /* 0x000fe400078efcff */
[----:B------:R-:W-:-:S02]  /*78210*/  LEA.HI.X.SX32 R11, R15, R69, 0x1, P6 ;  /* 0x000000450f0b7211 */ /* 0x000fc400030f0eff */
[-C--:B------:R-:W-:Y:S02]  /*78220*/  LEA.HI.X.SX32 R3, R72, R69.reuse, 0x1, P2 ;  /* 0x0000004548037211 */ /* 0x080fe400010f0eff */
[CC--:B-1----:R-:W-:Y:S02]  /*78230*/  IADD3 R8, P6, PT, R13.reuse, R70.reuse, RZ ;  /* 0x000000460d087210 */ /* 0x0c2fe40007fde0ff */
[----:B------:R-:W-:Y:S02]  /*78240*/  ISETP.LT.AND P2, PT, R14, UR4, !P0 ;  /* 0x000000040e007c0c */ /* 0x000fe4000c741270 */
[----:B---3--:R-:W-:Y:S02]  /*78250*/  ISETP.LT.AND P0, PT, R12, UR5, !P0 ;  /* 0x000000050c007c0c */ /* 0x008fe4000c701270 */
[----:B------:R-:W-:Y:S02]  /*78260*/  LEA.HI.X.SX32 R9, R13, R69, 0x1, P6 ;  /* 0x000000450d097211 */ /* 0x000fe400030f0eff */
[----:B------:R-:W-:-:S02]  /*78270*/  IADD3 R70, P6, PT, R0, R70, RZ ;  /* 0x0000004600467210 */ /* 0x000fc40007fde0ff */
[C---:B------:R-:W-:Y:S02]  /*78280*/  PRMT R21, R78.reuse, 0x7772, RZ ;  /* 0x000077724e157816 */ /* 0x040fe400000000ff */
[----:B------:R-:W-:Y:S02]  /*78290*/  PRMT R19, R78, 0x7773, RZ ;  /* 0x000077734e137816 */ /* 0x000fe400000000ff */
[C---:B------:R-:W-:Y:S02]  /*782a0*/  PRMT R13, R79.reuse, 0x7773, RZ ;  /* 0x000077734f0d7816 */ /* 0x040fe400000000ff */
[C---:B------:R-:W-:Y:S02]  /*782b0*/  PRMT R15, R79.reuse, 0x7772, RZ ;  /* 0x000077724f0f7816 */ /* 0x040fe400000000ff */
[C---:B------:R-:W-:Y:S02]  /*782c0*/  PRMT R17, R79.reuse, 0x7771, RZ ;  /* 0x000077714f117816 */ /* 0x040fe400000000ff */
[----:B------:R-:W-:Y:S01]  /*782d0*/  PRMT R79, R79, 0x7770, RZ ;  /* 0x000077704f4f7816 */ /* 0x000fe200000000ff */
[----:B------:R0:W-:Y:S01]  /*782e0*/  @P5 STG.E.U8 desc[UR20][R6.64], R21 ;  /* 0x0000001506005986 */ /* 0x0001e2000c101114 */
[----:B------:R-:W-:-:S03]  /*782f0*/  LEA.HI.X.SX32 R71, R0, R69, 0x1, P6 ;  /* 0x0000004500477211 */ /* 0x000fc600030f0eff */
[----:B------:R0:W-:Y:S04]  /*78300*/  @P4 STG.E.U8 desc[UR20][R4.64], R19 ;  /* 0x0000001304004986 */ /* 0x0001e8000c101114 */
[----:B------:R0:W-:Y:S04]  /*78310*/  @P3 STG.E.U8 desc[UR20][R10.64], R79 ;  /* 0x0000004f0a003986 */ /* 0x0001e8000c101114 */
[----:B------:R0:W-:Y:S04]  /*78320*/  @P2 STG.E.U8 desc[UR20][R8.64], R17 ;  /* 0x0000001108002986 */ /* 0x0001e8000c101114 */
[----:B------:R0:W-:Y:S04]  /*78330*/  @P0 STG.E.U8 desc[UR20][R70.64], R15 ;  /* 0x0000000f46000986 */ /* 0x0001e8000c101114 */
[----:B------:R0:W-:Y:S01]  /*78340*/  @P1 STG.E.U8 desc[UR20][R2.64], R13 ;  /* 0x0000000d02001986 */ /* 0x0001e2000c101114 */
[----:B------:R-:W-:Y:S06]  /*78350*/  BAR.SYNC.DEFER_BLOCKING 0x0 ;  /* 0x0000000000007b1d */ /* 0x000fec0000010000 */
[----:B------:R-:W-:Y:S05]  /*78360*/  BRA.U UP0, `(.L_x_13) ;  /* 0x0000000100a07547 */ /* 0x000fea000b800000 */
[----:B------:R-:W1:Y:S01]  /*78370*/  S2UR UR5, SR_CgaCtaId ;  /* 0x00000000000579c3 */ /* 0x000e620000008800 */
[----:B------:R-:W-:Y:S01]  /*78380*/  NOP ;  /* 0x0000000000007918 */ /* 0x000fe20000000000 */
[----:B------:R-:W-:Y:S01]  /*78390*/  UMOV UR4, 0x50 ;  /* 0x0000005000047882 */ /* 0x000fe20000000000 */
[----:B------:R-:W-:Y:S02]  /*783a0*/  IMAD.U32 R0, RZ, RZ, UR11 ;  /* 0x0000000bff007e24 */ /* 0x000fe4000f8e00ff */
[----:B0-----:R-:W-:Y:S02]  /*783b0*/  IMAD.MOV.U32 R3, RZ, RZ, 0xff ;  /* 0x000000ffff037424 */ /* 0x001fe400078e00ff */
[----:B------:R-:W-:Y:S01]  /*783c0*/  IMAD.MOV.U32 R7, RZ, RZ, 0x1 ;  /* 0x00000001ff077424 */ /* 0x000fe200078e00ff */
[----:B------:R-:W-:-:S04]  /*783d0*/  LOP3.LUT R0, R0, 0xffff, RZ, 0xc0, !PT ;  /* 0x0000ffff00007812 */ /* 0x000fc800078ec0ff */
[----:B------:R-:W-:-:S05]  /*783e0*/  SHF.R.U32.HI R0, RZ, 0x5, R0 ;  /* 0x00000005ff007819 */ /* 0x000fca0000011600 */
[----:B------:R-:W-:Y:S01]  /*783f0*/  VIADD R2, R0, 0x10 ;  /* 0x0000001000027836 */ /* 0x000fe20000000000 */
[----:B------:R-:W-:Y:S01]  /*78400*/  SHF.L.U32 R0, R3, R0, RZ ;  /* 0x0000000003007219 */ /* 0x000fe200000006ff */
[----:B-1----:R-:W-:-:S03]  /*78410*/  ULEA UR6, UR5, UR4, 0x18 ;  /* 0x0000000405067291 */ /* 0x002fc6000f8ec0ff */
[----:B------:R-:W-:-:S04]  /*78420*/  SHF.L.U32 R3, R7, R2, RZ ;  /* 0x0000000207037219 */ /* 0x000fc800000006ff */
[----:B------:R-:W-:Y:S02]  /*78430*/  LOP3.LUT R0, R3, R0, RZ, 0xfc, !PT ;  /* 0x0000000003007212 */ /* 0x000fe400078efcff */
[----:B------:R-:W0:Y:S02]  /*78440*/  LDS R5, [UR6] ;  /* 0x00000006ff057984 */ /* 0x000e240008000800 */
[C---:B------:R-:W-:Y:S02]  /*78450*/  LOP3.LUT R2, R0.reuse, 0xffff, RZ, 0xc0, !PT ;  /* 0x0000ffff00027812 */ /* 0x040fe400078ec0ff */
[----:B0-----:R-:W-:-:S04]  /*78460*/  LOP3.LUT R3, R0, 0xffff, R5, 0x80, !PT ;  /* 0x0000ffff00037812 */ /* 0x001fc800078e8005 */
[----:B------:R-:W-:-:S13]  /*78470*/  ISETP.NE.AND P0, PT, R3, R2, PT ;  /* 0x000000020300720c */ /* 0x000fda0003f05270 */
[----:B------:R-:W-:Y:S05]  /*78480*/  @P0 BRA `(.L_x_14) ;  /* 0x0000000000500947 */ /* 0x000fea0003800000 */
[----:B------:R-:W-:Y:S02]  /*78490*/  SHF.R.U32.HI R5, RZ, 0x10, R5 ;  /* 0x00000010ff057819 */ /* 0x000fe40000011605 */
[----:B------:R-:W-:-:S04]  /*784a0*/  SHF.R.U32.HI R2, RZ, 0x10, R0 ;  /* 0x00000010ff027819 */ /* 0x000fc80000011600 */
[----:B------:R-:W-:-:S04]  /*784b0*/  LOP3.LUT R5, R5, R2, RZ, 0xc0, !PT ;  /* 0x0000000205057212 */ /* 0x000fc800078ec0ff */
[----:B------:R-:W-:-:S13]  /*784c0*/  ISETP.NE.AND P0, PT, R5, R2, PT ;  /* 0x000000020500720c */ /* 0x000fda0003f05270 */
[----:B------:R-:W-:Y:S05]  /*784d0*/  @P0 BRA `(.L_x_15) ;  /* 0x0000000000300947 */ /* 0x000fea0003800000 */
[----:B------:R-:W-:Y:S01]  /*784e0*/  R2UR UR4, R0 ;  /* 0x00000000000472ca */ /* 0x000fe200000e0000 */
[----:B------:R-:W-:Y:S01]  /*784f0*/  VOTEU.ANY UR5, UPT, PT ;  /* 0x0000000000057886 */ /* 0x000fe200038e0100 */
[----:B------:R-:W0:Y:S01]  /*78500*/  S2R R0, SR_LANEID ;  /* 0x0000000000007919 */ /* 0x000e220000000000 */
[----:B------:R-:W-:-:S10]  /*78510*/  UFLO.U32 UR5, UR5 ;  /* 0x00000005000572bd */ /* 0x000fd400080e0000 */
[----:B------:R-:W-:-:S06]  /*78520*/  ULOP3.LUT UR4, URZ, UR4, URZ, 0x33, !UPT ;  /* 0x00000004ff047292 */ /* 0x000fcc000f8e33ff */
[----:B------:R-:W-:-:S04]  /*78530*/  IMAD.U32 R2, RZ, RZ, UR4 ;  /* 0x00000004ff027e24 */ /* 0x000fc8000f8e00ff */
[----:B------:R-:W1:Y:S02]  /*78540*/  REDUX UR7, R2 ;  /* 0x00000000020773c4 */ /* 0x000e640000000000 */
[----:B------:R2:W-:Y:S01]  /*78550*/  UTCATOMSWS.AND URZ, UR4 ;  /* 0x0000000400ff79e3 */ /* 0x0005e20008000000 */
[----:B0-----:R-:W-:Y:S01]  /*78560*/  ISETP.EQ.U32.AND P0, PT, R0, UR5, PT ;  /* 0x0000000500007c0c */ /* 0x001fe2000bf02070 */
[----:B-1----:R-:W-:-:S12]  /*78570*/  IMAD.U32 R0, RZ, RZ, UR7 ;  /* 0x00000007ff007e24 */ /* 0x002fd8000f8e00ff */
[----:B------:R2:W-:Y:S01]  /*78580*/  @P0 ATOMS.AND RZ, [UR6], R0 ;  /* 0x00000000ffff098c */ /* 0x0005e2000a800006 */
[----:B------:R-:W-:Y:S05]  /*78590*/  BRA `(.L_x_13) ;  /* 0x0000000000147947 */ /* 0x000fea0003800000 */
.L_x_15:
[----:B------:R-:W-:-:S07]  /*785a0*/  MOV R2, 0x785c0 ;  /* 0x000785c000027802 */ /* 0x000fce0000000f00 */
[----:B------:R-:W-:Y:S05]  /*785b0*/  CALL.REL.NOINC `($__internal_0_$__cuda_sm10x_tcgen05_guardrail_trap_col_being_dealloced_not_returned_by_alloc) ;  /* 0x00000000002c7944 */ /* 0x000fea0003c00000 */
[----:B------:R-:W-:Y:S05]  /*785c0*/  BRA `(.L_x_13) ;  /* 0x0000000000087947 */ /* 0x000fea0003800000 */
.L_x_14:
[----:B------:R-:W-:-:S07]  /*785d0*/  MOV R2, 0x785f0 ;  /* 0x000785f000027802 */ /* 0x000fce0000000f00 */
[----:B------:R-:W-:Y:S05]  /*785e0*/  CALL.REL.NOINC `($__internal_2_$__cuda_sm10x_tcgen05_guardrail_trap_unallocated_columns_being_dealloced) ;  /* 0x0000000000387944 */ /* 0x000fea0003c00000 */
.L_x_13:
[----:B------:R-:W-:Y:S01]  /*785f0*/  NOP ;  /* 0x0000000000007918 */ /* 0x000fe20000000000 */
[----:B--2---:R-:W-:Y:S05]  /*78600*/  EXIT ;  /* 0x000000000000794d */ /* 0x004fea0003800000 */
.L_x_8:
[----:B------:R-:W0:Y:S02]  /*78610*/  SYNCS.PHASECHK.TRANS64.TRYWAIT P2, [UR14], R10 ;  /* 0x0000000aff0075a7 */ /* 0x000e24000804110e */
[----:B0-----:R-:W-:Y:S05]  /*78620*/  @!P2 BRA `(.L_x_8) ;  /* 0xfffffffc00f8a947 */ /* 0x001fea000383ffff */
[----:B------:R-:W-:Y:S05]  /*78630*/  BRA `(.L_x_16) ;  /* 0xfffffda4004c7947 */ /* 0x000fea000383ffff */
.L_x_12:
[----:B------:R-:W0:Y:S02]  /*78640*/  SYNCS.PHASECHK.TRANS64.TRYWAIT P0, [UR14], R3 ;  /* 0x00000003ff0075a7 */ /* 0x000e24000800110e */
[----:B0-----:R-:W-:Y:S05]  /*78650*/  @!P0 BRA `(.L_x_12) ;  /* 0xfffffffc00f88947 */ /* 0x001fea000383ffff */
[----:B------:R-:W-:Y:S05]  /*78660*/  BRA `(.L_x_11) ;  /* 0xffffff3000307947 */ /* 0x000fea000383ffff */
        .weak           $__internal_0_$__cuda_sm10x_tcgen05_guardrail_trap_col_being_dealloced_not_returned_by_alloc
        .type           $__internal_0_$__cuda_sm10x_tcgen05_guardrail_trap_col_being_dealloced_not_returned_by_alloc,@function
        .size           $__internal_0_$__cuda_sm10x_tcgen05_guardrail_trap_col_being_dealloced_not_returned_by_alloc,($__internal_1_$__cuda_sm10x_tcgen05_guardrail_trap_phase_invalid_during_alloc - $__internal_0_$__cuda_sm10x_tcgen05_guardrail_trap_col_being_dealloced_not_returned_by_alloc)
$__internal_0_$__cuda_sm10x_tcgen05_guardrail_trap_col_being_dealloced_not_returned_by_alloc:
[----:B------:R-:W-:Y:S05]  /*78670*/  BPT.TRAP 0x1 ;  /* 0x000000040000795c */ /* 0x000fea0000300000 */
[----:B------:R-:W-:-:S04]  /*78680*/  IMAD.MOV.U32 R3, RZ, RZ, 0x0 ;  /* 0x00000000ff037424 */ /* 0x000fc800078e00ff */
[----:B------:R-:W-:Y:S05]  /*78690*/  RET.REL.NODEC R2 `(matmul_kernel) ;  /* 0xfffff87802587950 */ /* 0x000fea0003c3ffff */
        .weak           $__internal_1_$__cuda_sm10x_tcgen05_guardrail_trap_phase_invalid_during_alloc
        .type           $__internal_1_$__cuda_sm10x_tcgen05_guardrail_trap_phase_invalid_during_alloc,@function
        .size           $__internal_1_$__cuda_sm10x_tcgen05_guardrail_trap_phase_invalid_during_alloc,($__internal_2_$__cuda_sm10x_tcgen05_guardrail_trap_unallocated_columns_being_dealloced - $__internal_1_$__cuda_sm10x_tcgen05_guardrail_trap_phase_invalid_during_alloc)
$__internal_1_$__cuda_sm10x_tcgen05_guardrail_trap_phase_invalid_during_alloc:
[----:B------:R-:W-:Y:S05]  /*786a0*/  BPT.TRAP 0x1 ;  /* 0x000000040000795c */ /* 0x000fea0000300000 */
[----:B------:R-:W-:-:S04]  /*786b0*/  IMAD.MOV.U32 R3, RZ, RZ, 0x0 ;  /* 0x00000000ff037424 */ /* 0x000fc800078e00ff */
[----:B------:R-:W-:Y:S05]  /*786c0*/  RET.REL.NODEC R2 `(matmul_kernel) ;  /* 0xfffff878024c7950 */ /* 0x000fea0003c3ffff */
        .weak           $__internal_2_$__cuda_sm10x_tcgen05_guardrail_trap_unallocated_columns_being_dealloced
        .type           $__internal_2_$__cuda_sm10x_tcgen05_guardrail_trap_unallocated_columns_being_dealloced,@function
        .size           $__internal_2_$__cuda_sm10x_tcgen05_guardrail_trap_unallocated_columns_being_dealloced,(.L_x_20 - $__internal_2_$__cuda_sm10x_tcgen05_guardrail_trap_unallocated_columns_being_dealloced)
$__internal_2_$__cuda_sm10x_tcgen05_guardrail_trap_unallocated_columns_being_dealloced:
[----:B------:R-:W-:Y:S05]  /*786d0*/  BPT.TRAP 0x1 ;  /* 0x000000040000795c */ /* 0x000fea0000300000 */
[----:B------:R-:W-:-:S04]  /*786e0*/  IMAD.MOV.U32 R3, RZ, RZ, 0x0 ;  /* 0x00000000ff037424 */ /* 0x000fc800078e00ff */
[----:B------:R-:W-:Y:S05]  /*786f0*/  RET.REL.NODEC R2 `(matmul_kernel) ;  /* 0xfffff87802407950 */ /* 0x000fea0003c3ffff */
.L_x_17:
[----:B------:R-:W-:-:S00]  /*78700*/  BRA `(.L_x_17) ;  /* 0xfffffffc00fc7947 */ /* 0x000fc0000383ffff */
[----:B------:R-:W-:-:S00]  /*78710*/  NOP ;  /* 0x0000000000007918 */ /* 0x000fc00000000000 */
        /* <DEDUP_REMOVED lines=14> */
.L_x_20:


//--------------------- .nv.shared.matmul_kernel  --------------------------
	.section	.nv.shared.matmul_kernel,"aw",@nobits
	.sectionflags	@""
	.align	16
	.zero		1024


//--------------------- .nv.shared.reserved.0     --------------------------
	.section	.nv.shared.reserved.0,"aw",@nobits
	.align	8
	.weak		__nv_reservedSMEM_offset_0_alias
	.size		__nv_reservedSMEM_offset_0_alias, 0, 64
	.other		__nv_reservedSMEM_offset_0_alias,@"STO_CUDA_RESERVED_SHARED STV_DEFAULT"
__nv_reservedSMEM_offset_0_alias:
	.zero		0
.nv.shared.reserved.0:
	.zero		64
	.weak		__nv_reservedSMEM_allocation_phase
	.type		__nv_reservedSMEM_allocation_phase,@object
	.size		__nv_reservedSMEM_allocation_phase,(.L_0 - __nv_reservedSMEM_allocation_phase)
__nv_reservedSMEM_allocation_phase:
	.zero		1
.L_0:
	.zero		7
	.weak		__nv_reservedSMEM_devtool_atexit_pc
	.type		__nv_reservedSMEM_devtool_atexit_pc,@object
	.size		__nv_reservedSMEM_devtool_atexit_pc,(__nv_reservedSMEM_allocation_mask - __nv_reservedSMEM_devtool_atexit_pc)
__nv_reservedSMEM_devtool_atexit_pc:
	.zero		8
	.weak		__nv_reservedSMEM_allocation_mask
	.type		__nv_reservedSMEM_allocation_mask,@object
	.size		__nv_reservedSMEM_allocation_mask,(.L_2 - __nv_reservedSMEM_allocation_mask)
__nv_reservedSMEM_allocation_mask:
	.zero		4
.L_2:


//--------------------- .nv.constant0.matmul_kernel --------------------------
	.section	.nv.constant0.matmul_kernel,"a",@progbits
	.sectionflags	@""
	.align	4
.nv.constant0.matmul_kernel:
	.zero		976


//--------------------- SYMBOLS --------------------------

	.type		.nv.reservedSmem.offset0,@object
	.size		.nv.reservedSmem.offset0,0x4
	.type		.nv.reservedSmem.cap,@object
	.size		.nv.reservedSmem.cap,0x4
